	.target	sm_100a

	.elftype	@"ET_EXEC"


//--------------------- .note.nv.tkinfo           --------------------------
	.section	.note.nv.tkinfo,"",@"SHT_NOTE"
	.sectionflags	@"SHF_NOTE_NV_TKINFO"
	.tkinfo
        /*0018*/ 	.word	0x00000002
        /*0030*/ 	.string	""
        /*0030*/ 	.string	"ptxas"
        /*0030*/ 	.string	"Cuda compilation tools, release 13.0, V13.0.88"
        /*0030*/ 	.string	"Build cuda_13.0.r13.0/compiler.36424714_0"
        /*0030*/ 	.string	"-arch sm_100a -m 64 "



//--------------------- .note.nv.cuinfo           --------------------------
	.section	.note.nv.cuinfo,"",@"SHT_NOTE"
	.sectionflags	@"SHF_NOTE_NV_CUINFO"
        /*0018*/ 	.short	0x0002
        /*001a*/ 	.short	0x0064
        /*001c*/ 	.short	0x0082
	.zero		2


//--------------------- .nv.info                  --------------------------
	.section	.nv.info,"",@"SHT_CUDA_INFO"
	.align	4


	//----- nvinfo : EIATTR_REGCOUNT
	.align		4
        /*0000*/ 	.byte	0x04, 0x2f
        /*0002*/ 	.short	(.L_34 - .L_33)
	.align		4
.L_33:
        /*0004*/ 	.word	index@(_ZN7cutlass13device_kernelINS_4fmha6kernel36Sm100FmhaFwdKernelTmaWarpspecializedIN4cute5tupleIJiiiNS5_IJNS5_IJiiEEEiEEEEEENS1_10collective38Sm100FmhaFwdMainloopTmaWarpspecializedINS_10bfloat16_tEffNS5_IJNS4_1CILi256EEENSC_ILi128EEENSC_ILi64EEEEEENS5_IJiNSC_ILi1EEES7_EEENS5_IJiSH_NS5_IJNS5_IJNSC_ILi0EEEiEEEiEEEEEESM_NS9_12ResidualMaskENS5_IJNSC_ILi2EEESH_SH_EEENSC_ILb0EEEEENS9_38Sm100FmhaFwdEpilogueTmaWarpspecializedINS_6half_tEfNS5_IJSE_SF_SE_EEESI_NS5_IJSH_S7_EEESQ_EENS2_23IndividualTileSchedulerENS2_41Sm100FmhaCtxKernelWarpspecializedScheduleEEEEEvNT_6ParamsE)
        /*0008*/ 	.word	0x00000080


	//----- nvinfo : EIATTR_FRAME_SIZE
	.align		4
.L_34:
        /*000c*/ 	.byte	0x04, 0x11
        /*000e*/ 	.short	(.L_36 - .L_35)
	.align		4
.L_35:
        /*0010*/ 	.word	index@($__internal_3_$__cuda_sm3x_div_rn_noftz_f32_slowpath)
        /*0014*/ 	.word	0x000000a0


	//----- nvinfo : EIATTR_FRAME_SIZE
	.align		4
.L_36:
        /*0018*/ 	.byte	0x04, 0x11
        /*001a*/ 	.short	(.L_38 - .L_37)
	.align		4
.L_37:
        /*001c*/ 	.word	index@($__internal_2_$__cuda_sm10x_tcgen05_guardrail_trap_unallocated_columns_being_dealloced)
        /*0020*/ 	.word	0x000000a0


	//----- nvinfo : EIATTR_FRAME_SIZE
	.align		4
.L_38:
        /*0024*/ 	.byte	0x04, 0x11
        /*0026*/ 	.short	(.L_40 - .L_39)
	.align		4
.L_39:
        /*0028*/ 	.word	index@($__internal_1_$__cuda_sm10x_tcgen05_guardrail_trap_phase_invalid_during_alloc)
        /*002c*/ 	.word	0x000000a0


	//----- nvinfo : EIATTR_FRAME_SIZE
	.align		4
.L_40:
        /*0030*/ 	.byte	0x04, 0x11
        /*0032*/ 	.short	(.L_42 - .L_41)
	.align		4
.L_41:
        /*0034*/ 	.word	index@($__internal_0_$__cuda_sm10x_tcgen05_guardrail_trap_col_being_dealloced_not_returned_by_alloc)
        /*0038*/ 	.word	0x000000a0


	//----- nvinfo : EIATTR_FRAME_SIZE
	.align		4
.L_42:
        /*003c*/ 	.byte	0x04, 0x11
        /*003e*/ 	.short	(.L_44 - .L_43)
	.align		4
.L_43:
        /*0040*/ 	.word	index@(_ZN7cutlass13device_kernelINS_4fmha6kernel36Sm100FmhaFwdKernelTmaWarpspecializedIN4cute5tupleIJiiiNS5_IJNS5_IJiiEEEiEEEEEENS1_10collective38Sm100FmhaFwdMainloopTmaWarpspecializedINS_10bfloat16_tEffNS5_IJNS4_1CILi256EEENSC_ILi128EEENSC_ILi64EEEEEENS5_IJiNSC_ILi1EEES7_EEENS5_IJiSH_NS5_IJNS5_IJNSC_ILi0EEEiEEEiEEEEEESM_NS9_12ResidualMaskENS5_IJNSC_ILi2EEESH_SH_EEENSC_ILb0EEEEENS9_38Sm100FmhaFwdEpilogueTmaWarpspecializedINS_6half_tEfNS5_IJSE_SF_SE_EEESI_NS5_IJSH_S7_EEESQ_EENS2_23IndividualTileSchedulerENS2_41Sm100FmhaCtxKernelWarpspecializedScheduleEEEEEvNT_6ParamsE)
        /*0044*/ 	.word	0x000000a0


	//----- nvinfo : EIATTR_MIN_STACK_SIZE
	.align		4
.L_44:
        /*0048*/ 	.byte	0x04, 0x12
        /*004a*/ 	.short	(.L_46 - .L_45)
	.align		4
.L_45:
        /*004c*/ 	.word	index@(_ZN7cutlass13device_kernelINS_4fmha6kernel36Sm100FmhaFwdKernelTmaWarpspecializedIN4cute5tupleIJiiiNS5_IJNS5_IJiiEEEiEEEEEENS1_10collective38Sm100FmhaFwdMainloopTmaWarpspecializedINS_10bfloat16_tEffNS5_IJNS4_1CILi256EEENSC_ILi128EEENSC_ILi64EEEEEENS5_IJiNSC_ILi1EEES7_EEENS5_IJiSH_NS5_IJNS5_IJNSC_ILi0EEEiEEEiEEEEEESM_NS9_12ResidualMaskENS5_IJNSC_ILi2EEESH_SH_EEENSC_ILb0EEEEENS9_38Sm100FmhaFwdEpilogueTmaWarpspecializedINS_6half_tEfNS5_IJSE_SF_SE_EEESI_NS5_IJSH_S7_EEESQ_EENS2_23IndividualTileSchedulerENS2_41Sm100FmhaCtxKernelWarpspecializedScheduleEEEEEvNT_6ParamsE)
        /*0050*/ 	.word	0x000000a0
.L_46:


//--------------------- .nv.compat                --------------------------
	.section	.nv.compat,"",@"SHT_CUDA_COMPAT_INFO"
	.align	4
        /*0000*/ 	.byte	0x02, 0x09, 0x01, 0x00, 0x02, 0x02, 0x02, 0x00, 0x02, 0x05, 0x05, 0x00, 0x03, 0x07, 0x01, 0x01
        /*0010*/ 	.byte	0x02, 0x03, 0x01, 0x00, 0x02, 0x06, 0x01, 0x00, 0x04, 0x0b, 0x08, 0x00, 0x01, 0x00, 0x00, 0x00
        /*0020*/ 	.byte	0x00, 0x00, 0x00, 0x00


//--------------------- .nv.info._ZN7cutlass13device_kernelINS_4fmha6kernel36Sm100FmhaFwdKernelTmaWarpspecializedIN4cute5tupleIJiiiNS5_IJNS5_IJiiEEEiEEEEEENS1_10collective38Sm100FmhaFwdMainloopTmaWarpspecializedINS_10bfloat16_tEffNS5_IJNS4_1CILi256EEENSC_ILi128EEENSC_ILi64EEEEEENS5_IJiNSC_ILi1EEES7_EEENS5_IJiSH_NS5_IJNS5_IJNSC_ILi0EEEiEEEiEEEEEESM_NS9_12ResidualMaskENS5_IJNSC_ILi2EEESH_SH_EEENSC_ILb0EEEEENS9_38Sm100FmhaFwdEpilogueTmaWarpspecializedINS_6half_tEfNS5_IJSE_SF_SE_EEESI_NS5_IJSH_S7_EEESQ_EENS2_23IndividualTileSchedulerENS2_41Sm100FmhaCtxKernelWarpspecializedScheduleEEEEEvNT_6ParamsE --------------------------
	.section	.nv.info._ZN7cutlass13device_kernelINS_4fmha6kernel36Sm100FmhaFwdKernelTmaWarpspecializedIN4cute5tupleIJiiiNS5_IJNS5_IJiiEEEiEEEEEENS1_10collective38Sm100FmhaFwdMainloopTmaWarpspecializedINS_10bfloat16_tEffNS5_IJNS4_1CILi256EEENSC_ILi128EEENSC_ILi64EEEEEENS5_IJiNSC_ILi1EEES7_EEENS5_IJiSH_NS5_IJNS5_IJNSC_ILi0EEEiEEEiEEEEEESM_NS9_12ResidualMaskENS5_IJNSC_ILi2EEESH_SH_EEENSC_ILb0EEEEENS9_38Sm100FmhaFwdEpilogueTmaWarpspecializedINS_6half_tEfNS5_IJSE_SF_SE_EEESI_NS5_IJSH_S7_EEESQ_EENS2_23IndividualTileSchedulerENS2_41Sm100FmhaCtxKernelWarpspecializedScheduleEEEEEvNT_6ParamsE,"",@"SHT_CUDA_INFO"
	.sectionflags	@""
	.align	4


	//----- nvinfo : EIATTR_CUDA_API_VERSION
	.align		4
        /*0000*/ 	.byte	0x04, 0x37
        /*0002*/ 	.short	(.L_48 - .L_47)
.L_47:
        /*0004*/ 	.word	0x00000082


	//----- nvinfo : EIATTR_KPARAM_INFO
	.align		4
.L_48:
        /*0008*/ 	.byte	0x04, 0x17
        /*000a*/ 	.short	(.L_50 - .L_49)
.L_49:
        /*000c*/ 	.word	0x00000000
        /*0010*/ 	.short	0x0000
        /*0012*/ 	.short	0x0000
        /*0014*/ 	.byte	0x00, 0xf0, 0x01, 0x18


	//----- nvinfo : EIATTR_AT_ENTRY_FRAGMENTS
	.align		4
.L_50:
        /*0018*/ 	.byte	0x04, 0x4f
        /*001a*/ 	.short	(.L_52 - .L_51)


	//   ....[0]....
.L_51:
        /*001c*/ 	.word	0x00000006


	//----- nvinfo : EIATTR_RESERVED_SMEM_USED
	.align		4
.L_52:
        /*0020*/ 	.byte	0x01, 0x41
	.zero		2


	//----- nvinfo : EIATTR_SPARSE_MMA_MASK
	.align		4
        /*0024*/ 	.byte	0x03, 0x50
        /*0026*/ 	.short	0x0000


	//----- nvinfo : EIATTR_TCGEN05_1CTA_USED
	.align		4
        /*0028*/ 	.byte	0x01, 0x51
	.zero		2


	//----- nvinfo : EIATTR_MAXREG_COUNT
	.align		4
        /*002c*/ 	.byte	0x03, 0x1b
        /*002e*/ 	.short	0x0080


	//----- nvinfo : EIATTR_NUM_BARRIERS
	.align		4
        /*0030*/ 	.byte	0x02, 0x4c
        /*0032*/ 	.byte	0x01
	.zero		1


	//----- nvinfo : EIATTR_EXTERNS
	.align		4
        /*0034*/ 	.byte	0x04, 0x0f
        /*0036*/ 	.short	(.L_54 - .L_53)


	//   ....[0]....
	.align		4
.L_53:
        /*0038*/ 	.word	index@(vprintf)


	//   ....[1]....
	.align		4
        /*003c*/ 	.word	index@(__assertfail)


	//----- nvinfo : EIATTR_ANNOTATIONS
	.align		4
.L_54:
        /*0040*/ 	.byte	0x04, 0x55
        /*0042*/ 	.short	(.L_56 - .L_55)


	//   ....[0]....
.L_55:
        /*0044*/ 	.word	0x00000001
        /*0048*/ 	.byte	0x40, 0x73, 0x00, 0x00, 0x01, 0x00, 0x00, 0x00, 0x90, 0x73, 0x00, 0x00, 0x01, 0x00, 0x00, 0x00
        /* <DEDUP_REMOVED lines=48> */
        /*0358*/ 	.byte	0xb0, 0x76, 0x01, 0x00, 0x01, 0x00, 0x00, 0x00, 0xf0, 0x78, 0x01, 0x00


	//----- nvinfo : EIATTR_MERCURY_ISA_VERSION
	.align		4
.L_56:
        /*0364*/ 	.byte	0x03, 0x5f
        /*0366*/ 	.short	0x0101


	//----- nvinfo : EIATTR_INT_WARP_WIDE_INSTR_OFFSETS
	.align		4
        /*0368*/ 	.byte	0x04, 0x31
        /*036a*/ 	.short	(.L_58 - .L_57)


	//   ....[0]....
.L_57:
        /*036c*/ 	.word	0x0001a0c0


	//   ....[1]....
        /*0370*/ 	.word	0x0001a0e0


	//   ....[2]....
        /*0374*/ 	.word	0x0001a110


	//----- nvinfo : EIATTR_COOP_GROUP_MASK_REGIDS
	.align		4
.L_58:
        /*0378*/ 	.byte	0x04, 0x29
        /*037a*/ 	.short	(.L_60 - .L_59)


	//   ....[0]....
.L_59:
        /*037c*/ 	.word	0xffffffff


	//   ....[1]....
        /*0380*/ 	.word	0xffffffff


	//   ....[2]....
        /*0384*/ 	.word	0xffffffff


	//   ....[3]....
        /*0388*/ 	.word	0xffffffff


	//   ....[4]....
        /*038c*/ 	.word	0xffffffff


	//   ....[5]....
        /*0390*/ 	.word	0xffffffff


	//   ....[6]....
        /*0394*/ 	.word	0xffffffff


	//   ....[7]....
        /*0398*/ 	.word	0xffffffff


	//   ....[8]....
        /*039c*/ 	.word	0xffffffff


	//   ....[9]....
        /*03a0*/ 	.word	0xffffffff


	//   ....[10]....
        /*03a4*/ 	.word	0xffffffff


	//   ....[11]....
        /*03a8*/ 	.word	0xffffffff


	//   ....[12]....
        /*03ac*/ 	.word	0xffffffff


	//   ....[13]....
        /*03b0*/ 	.word	0xffffffff


	//   ....[14]....
        /*03b4*/ 	.word	0xffffffff


	//   ....[15]....
        /*03b8*/ 	.word	0xffffffff


	//   ....[16]....
        /*03bc*/ 	.word	0xffffffff


	//   ....[17]....
        /*03c0*/ 	.word	0xffffffff


	//   ....[18]....
        /*03c4*/ 	.word	0xffffffff


	//----- nvinfo : EIATTR_COOP_GROUP_INSTR_OFFSETS
	.align		4
.L_60:
        /*03c8*/ 	.byte	0x04, 0x28
        /*03ca*/ 	.short	(.L_62 - .L_61)


	//   ....[0]....
.L_61:
        /*03cc*/ 	.word	0x00000110


	//   ....[1]....
        /*03d0*/ 	.word	0x000008d0


	//   ....[2]....
        /*03d4*/ 	.word	0x00000b00


	//   ....[3]....
        /*03d8*/ 	.word	0x00000c30


	//   ....[4]....
        /*03dc*/ 	.word	0x00000d70


	//   ....[5]....
        /*03e0*/ 	.word	0x00001030


	//   ....[6]....
        /*03e4*/ 	.word	0x00001220


	//   ....[7]....
        /*03e8*/ 	.word	0x00001330


	//   ....[8]....
        /*03ec*/ 	.word	0x00001490


	//   ....[9]....
        /*03f0*/ 	.word	0x000015f0


	//   ....[10]....
        /*03f4*/ 	.word	0x000017f0


	//   ....[11]....
        /*03f8*/ 	.word	0x00001a00


	//   ....[12]....
        /*03fc*/ 	.word	0x00001a30


	//   ....[13]....
        /*0400*/ 	.word	0x00008890


	//   ....[14]....
        /*0404*/ 	.word	0x00009960


	//   ....[15]....
        /*0408*/ 	.word	0x0000d630


	//   ....[16]....
        /*040c*/ 	.word	0x00011c30


	//   ....[17]....
        /*0410*/ 	.word	0x00019fc0


	//   ....[18]....
        /*0414*/ 	.word	0x0001a1e0


	//----- nvinfo : EIATTR_REG_RECONFIG
	.align		4
.L_62:
        /*0418*/ 	.byte	0x01, 0x54
	.zero		2


	//----- nvinfo : EIATTR_VRC_CTA_INIT_COUNT
	.align		4
        /*041c*/ 	.byte	0x02, 0x4a
        /*041e*/ 	.byte	0x80
	.zero		1


	//----- nvinfo : EIATTR_SYSCALL_OFFSETS
	.align		4
        /*0420*/ 	.byte	0x04, 0x46
        /*0422*/ 	.short	(.L_64 - .L_63)


	//   ....[0]....
.L_63:
        /*0424*/ 	.word	0x000043c0


	//   ....[1]....
        /*0428*/ 	.word	0x00004480


	//   ....[2]....
        /*042c*/ 	.word	0x000044f0


	//   ....[3]....
        /*0430*/ 	.word	0x00004560


	//   ....[4]....
        /*0434*/ 	.word	0x000045d0


	//   ....[5]....
        /*0438*/ 	.word	0x00004670


	//   ....[6]....
        /*043c*/ 	.word	0x00004730


	//   ....[7]....
        /*0440*/ 	.word	0x000047d0


	//   ....[8]....
        /*0444*/ 	.word	0x00004870


	//   ....[9]....
        /*0448*/ 	.word	0x00004910


	//   ....[10]....
        /*044c*/ 	.word	0x00004980


	//   ....[11]....
        /*0450*/ 	.word	0x00004a20


	//   ....[12]....
        /*0454*/ 	.word	0x00004ac0


	//   ....[13]....
        /*0458*/ 	.word	0x00004b30


	//   ....[14]....
        /*045c*/ 	.word	0x00004bd0


	//   ....[15]....
        /*0460*/ 	.word	0x00004c70


	//   ....[16]....
        /*0464*/ 	.word	0x00004d10


	//   ....[17]....
        /*0468*/ 	.word	0x00004db0


	//   ....[18]....
        /*046c*/ 	.word	0x00004e20


	//   ....[19]....
        /*0470*/ 	.word	0x00004ec0


	//   ....[20]....
        /*0474*/ 	.word	0x00004f60


	//   ....[21]....
        /*0478*/ 	.word	0x00004fd0


	//   ....[22]....
        /*047c*/ 	.word	0x00005070


	//   ....[23]....
        /*0480*/ 	.word	0x00005110


	//   ....[24]....
        /*0484*/ 	.word	0x000051b0


	//   ....[25]....
        /*0488*/ 	.word	0x00005250


	//   ....[26]....
        /*048c*/ 	.word	0x000052c0


	//   ....[27]....
        /*0490*/ 	.word	0x00005360


	//   ....[28]....
        /*0494*/ 	.word	0x00005400


	//   ....[29]....
        /*0498*/ 	.word	0x00005470


	//   ....[30]....
        /*049c*/ 	.word	0x00005510


	//   ....[31]....
        /*04a0*/ 	.word	0x000055b0


	//   ....[32]....
        /*04a4*/ 	.word	0x00005650


	//   ....[33]....
        /*04a8*/ 	.word	0x000056f0


	//   ....[34]....
        /*04ac*/ 	.word	0x00005790


	//   ....[35]....
        /*04b0*/ 	.word	0x00005830


	//   ....[36]....
        /*04b4*/ 	.word	0x000058a0


	//   ....[37]....
        /*04b8*/ 	.word	0x00005940


	//   ....[38]....
        /*04bc*/ 	.word	0x000059e0


	//   ....[39]....
        /*04c0*/ 	.word	0x00005a50


	//   ....[40]....
        /*04c4*/ 	.word	0x00005af0


	//   ....[41]....
        /*04c8*/ 	.word	0x00005b90


	//   ....[42]....
        /*04cc*/ 	.word	0x00005c30


	//   ....[43]....
        /*04d0*/ 	.word	0x00005cd0


	//   ....[44]....
        /*04d4*/ 	.word	0x00005d40


	//   ....[45]....
        /*04d8*/ 	.word	0x00005de0


	//   ....[46]....
        /*04dc*/ 	.word	0x00005e80


	//   ....[47]....
        /*04e0*/ 	.word	0x00005ef0


	//   ....[48]....
        /*04e4*/ 	.word	0x00005f80


	//   ....[49]....
        /*04e8*/ 	.word	0x00006020


	//   ....[50]....
        /*04ec*/ 	.word	0x000060c0


	//   ....[51]....
        /*04f0*/ 	.word	0x00006160


	//   ....[52]....
        /*04f4*/ 	.word	0x000061d0


	//   ....[53]....
        /*04f8*/ 	.word	0x00006260


	//   ....[54]....
        /*04fc*/ 	.word	0x00006300


	//   ....[55]....
        /*0500*/ 	.word	0x00006370


	//   ....[56]....
        /*0504*/ 	.word	0x00006410


	//   ....[57]....
        /*0508*/ 	.word	0x000064b0


	//   ....[58]....
        /*050c*/ 	.word	0x00006550


	//   ....[59]....
        /*0510*/ 	.word	0x000065f0


	//   ....[60]....
        /*0514*/ 	.word	0x000089c0


	//   ....[61]....
        /*0518*/ 	.word	0x00008b10


	//   ....[62]....
        /*051c*/ 	.word	0x00008cf0


	//   ....[63]....
        /*0520*/ 	.word	0x00008e40


	//   ....[64]....
        /*0524*/ 	.word	0x00009020


	//   ....[65]....
        /*0528*/ 	.word	0x00009170


	//   ....[66]....
        /*052c*/ 	.word	0x00009350


	//   ....[67]....
        /*0530*/ 	.word	0x00009530


	//   ....[68]....
        /*0534*/ 	.word	0x000097e0


	//   ....[69]....
        /*0538*/ 	.word	0x00009a90


	//   ....[70]....
        /*053c*/ 	.word	0x00009be0


	//   ....[71]....
        /*0540*/ 	.word	0x00009dc0


	//   ....[72]....
        /*0544*/ 	.word	0x00009f10


	//   ....[73]....
        /*0548*/ 	.word	0x0000a0f0


	//   ....[74]....
        /*054c*/ 	.word	0x0000a240


	//   ....[75]....
        /*0550*/ 	.word	0x0000a420


	//   ....[76]....
        /*0554*/ 	.word	0x0000a600


	//   ....[77]....
        /*0558*/ 	.word	0x0000abf0


	//   ....[78]....
        /*055c*/ 	.word	0x0000af30


	//   ....[79]....
        /*0560*/ 	.word	0x0000b240


	//   ....[80]....
        /*0564*/ 	.word	0x0000b550


	//   ....[81]....
        /*0568*/ 	.word	0x0000be40


	//   ....[82]....
        /*056c*/ 	.word	0x0000c1d0


	//   ....[83]....
        /*0570*/ 	.word	0x0000c4e0


	//   ....[84]....
        /*0574*/ 	.word	0x0000c7f0


	//   ....[85]....
        /*0578*/ 	.word	0x0000cb00


	//   ....[86]....
        /*057c*/ 	.word	0x0000d870


	//   ....[87]....
        /*0580*/ 	.word	0x0000d9e0


	//   ....[88]....
        /*0584*/ 	.word	0x0000db50


	//   ....[89]....
        /*0588*/ 	.word	0x0000dcc0


	//   ....[90]....
        /*058c*/ 	.word	0x0000e250


	//   ....[91]....
        /*0590*/ 	.word	0x00010d90


	//   ....[92]....
        /*0594*/ 	.word	0x00011090


	//   ....[93]....
        /*0598*/ 	.word	0x00011ab0


	//   ....[94]....
        /*059c*/ 	.word	0x00011e50


	//   ....[95]....
        /*05a0*/ 	.word	0x00011fc0


	//   ....[96]....
        /*05a4*/ 	.word	0x00012130


	//   ....[97]....
        /*05a8*/ 	.word	0x000122a0


	//   ....[98]....
        /*05ac*/ 	.word	0x00014040


	//   ....[99]....
        /*05b0*/ 	.word	0x00016bb0


	//   ....[100]....
        /*05b4*/ 	.word	0x00016ed0


	//   ....[101]....
        /*05b8*/ 	.word	0x000178d0


	//----- nvinfo : EIATTR_MBARRIER_INSTR_OFFSETS
	.align		4
.L_64:
        /*05bc*/ 	.byte	0x04, 0x39
        /*05be*/ 	.short	(.L_66 - .L_65)


	//   ....[0]....
.L_65:
        /*05c0*/ 	.word	0x000009b0
        /*05c4*/ 	.word	0x000000ff
        /*05c8*/ 	.word	0x00014000
        /*05cc*/ 	.short	0x0100
        /*05ce*/ 	.byte	0x05
	.zero		1


	//   ....[1]....
        /*05d0*/ 	.word	0x000009c0
        /*05d4*/ 	.word	0x000000ff
        /*05d8*/ 	.word	0x00014010
        /*05dc*/ 	.short	0x0100
        /*05de*/ 	.byte	0x05
	.zero		1


	//   ....[2]....
        /*05e0*/ 	.word	0x000009d0
        /*05e4*/ 	.word	0x000000ff
        /*05e8*/ 	.word	0x00014008
        /*05ec*/ 	.short	0x0100
        /*05ee*/ 	.byte	0x05
	.zero		1


	//   ....[3]....
        /*05f0*/ 	.word	0x000009e0
        /*05f4*/ 	.word	0x000000ff
        /*05f8*/ 	.word	0x00014018
        /*05fc*/ 	.short	0x0100
        /*05fe*/ 	.byte	0x05
	.zero		1


	//   ....[4]....
        /*0600*/ 	.word	0x00000bc0
        /*0604*/ 	.word	0x000000ff
        /*0608*/ 	.word	0x00014020
        /*060c*/ 	.short	0x0100
        /*060e*/ 	.byte	0x05
	.zero		1


	//   ....[5]....
        /*0610*/ 	.word	0x00000bd0
        /*0614*/ 	.word	0x000000ff
        /*0618*/ 	.word	0x00014038
        /*061c*/ 	.short	0x0100
        /*061e*/ 	.byte	0x05
	.zero		1


	//   ....[6]....
        /*0620*/ 	.word	0x00000be0
        /*0624*/ 	.word	0x000000ff
        /*0628*/ 	.word	0x00014028
        /*062c*/ 	.short	0x0100
        /*062e*/ 	.byte	0x05
	.zero		1


	//   ....[7]....
        /*0630*/ 	.word	0x00000bf0
        /*0634*/ 	.word	0x000000ff
        /*0638*/ 	.word	0x00014040
        /*063c*/ 	.short	0x0100
        /*063e*/ 	.byte	0x05
	.zero		1


	//   ....[8]....
        /*0640*/ 	.word	0x00000c00
        /*0644*/ 	.word	0x000000ff
        /*0648*/ 	.word	0x00014030
        /*064c*/ 	.short	0x0100
        /*064e*/ 	.byte	0x05
	.zero		1


	//   ....[9]....
        /*0650*/ 	.word	0x00000c10
        /*0654*/ 	.word	0x000000ff
        /*0658*/ 	.word	0x00014048
        /*065c*/ 	.short	0x0100
        /*065e*/ 	.byte	0x05
	.zero		1


	//   ....[10]....
        /*0660*/ 	.word	0x00000d40
        /*0664*/ 	.word	0x000000ff
        /*0668*/ 	.word	0x00014050
        /*066c*/ 	.short	0x0100
        /*066e*/ 	.byte	0x06
	.zero		1


	//   ....[11]....
        /*0670*/ 	.word	0x00000d50
        /*0674*/ 	.word	0x000000ff
        /*0678*/ 	.word	0x00014058
        /*067c*/ 	.short	0x0100
        /*067e*/ 	.byte	0x06
	.zero		1


	//   ....[12]....
        /*0680*/ 	.word	0x00000f00
        /*0684*/ 	.word	0x000000ff
        /*0688*/ 	.word	0x00014060
        /*068c*/ 	.short	0x0100
        /*068e*/ 	.byte	0x06
	.zero		1


	//   ....[13]....
        /*0690*/ 	.word	0x00000f10
        /*0694*/ 	.word	0x000000ff
        /*0698*/ 	.word	0x00014068
        /*069c*/ 	.short	0x0100
        /*069e*/ 	.byte	0x06
	.zero		1


	//   ....[14]....
        /*06a0*/ 	.word	0x000010f0
        /*06a4*/ 	.word	0x000000ff
        /*06a8*/ 	.word	0x00014070
        /*06ac*/ 	.short	0x0100
        /*06ae*/ 	.byte	0x05
	.zero		1


	//   ....[15]....
        /*06b0*/ 	.word	0x00001100
        /*06b4*/ 	.word	0x000000ff
        /*06b8*/ 	.word	0x00014078
        /*06bc*/ 	.short	0x0100
        /*06be*/ 	.byte	0x05
	.zero		1


	//   ....[16]....
        /*06c0*/ 	.word	0x00001300
        /*06c4*/ 	.word	0x000000ff
        /*06c8*/ 	.word	0x00014080
        /*06cc*/ 	.short	0x0100
        /*06ce*/ 	.byte	0x05
	.zero		1


	//   ....[17]....
        /*06d0*/ 	.word	0x00001310
        /*06d4*/ 	.word	0x000000ff
        /*06d8*/ 	.word	0x00014088
        /*06dc*/ 	.short	0x0100
        /*06de*/ 	.byte	0x05
	.zero		1


	//   ....[18]....
        /*06e0*/ 	.word	0x00001440
        /*06e4*/ 	.word	0x000000ff
        /*06e8*/ 	.word	0x00014090
        /*06ec*/ 	.short	0x0100
        /*06ee*/ 	.byte	0x08
	.zero		1


	//   ....[19]....
        /*06f0*/ 	.word	0x00001450
        /*06f4*/ 	.word	0x000000ff
        /*06f8*/ 	.word	0x000140a0
        /*06fc*/ 	.short	0x0100
        /*06fe*/ 	.byte	0x08
	.zero		1


	//   ....[20]....
        /*0700*/ 	.word	0x00001460
        /*0704*/ 	.word	0x000000ff
        /*0708*/ 	.word	0x00014098
        /*070c*/ 	.short	0x0100
        /*070e*/ 	.byte	0x08
	.zero		1


	//   ....[21]....
        /*0710*/ 	.word	0x00001470
        /*0714*/ 	.word	0x000000ff
        /*0718*/ 	.word	0x000140a8
        /*071c*/ 	.short	0x0100
        /*071e*/ 	.byte	0x08
	.zero		1


	//   ....[22]....
        /*0720*/ 	.word	0x000015a0
        /*0724*/ 	.word	0x000000ff
        /*0728*/ 	.word	0x000140b0
        /*072c*/ 	.short	0x0100
        /*072e*/ 	.byte	0x08
	.zero		1


	//   ....[23]....
        /*0730*/ 	.word	0x000015b0
        /*0734*/ 	.word	0x000000ff
        /*0738*/ 	.word	0x000140c0
        /*073c*/ 	.short	0x0100
        /*073e*/ 	.byte	0x08
	.zero		1


	//   ....[24]....
        /*0740*/ 	.word	0x000015c0
        /*0744*/ 	.word	0x000000ff
        /*0748*/ 	.word	0x000140b8
        /*074c*/ 	.short	0x0100
        /*074e*/ 	.byte	0x08
	.zero		1


	//   ....[25]....
        /*0750*/ 	.word	0x000015d0
        /*0754*/ 	.word	0x000000ff
        /*0758*/ 	.word	0x000140c8
        /*075c*/ 	.short	0x0100
        /*075e*/ 	.byte	0x08
	.zero		1


	//   ....[26]....
        /*0760*/ 	.word	0x000016c0
        /*0764*/ 	.word	0x000000ff
        /*0768*/ 	.word	0x000140d0
        /*076c*/ 	.short	0x0100
        /*076e*/ 	.byte	0x05
	.zero		1


	//   ....[27]....
        /*0770*/ 	.word	0x000016d0
        /*0774*/ 	.word	0x000000ff
        /*0778*/ 	.word	0x000140d8
        /*077c*/ 	.short	0x0100
        /*077e*/ 	.byte	0x05
	.zero		1


	//   ....[28]....
        /*0780*/ 	.word	0x00001b30
        /*0784*/ 	.word	0x000000ff
        /*0788*/ 	.word	0x00014000
        /*078c*/ 	.short	0x010a
        /*078e*/ 	.byte	0x04
	.zero		1


	//   ....[29]....
        /*0790*/ 	.word	0x00001b70
        /*0794*/ 	.word	0x000000ff
        /*0798*/ 	.word	0x00014020
        /*079c*/ 	.short	0x010a
        /*079e*/ 	.byte	0x04
	.zero		1


	//   ....[30]....
        /*07a0*/ 	.word	0x00001c20
        /*07a4*/ 	.word	0x000000ff
        /*07a8*/ 	.word	0x00014058
        /*07ac*/ 	.short	0x010a
        /*07ae*/ 	.byte	0x04
	.zero		1


	//   ....[31]....
        /*07b0*/ 	.word	0x00001eb0
        /*07b4*/ 	.word	0x000000ff
        /*07b8*/ 	.word	0x00014008
        /*07bc*/ 	.short	0x010a
        /*07be*/ 	.byte	0x04
	.zero		1


	//   ....[32]....
        /*07c0*/ 	.word	0x00001f10
        /*07c4*/ 	.word	0x000000ff
        /*07c8*/ 	.word	0x00014068
        /*07cc*/ 	.short	0x010a
        /*07ce*/ 	.byte	0x04
	.zero		1


	//   ....[33]....
        /*07d0*/ 	.word	0x000021f0
        /*07d4*/ 	.word	0x000000ff
        /*07d8*/ 	.word	0x00014028
        /*07dc*/ 	.short	0x010a
        /*07de*/ 	.byte	0x04
	.zero		1


	//   ....[34]....
        /*07e0*/ 	.word	0x00002230
        /*07e4*/ 	.word	0x000000ff
        /*07e8*/ 	.word	0x000140a0
        /*07ec*/ 	.short	0x010a
        /*07ee*/ 	.byte	0x04
	.zero		1


	//   ....[35]....
        /*07f0*/ 	.word	0x00002270
        /*07f4*/ 	.word	0x000000ff
        /*07f8*/ 	.word	0x00014058
        /*07fc*/ 	.short	0x010a
        /*07fe*/ 	.byte	0x04
	.zero		1


	//   ....[36]....
        /*0800*/ 	.word	0x00002880
        /*0804*/ 	.word	0x000000ff
        /*0808*/ 	.word	0x00014020
        /*080c*/ 	.short	0x010a
        /*080e*/ 	.byte	0x0b
	.zero		1


	//   ....[37]....
        /*0810*/ 	.word	0x00002b90
        /*0814*/ 	.word	0x000000ff
        /*0818*/ 	.word	0x000140a8
        /*081c*/ 	.short	0x010a
        /*081e*/ 	.byte	0x04
	.zero		1


	//   ....[38]....
        /*0820*/ 	.word	0x00002c00
        /*0824*/ 	.word	0x000000ff
        /*0828*/ 	.word	0x00014068
        /*082c*/ 	.short	0x010a
        /*082e*/ 	.byte	0x04
	.zero		1


	//   ....[39]....
        /*0830*/ 	.word	0x000033f0
        /*0834*/ 	.word	0x000000ff
        /*0838*/ 	.word	0x00014020
        /*083c*/ 	.short	0x010a
        /*083e*/ 	.byte	0x08
	.zero		1


	//   ....[40]....
        /*0840*/ 	.word	0x00003440
        /*0844*/ 	.word	0x000000ff
        /*0848*/ 	.word	0x000140a0
        /*084c*/ 	.short	0x010a
        /*084e*/ 	.byte	0x04
	.zero		1


	//   ....[41]....
        /*0850*/ 	.word	0x000034b0
        /*0854*/ 	.word	0x000000ff
        /*0858*/ 	.word	0x00014058
        /*085c*/ 	.short	0x010a
        /*085e*/ 	.byte	0x04
	.zero		1


	//   ....[42]....
        /*0860*/ 	.word	0x00003ae0
        /*0864*/ 	.word	0x000000ff
        /*0868*/ 	.word	0x000140a8
        /*086c*/ 	.short	0x010a
        /*086e*/ 	.byte	0x04
	.zero		1


	//   ....[43]....
        /*0870*/ 	.word	0x00003b50
        /*0874*/ 	.word	0x000000ff
        /*0878*/ 	.word	0x00014068
        /*087c*/ 	.short	0x010a
        /*087e*/ 	.byte	0x04
	.zero		1


	//   ....[44]....
        /*0880*/ 	.word	0x00004220
        /*0884*/ 	.word	0x00000011
        /*0888*/ 	.word	0x000140c0
        /*088c*/ 	.short	0x010a
        /*088e*/ 	.byte	0xff
	.zero		1


	//   ....[45]....
        /*0890*/ 	.word	0x00007d40
        /*0894*/ 	.word	0x00000011
        /*0898*/ 	.word	0x000140b0
        /*089c*/ 	.short	0x0101
        /*089e*/ 	.byte	0xff
	.zero		1


	//   ....[46]....
        /*08a0*/ 	.word	0x00007ff0
        /*08a4*/ 	.word	0x00000011
        /*08a8*/ 	.word	0x000140c8
        /*08ac*/ 	.short	0x010a
        /*08ae*/ 	.byte	0xff
	.zero		1


	//   ....[47]....
        /*08b0*/ 	.word	0x000082f0
        /*08b4*/ 	.word	0x00000011
        /*08b8*/ 	.word	0x000140b8
        /*08bc*/ 	.short	0x0101
        /*08be*/ 	.byte	0xff
	.zero		1


	//   ....[48]....
        /*08c0*/ 	.word	0x000083d0
        /*08c4*/ 	.word	0x000000ff
        /*08c8*/ 	.word	0x00014070
        /*08cc*/ 	.short	0x010a
        /*08ce*/ 	.byte	0x27
	.zero		1


	//   ....[49]....
        /*08d0*/ 	.word	0x00008450
        /*08d4*/ 	.word	0x000000ff
        /*08d8*/ 	.word	0x00000000
        /*08dc*/ 	.short	0x0101
        /*08de*/ 	.byte	0x04
	.zero		1


	//   ....[50]....
        /*08e0*/ 	.word	0x00008480
        /*08e4*/ 	.word	0x000000ff
        /*08e8*/ 	.word	0x00014080
        /*08ec*/ 	.short	0x010a
        /*08ee*/ 	.byte	0x27
	.zero		1


	//   ....[51]....
        /*08f0*/ 	.word	0x00008710
        /*08f4*/ 	.word	0x000000ff
        /*08f8*/ 	.word	0x00014070
        /*08fc*/ 	.short	0x010a
        /*08fe*/ 	.byte	0x27
	.zero		1


	//   ....[52]....
        /*0900*/ 	.word	0x00008870
        /*0904*/ 	.word	0x000000ff
        /*0908*/ 	.word	0x00014090
        /*090c*/ 	.short	0x010a
        /*090e*/ 	.byte	0x27
	.zero		1


	//   ....[53]....
        /*0910*/ 	.word	0x000095e0
        /*0914*/ 	.word	0x000000ff
        /*0918*/ 	.word	0x00000000
        /*091c*/ 	.short	0x0101
        /*091e*/ 	.byte	0x04
	.zero		1


	//   ....[54]....
        /*0920*/ 	.word	0x00009660
        /*0924*/ 	.word	0x000000ff
        /*0928*/ 	.word	0x00000000
        /*092c*/ 	.short	0x0101
        /*092e*/ 	.byte	0x04
	.zero		1


	//   ....[55]....
        /*0930*/ 	.word	0x000096c0
        /*0934*/ 	.word	0x000000ff
        /*0938*/ 	.word	0x00014080
        /*093c*/ 	.short	0x010a
        /*093e*/ 	.byte	0x27
	.zero		1


	//   ....[56]....
        /*0940*/ 	.word	0x00009940
        /*0944*/ 	.word	0x000000ff
        /*0948*/ 	.word	0x00014098
        /*094c*/ 	.short	0x010a
        /*094e*/ 	.byte	0x27
	.zero		1


	//   ....[57]....
        /*0950*/ 	.word	0x0000a690
        /*0954*/ 	.word	0x000000ff
        /*0958*/ 	.word	0x00000000
        /*095c*/ 	.short	0x0101
        /*095e*/ 	.byte	0x04
	.zero		1


	//   ....[58]....
        /*0960*/ 	.word	0x0000a730
        /*0964*/ 	.word	0x000000ff
        /*0968*/ 	.word	0x00000000
        /*096c*/ 	.short	0x0101
        /*096e*/ 	.byte	0x05
	.zero		1


	//   ....[59]....
        /*0970*/ 	.word	0x0000a7e0
        /*0974*/ 	.word	0x00000000
        /*0978*/ 	.word	0x00000000
        /*097c*/ 	.short	0x0101
        /*097e*/ 	.byte	0xff
	.zero		1


	//   ....[60]....
        /*0980*/ 	.word	0x0000a820
        /*0984*/ 	.word	0x00000018
        /*0988*/ 	.word	0x00014070
        /*098c*/ 	.short	0x010a
        /*098e*/ 	.byte	0xff
	.zero		1


	//   ....[61]....
        /*0990*/ 	.word	0x0000a890
        /*0994*/ 	.word	0x000000ff
        /*0998*/ 	.word	0x00000000
        /*099c*/ 	.short	0x0101
        /*099e*/ 	.byte	0x04
	.zero		1


	//   ....[62]....
        /*09a0*/ 	.word	0x0000a8f0
        /*09a4*/ 	.word	0x00000018
        /*09a8*/ 	.word	0x00014090
        /*09ac*/ 	.short	0x010a
        /*09ae*/ 	.byte	0xff
	.zero		1


	//   ....[63]....
        /*09b0*/ 	.word	0x0000a970
        /*09b4*/ 	.word	0x00000018
        /*09b8*/ 	.word	0x000140c0
        /*09bc*/ 	.short	0x010a
        /*09be*/ 	.byte	0xff
	.zero		1


	//   ....[64]....
        /*09c0*/ 	.word	0x0000bc70
        /*09c4*/ 	.word	0x00000000
        /*09c8*/ 	.word	0x00000000
        /*09cc*/ 	.short	0x0101
        /*09ce*/ 	.byte	0xff
	.zero		1


	//   ....[65]....
        /*09d0*/ 	.word	0x0000bca0
        /*09d4*/ 	.word	0x00000018
        /*09d8*/ 	.word	0x000140b0
        /*09dc*/ 	.short	0x0101
        /*09de*/ 	.byte	0xff
	.zero		1


	//   ....[66]....
        /*09e0*/ 	.word	0x0000bd20
        /*09e4*/ 	.word	0x00000018
        /*09e8*/ 	.word	0x00014080
        /*09ec*/ 	.short	0x010a
        /*09ee*/ 	.byte	0xff
	.zero		1


	//   ....[67]....
        /*09f0*/ 	.word	0x0000bed0
        /*09f4*/ 	.word	0x00000020
        /*09f8*/ 	.word	0x00000000
        /*09fc*/ 	.short	0x0101
        /*09fe*/ 	.byte	0xff
	.zero		1


	//   ....[68]....
        /*0a00*/ 	.word	0x0000bf20
        /*0a04*/ 	.word	0x00000018
        /*0a08*/ 	.word	0x00014098
        /*0a0c*/ 	.short	0x010a
        /*0a0e*/ 	.byte	0xff
	.zero		1


	//   ....[69]....
        /*0a10*/ 	.word	0x0000bfa0
        /*0a14*/ 	.word	0x00000018
        /*0a18*/ 	.word	0x000140c8
        /*0a1c*/ 	.short	0x010a
        /*0a1e*/ 	.byte	0xff
	.zero		1


	//   ....[70]....
        /*0a20*/ 	.word	0x0000d200
        /*0a24*/ 	.word	0x00000000
        /*0a28*/ 	.word	0x00000000
        /*0a2c*/ 	.short	0x0101
        /*0a2e*/ 	.byte	0xff
	.zero		1


	//   ....[71]....
        /*0a30*/ 	.word	0x0000d230
        /*0a34*/ 	.word	0x00000018
        /*0a38*/ 	.word	0x000140b8
        /*0a3c*/ 	.short	0x0101
        /*0a3e*/ 	.byte	0xff
	.zero		1


	//   ....[72]....
        /*0a40*/ 	.word	0x0000d440
        /*0a44*/ 	.word	0x000000ff
        /*0a48*/ 	.word	0x00000000
        /*0a4c*/ 	.short	0x010a
        /*0a4e*/ 	.byte	0x04
	.zero		1


	//   ....[73]....
        /*0a50*/ 	.word	0x0000d750
        /*0a54*/ 	.word	0x000000ff
        /*0a58*/ 	.word	0x00000000
        /*0a5c*/ 	.short	0x010a
        /*0a5e*/ 	.byte	0x05
	.zero		1


	//   ....[74]....
        /*0a60*/ 	.word	0x0000e3c0
        /*0a64*/ 	.word	0x000000ff
        /*0a68*/ 	.word	0x00000000
        /*0a6c*/ 	.short	0x0101
        /*0a6e*/ 	.byte	0x06
	.zero		1


	//   ....[75]....
        /*0a70*/ 	.word	0x0000e430
        /*0a74*/ 	.word	0x000000ff
        /*0a78*/ 	.word	0x00000000
        /*0a7c*/ 	.short	0x010a
        /*0a7e*/ 	.byte	0x04
	.zero		1


	//   ....[76]....
        /*0a80*/ 	.word	0x0000e790
        /*0a84*/ 	.word	0x000000ff
        /*0a88*/ 	.word	0x00000000
        /*0a8c*/ 	.short	0x0101
        /*0a8e*/ 	.byte	0x05
	.zero		1


	//   ....[77]....
        /*0a90*/ 	.word	0x000111d0
        /*0a94*/ 	.word	0x000000ff
        /*0a98*/ 	.word	0x00000000
        /*0a9c*/ 	.short	0x0101
        /*0a9e*/ 	.byte	0x06
	.zero		1


	//   ....[78]....
        /*0aa0*/ 	.word	0x00011330
        /*0aa4*/ 	.word	0x000000ff
        /*0aa8*/ 	.word	0x00000000
        /*0aac*/ 	.short	0x010a
        /*0aae*/ 	.byte	0x06
	.zero		1


	//   ....[79]....
        /*0ab0*/ 	.word	0x00011990
        /*0ab4*/ 	.word	0x000000ff
        /*0ab8*/ 	.word	0x00000000
        /*0abc*/ 	.short	0x010a
        /*0abe*/ 	.byte	0x06
	.zero		1


	//   ....[80]....
        /*0ac0*/ 	.word	0x00011d30
        /*0ac4*/ 	.word	0x000000ff
        /*0ac8*/ 	.word	0x00000000
        /*0acc*/ 	.short	0x010a
        /*0ace*/ 	.byte	0x04
	.zero		1


	//   ....[81]....
        /*0ad0*/ 	.word	0x00014170
        /*0ad4*/ 	.word	0x000000ff
        /*0ad8*/ 	.word	0x00000000
        /*0adc*/ 	.short	0x0101
        /*0ade*/ 	.byte	0x04
	.zero		1


	//   ....[82]....
        /*0ae0*/ 	.word	0x00014190
        /*0ae4*/ 	.word	0x00000003
        /*0ae8*/ 	.word	0x00000000
        /*0aec*/ 	.short	0x010a
        /*0aee*/ 	.byte	0x2a
	.zero		1


	//   ....[83]....
        /*0af0*/ 	.word	0x000168b0
        /*0af4*/ 	.word	0x00000000
        /*0af8*/ 	.word	0x00000000
        /*0afc*/ 	.short	0x0101
        /*0afe*/ 	.byte	0x05
	.zero		1


	//   ....[84]....
        /*0b00*/ 	.word	0x00017000
        /*0b04*/ 	.word	0x000000ff
        /*0b08*/ 	.word	0x00000000
        /*0b0c*/ 	.short	0x0101
        /*0b0e*/ 	.byte	0x05
	.zero		1


	//   ....[85]....
        /*0b10*/ 	.word	0x00017170
        /*0b14*/ 	.word	0x000000ff
        /*0b18*/ 	.word	0x00000000
        /*0b1c*/ 	.short	0x010a
        /*0b1e*/ 	.byte	0x05
	.zero		1


	//   ....[86]....
        /*0b20*/ 	.word	0x000177a0
        /*0b24*/ 	.word	0x000000ff
        /*0b28*/ 	.word	0x00000000
        /*0b2c*/ 	.short	0x010a
        /*0b2e*/ 	.byte	0x05
	.zero		1


	//   ....[87]....
        /*0b30*/ 	.word	0x000179f0
        /*0b34*/ 	.word	0x000000ff
        /*0b38*/ 	.word	0x00000000
        /*0b3c*/ 	.short	0x0101
        /*0b3e*/ 	.byte	0x04
	.zero		1


	//   ....[88]....
        /*0b40*/ 	.word	0x00017a80
        /*0b44*/ 	.word	0x000000ff
        /*0b48*/ 	.word	0x00000000
        /*0b4c*/ 	.short	0x010a
        /*0b4e*/ 	.byte	0x04
	.zero		1


	//   ....[89]....
        /*0b50*/ 	.word	0x00017b40
        /*0b54*/ 	.word	0x000000ff
        /*0b58*/ 	.word	0x00000000
        /*0b5c*/ 	.short	0x0101
        /*0b5e*/ 	.byte	0x04
	.zero		1


	//   ....[90]....
        /*0b60*/ 	.word	0x00017eb0
        /*0b64*/ 	.word	0x000000ff
        /*0b68*/ 	.word	0x00014010
        /*0b6c*/ 	.short	0x010a
        /*0b6e*/ 	.byte	0x08
	.zero		1


	//   ....[91]....
        /*0b70*/ 	.word	0x00018050
        /*0b74*/ 	.word	0x000000ff
        /*0b78*/ 	.word	0x00014038
        /*0b7c*/ 	.short	0x010a
        /*0b7e*/ 	.byte	0x08
	.zero		1


	//   ....[92]....
        /*0b80*/ 	.word	0x00018210
        /*0b84*/ 	.word	0x000000ff
        /*0b88*/ 	.word	0x00014018
        /*0b8c*/ 	.short	0x010a
        /*0b8e*/ 	.byte	0x08
	.zero		1


	//   ....[93]....
        /*0b90*/ 	.word	0x000183c0
        /*0b94*/ 	.word	0x000000ff
        /*0b98*/ 	.word	0x00014040
        /*0b9c*/ 	.short	0x010a
        /*0b9e*/ 	.byte	0x08
	.zero		1


	//   ....[94]....
        /*0ba0*/ 	.word	0x00018710
        /*0ba4*/ 	.word	0x000000ff
        /*0ba8*/ 	.word	0x00014038
        /*0bac*/ 	.short	0x010a
        /*0bae*/ 	.byte	0x21
	.zero		1


	//   ....[95]....
        /*0bb0*/ 	.word	0x000188e0
        /*0bb4*/ 	.word	0x000000ff
        /*0bb8*/ 	.word	0x00014038
        /*0bbc*/ 	.short	0x010a
        /*0bbe*/ 	.byte	0x11
	.zero		1


	//   ....[96]....
        /*0bc0*/ 	.word	0x00018ad0
        /*0bc4*/ 	.word	0x000000ff
        /*0bc8*/ 	.word	0x00014038
        /*0bcc*/ 	.short	0x010a
        /*0bce*/ 	.byte	0x19
	.zero		1


	//   ....[97]....
        /*0bd0*/ 	.word	0x00018cb0
        /*0bd4*/ 	.word	0x000000ff
        /*0bd8*/ 	.word	0x00014038
        /*0bdc*/ 	.short	0x010a
        /*0bde*/ 	.byte	0x11
	.zero		1


	//   ....[98]....
        /*0be0*/ 	.word	0x00018ea0
        /*0be4*/ 	.word	0x000000ff
        /*0be8*/ 	.word	0x00014038
        /*0bec*/ 	.short	0x010a
        /*0bee*/ 	.byte	0x11
	.zero		1


	//   ....[99]....
        /*0bf0*/ 	.word	0x00019090
        /*0bf4*/ 	.word	0x000000ff
        /*0bf8*/ 	.word	0x00014038
        /*0bfc*/ 	.short	0x010a
        /*0bfe*/ 	.byte	0x11
	.zero		1


	//   ....[100]....
        /*0c00*/ 	.word	0x00019280
        /*0c04*/ 	.word	0x000000ff
        /*0c08*/ 	.word	0x00014038
        /*0c0c*/ 	.short	0x010a
        /*0c0e*/ 	.byte	0x11
	.zero		1


	//   ....[101]....
        /*0c10*/ 	.word	0x00019470
        /*0c14*/ 	.word	0x000000ff
        /*0c18*/ 	.word	0x00014038
        /*0c1c*/ 	.short	0x010a
        /*0c1e*/ 	.byte	0x11
	.zero		1


	//   ....[102]....
        /*0c20*/ 	.word	0x00019700
        /*0c24*/ 	.word	0x000000ff
        /*0c28*/ 	.word	0x00014038
        /*0c2c*/ 	.short	0x010a
        /*0c2e*/ 	.byte	0x19
	.zero		1


	//   ....[103]....
        /*0c30*/ 	.word	0x000198e0
        /*0c34*/ 	.word	0x000000ff
        /*0c38*/ 	.word	0x00014038
        /*0c3c*/ 	.short	0x010a
        /*0c3e*/ 	.byte	0x11
	.zero		1


	//   ....[104]....
        /*0c40*/ 	.word	0x00019d40
        /*0c44*/ 	.word	0x000000ff
        /*0c48*/ 	.word	0x000140b0
        /*0c4c*/ 	.short	0x010a
        /*0c4e*/ 	.byte	0x10
	.zero		1


	//   ....[105]....
        /*0c50*/ 	.word	0x00019de0
        /*0c54*/ 	.word	0x000000ff
        /*0c58*/ 	.word	0x000140b8
        /*0c5c*/ 	.short	0x010a
        /*0c5e*/ 	.byte	0x10
	.zero		1


	//   ....[106]....
        /*0c60*/ 	.word	0x00019f00
        /*0c64*/ 	.word	0x000000ff
        /*0c68*/ 	.word	0x00000000
        /*0c6c*/ 	.short	0x0101
        /*0c6e*/ 	.byte	0x05
	.zero		1


	//   ....[107]....
        /*0c70*/ 	.word	0x00019f80
        /*0c74*/ 	.word	0x000000ff
        /*0c78*/ 	.word	0x00000000
        /*0c7c*/ 	.short	0x0101
        /*0c7e*/ 	.byte	0x05
	.zero		1


	//   ....[108]....
        /*0c80*/ 	.word	0x0001a210
        /*0c84*/ 	.word	0x00000003
        /*0c88*/ 	.word	0x00014000
        /*0c8c*/ 	.short	0x010a
        /*0c8e*/ 	.byte	0xff
	.zero		1


	//   ....[109]....
        /*0c90*/ 	.word	0x0001a270
        /*0c94*/ 	.word	0x00000003
        /*0c98*/ 	.word	0x00014020
        /*0c9c*/ 	.short	0x010a
        /*0c9e*/ 	.byte	0xff
	.zero		1


	//   ....[110]....
        /*0ca0*/ 	.word	0x0001a2d0
        /*0ca4*/ 	.word	0x00000004
        /*0ca8*/ 	.word	0x00014058
        /*0cac*/ 	.short	0x010a
        /*0cae*/ 	.byte	0xff
	.zero		1


	//   ....[111]....
        /*0cb0*/ 	.word	0x0001a330
        /*0cb4*/ 	.word	0x00000003
        /*0cb8*/ 	.word	0x00014008
        /*0cbc*/ 	.short	0x010a
        /*0cbe*/ 	.byte	0xff
	.zero		1


	//   ....[112]....
        /*0cc0*/ 	.word	0x0001a390
        /*0cc4*/ 	.word	0x00000004
        /*0cc8*/ 	.word	0x00014068
        /*0ccc*/ 	.short	0x010a
        /*0cce*/ 	.byte	0xff
	.zero		1


	//   ....[113]....
        /*0cd0*/ 	.word	0x0001a3f0
        /*0cd4*/ 	.word	0x00000003
        /*0cd8*/ 	.word	0x00014028
        /*0cdc*/ 	.short	0x010a
        /*0cde*/ 	.byte	0xff
	.zero		1


	//   ....[114]....
        /*0ce0*/ 	.word	0x0001a450
        /*0ce4*/ 	.word	0x00000000
        /*0ce8*/ 	.word	0x000140a0
        /*0cec*/ 	.short	0x010a
        /*0cee*/ 	.byte	0xff
	.zero		1


	//   ....[115]....
        /*0cf0*/ 	.word	0x0001a4b0
        /*0cf4*/ 	.word	0x00000003
        /*0cf8*/ 	.word	0x00014058
        /*0cfc*/ 	.short	0x010a
        /*0cfe*/ 	.byte	0xff
	.zero		1


	//   ....[116]....
        /*0d00*/ 	.word	0x0001a510
        /*0d04*/ 	.word	0x00000003
        /*0d08*/ 	.word	0x00014020
        /*0d0c*/ 	.short	0x010a
        /*0d0e*/ 	.byte	0xff
	.zero		1


	//   ....[117]....
        /*0d10*/ 	.word	0x0001a570
        /*0d14*/ 	.word	0x00000000
        /*0d18*/ 	.word	0x000140a8
        /*0d1c*/ 	.short	0x010a
        /*0d1e*/ 	.byte	0xff
	.zero		1


	//   ....[118]....
        /*0d20*/ 	.word	0x0001a5d0
        /*0d24*/ 	.word	0x00000000
        /*0d28*/ 	.word	0x00014068
        /*0d2c*/ 	.short	0x010a
        /*0d2e*/ 	.byte	0xff
	.zero		1


	//   ....[119]....
        /*0d30*/ 	.word	0x0001a630
        /*0d34*/ 	.word	0x00000000
        /*0d38*/ 	.word	0x00014020
        /*0d3c*/ 	.short	0x010a
        /*0d3e*/ 	.byte	0xff
	.zero		1


	//   ....[120]....
        /*0d40*/ 	.word	0x0001a690
        /*0d44*/ 	.word	0x00000000
        /*0d48*/ 	.word	0x000140a0
        /*0d4c*/ 	.short	0x010a
        /*0d4e*/ 	.byte	0xff
	.zero		1


	//   ....[121]....
        /*0d50*/ 	.word	0x0001a6f0
        /*0d54*/ 	.word	0x00000003
        /*0d58*/ 	.word	0x00014058
        /*0d5c*/ 	.short	0x010a
        /*0d5e*/ 	.byte	0xff
	.zero		1


	//   ....[122]....
        /*0d60*/ 	.word	0x0001a750
        /*0d64*/ 	.word	0x00000000
        /*0d68*/ 	.word	0x000140a8
        /*0d6c*/ 	.short	0x010a
        /*0d6e*/ 	.byte	0xff
	.zero		1


	//   ....[123]....
        /*0d70*/ 	.word	0x0001a7b0
        /*0d74*/ 	.word	0x00000000
        /*0d78*/ 	.word	0x00014068
        /*0d7c*/ 	.short	0x010a
        /*0d7e*/ 	.byte	0xff
	.zero		1


	//   ....[124]....
        /*0d80*/ 	.word	0x0001a800
        /*0d84*/ 	.word	0x00000011
        /*0d88*/ 	.word	0x000140c0
        /*0d8c*/ 	.short	0x010a
        /*0d8e*/ 	.byte	0xff
	.zero		1


	//   ....[125]....
        /*0d90*/ 	.word	0x0001a850
        /*0d94*/ 	.word	0x00000011
        /*0d98*/ 	.word	0x000140c8
        /*0d9c*/ 	.short	0x010a
        /*0d9e*/ 	.byte	0xff
	.zero		1


	//   ....[126]....
        /*0da0*/ 	.word	0x0001a8b0
        /*0da4*/ 	.word	0x00000000
        /*0da8*/ 	.word	0x00014070
        /*0dac*/ 	.short	0x010a
        /*0dae*/ 	.byte	0xff
	.zero		1


	//   ....[127]....
        /*0db0*/ 	.word	0x0001a910
        /*0db4*/ 	.word	0x00000000
        /*0db8*/ 	.word	0x00014080
        /*0dbc*/ 	.short	0x010a
        /*0dbe*/ 	.byte	0xff
	.zero		1


	//   ....[128]....
        /*0dc0*/ 	.word	0x0001a970
        /*0dc4*/ 	.word	0x00000000
        /*0dc8*/ 	.word	0x00014070
        /*0dcc*/ 	.short	0x010a
        /*0dce*/ 	.byte	0xff
	.zero		1


	//   ....[129]....
        /*0dd0*/ 	.word	0x0001a9d0
        /*0dd4*/ 	.word	0x00000000
        /*0dd8*/ 	.word	0x00014090
        /*0ddc*/ 	.short	0x010a
        /*0dde*/ 	.byte	0xff
	.zero		1


	//   ....[130]....
        /*0de0*/ 	.word	0x0001aa30
        /*0de4*/ 	.word	0x00000000
        /*0de8*/ 	.word	0x00014080
        /*0dec*/ 	.short	0x010a
        /*0dee*/ 	.byte	0xff
	.zero		1


	//   ....[131]....
        /*0df0*/ 	.word	0x0001aa90
        /*0df4*/ 	.word	0x00000000
        /*0df8*/ 	.word	0x00014098
        /*0dfc*/ 	.short	0x010a
        /*0dfe*/ 	.byte	0xff
	.zero		1


	//   ....[132]....
        /*0e00*/ 	.word	0x0001aae0
        /*0e04*/ 	.word	0x00000018
        /*0e08*/ 	.word	0x00014070
        /*0e0c*/ 	.short	0x010a
        /*0e0e*/ 	.byte	0xff
	.zero		1


	//   ....[133]....
        /*0e10*/ 	.word	0x0001ab30
        /*0e14*/ 	.word	0x00000018
        /*0e18*/ 	.word	0x00014090
        /*0e1c*/ 	.short	0x010a
        /*0e1e*/ 	.byte	0xff
	.zero		1


	//   ....[134]....
        /*0e20*/ 	.word	0x0001ab80
        /*0e24*/ 	.word	0x00000018
        /*0e28*/ 	.word	0x000140c0
        /*0e2c*/ 	.short	0x010a
        /*0e2e*/ 	.byte	0xff
	.zero		1


	//   ....[135]....
        /*0e30*/ 	.word	0x0001abd0
        /*0e34*/ 	.word	0x00000018
        /*0e38*/ 	.word	0x00014080
        /*0e3c*/ 	.short	0x010a
        /*0e3e*/ 	.byte	0xff
	.zero		1


	//   ....[136]....
        /*0e40*/ 	.word	0x0001ac20
        /*0e44*/ 	.word	0x00000018
        /*0e48*/ 	.word	0x00014098
        /*0e4c*/ 	.short	0x010a
        /*0e4e*/ 	.byte	0xff
	.zero		1


	//   ....[137]....
        /*0e50*/ 	.word	0x0001ac70
        /*0e54*/ 	.word	0x00000018
        /*0e58*/ 	.word	0x000140c8
        /*0e5c*/ 	.short	0x010a
        /*0e5e*/ 	.byte	0xff
	.zero		1


	//   ....[138]....
        /*0e60*/ 	.word	0x0001acd0
        /*0e64*/ 	.word	0x00000000
        /*0e68*/ 	.word	0x00000000
        /*0e6c*/ 	.short	0x010a
        /*0e6e*/ 	.byte	0xff
	.zero		1


	//   ....[139]....
        /*0e70*/ 	.word	0x0001ad30
        /*0e74*/ 	.word	0x00000000
        /*0e78*/ 	.word	0x00000000
        /*0e7c*/ 	.short	0x010a
        /*0e7e*/ 	.byte	0xff
	.zero		1


	//   ....[140]....
        /*0e80*/ 	.word	0x0001ad90
        /*0e84*/ 	.word	0x00000004
        /*0e88*/ 	.word	0x00000000
        /*0e8c*/ 	.short	0x010a
        /*0e8e*/ 	.byte	0xff
	.zero		1


	//   ....[141]....
        /*0e90*/ 	.word	0x0001adf0
        /*0e94*/ 	.word	0x00000005
        /*0e98*/ 	.word	0x00000000
        /*0e9c*/ 	.short	0x010a
        /*0e9e*/ 	.byte	0xff
	.zero		1


	//   ....[142]....
        /*0ea0*/ 	.word	0x0001ae50
        /*0ea4*/ 	.word	0x00000003
        /*0ea8*/ 	.word	0x00000000
        /*0eac*/ 	.short	0x010a
        /*0eae*/ 	.byte	0xff
	.zero		1


	//   ....[143]....
        /*0eb0*/ 	.word	0x0001aeb0
        /*0eb4*/ 	.word	0x00000000
        /*0eb8*/ 	.word	0x00000000
        /*0ebc*/ 	.short	0x010a
        /*0ebe*/ 	.byte	0xff
	.zero		1


	//   ....[144]....
        /*0ec0*/ 	.word	0x0001af10
        /*0ec4*/ 	.word	0x00000003
        /*0ec8*/ 	.word	0x00000000
        /*0ecc*/ 	.short	0x010a
        /*0ece*/ 	.byte	0xff
	.zero		1


	//   ....[145]....
        /*0ed0*/ 	.word	0x0001af70
        /*0ed4*/ 	.word	0x00000003
        /*0ed8*/ 	.word	0x00000000
        /*0edc*/ 	.short	0x010a
        /*0ede*/ 	.byte	0xff
	.zero		1


	//   ....[146]....
        /*0ee0*/ 	.word	0x0001afd0
        /*0ee4*/ 	.word	0x00000003
        /*0ee8*/ 	.word	0x00000000
        /*0eec*/ 	.short	0x010a
        /*0eee*/ 	.byte	0xff
	.zero		1


	//   ....[147]....
        /*0ef0*/ 	.word	0x0001b030
        /*0ef4*/ 	.word	0x00000000
        /*0ef8*/ 	.word	0x00000000
        /*0efc*/ 	.short	0x010a
        /*0efe*/ 	.byte	0xff
	.zero		1


	//   ....[148]....
        /*0f00*/ 	.word	0x0001b090
        /*0f04*/ 	.word	0x00000000
        /*0f08*/ 	.word	0x00014010
        /*0f0c*/ 	.short	0x010a
        /*0f0e*/ 	.byte	0xff
	.zero		1


	//   ....[149]....
        /*0f10*/ 	.word	0x0001b0f0
        /*0f14*/ 	.word	0x00000000
        /*0f18*/ 	.word	0x00014038
        /*0f1c*/ 	.short	0x010a
        /*0f1e*/ 	.byte	0xff
	.zero		1


	//   ....[150]....
        /*0f20*/ 	.word	0x0001b150
        /*0f24*/ 	.word	0x00000000
        /*0f28*/ 	.word	0x00014018
        /*0f2c*/ 	.short	0x010a
        /*0f2e*/ 	.byte	0xff
	.zero		1


	//   ....[151]....
        /*0f30*/ 	.word	0x0001b1b0
        /*0f34*/ 	.word	0x00000000
        /*0f38*/ 	.word	0x00014040
        /*0f3c*/ 	.short	0x010a
        /*0f3e*/ 	.byte	0xff
	.zero		1


	//   ....[152]....
        /*0f40*/ 	.word	0x0001b210
        /*0f44*/ 	.word	0x00000000
        /*0f48*/ 	.word	0x00014038
        /*0f4c*/ 	.short	0x010a
        /*0f4e*/ 	.byte	0xff
	.zero		1


	//   ....[153]....
        /*0f50*/ 	.word	0x0001b270
        /*0f54*/ 	.word	0x00000000
        /*0f58*/ 	.word	0x00014038
        /*0f5c*/ 	.short	0x010a
        /*0f5e*/ 	.byte	0xff
	.zero		1


	//   ....[154]....
        /*0f60*/ 	.word	0x0001b2d0
        /*0f64*/ 	.word	0x00000000
        /*0f68*/ 	.word	0x00014038
        /*0f6c*/ 	.short	0x010a
        /*0f6e*/ 	.byte	0xff
	.zero		1


	//   ....[155]....
        /*0f70*/ 	.word	0x0001b330
        /*0f74*/ 	.word	0x00000000
        /*0f78*/ 	.word	0x00014038
        /*0f7c*/ 	.short	0x010a
        /*0f7e*/ 	.byte	0xff
	.zero		1


	//   ....[156]....
        /*0f80*/ 	.word	0x0001b390
        /*0f84*/ 	.word	0x00000000
        /*0f88*/ 	.word	0x00014038
        /*0f8c*/ 	.short	0x010a
        /*0f8e*/ 	.byte	0xff
	.zero		1


	//   ....[157]....
        /*0f90*/ 	.word	0x0001b3f0
        /*0f94*/ 	.word	0x00000000
        /*0f98*/ 	.word	0x00014038
        /*0f9c*/ 	.short	0x010a
        /*0f9e*/ 	.byte	0xff
	.zero		1


	//   ....[158]....
        /*0fa0*/ 	.word	0x0001b450
        /*0fa4*/ 	.word	0x00000000
        /*0fa8*/ 	.word	0x00014038
        /*0fac*/ 	.short	0x010a
        /*0fae*/ 	.byte	0xff
	.zero		1


	//   ....[159]....
        /*0fb0*/ 	.word	0x0001b4b0
        /*0fb4*/ 	.word	0x00000000
        /*0fb8*/ 	.word	0x00014038
        /*0fbc*/ 	.short	0x010a
        /*0fbe*/ 	.byte	0xff
	.zero		1


	//   ....[160]....
        /*0fc0*/ 	.word	0x0001b510
        /*0fc4*/ 	.word	0x00000000
        /*0fc8*/ 	.word	0x00014038
        /*0fcc*/ 	.short	0x010a
        /*0fce*/ 	.byte	0xff
	.zero		1


	//   ....[161]....
        /*0fd0*/ 	.word	0x0001b570
        /*0fd4*/ 	.word	0x00000000
        /*0fd8*/ 	.word	0x00014038
        /*0fdc*/ 	.short	0x010a
        /*0fde*/ 	.byte	0xff
	.zero		1


	//   ....[162]....
        /*0fe0*/ 	.word	0x0001b5d0
        /*0fe4*/ 	.word	0x00000000
        /*0fe8*/ 	.word	0x000140b0
        /*0fec*/ 	.short	0x010a
        /*0fee*/ 	.byte	0xff
	.zero		1


	//   ....[163]....
        /*0ff0*/ 	.word	0x0001b630
        /*0ff4*/ 	.word	0x00000000
        /*0ff8*/ 	.word	0x000140b8
        /*0ffc*/ 	.short	0x010a
        /*0ffe*/ 	.byte	0xff
	.zero		1


	//----- nvinfo : EIATTR_NUM_MBARRIERS
	.align		4
.L_66:
        /*1000*/ 	.byte	0x03, 0x38
        /*1002*/ 	.short	0x001c


	//----- nvinfo : EIATTR_EXIT_INSTR_OFFSETS
	.align		4
        /*1004*/ 	.byte	0x04, 0x1c
        /*1006*/ 	.short	(.L_68 - .L_67)


	//   ....[0]....
.L_67:
        /*1008*/ 	.word	0x000017c0


	//   ....[1]....
        /*100c*/ 	.word	0x00001a40


	//   ....[2]....
        /*1010*/ 	.word	0x00004090


	//   ....[3]....
        /*1014*/ 	.word	0x000040d0


	//   ....[4]....
        /*1018*/ 	.word	0x00004140


	//   ....[5]....
        /*101c*/ 	.word	0x00008300


	//   ....[6]....
        /*1020*/ 	.word	0x0000d240


	//   ....[7]....
        /*1024*/ 	.word	0x0000d2e0


	//   ....[8]....
        /*1028*/ 	.word	0x00017b50


	//   ....[9]....
        /*102c*/ 	.word	0x00017be0


	//   ....[10]....
        /*1030*/ 	.word	0x00017c80


	//   ....[11]....
        /*1034*/ 	.word	0x00018530


	//   ....[12]....
        /*1038*/ 	.word	0x00019680


	//   ....[13]....
        /*103c*/ 	.word	0x00019ac0


	//   ....[14]....
        /*1040*/ 	.word	0x00019b30


	//   ....[15]....
        /*1044*/ 	.word	0x0001a1f0


	//----- nvinfo : EIATTR_INDIRECT_BRANCH_TARGETS
	.align		4
.L_68:
        /*1048*/ 	.byte	0x04, 0x34
        /*104a*/ 	.short	(.L_70 - .L_69)


	//   ....[0]....
.L_69:
        /*104c*/ 	.word	.L_x_477@srel
        /*1050*/ 	.short	0x0
        /*1052*/ 	.short	0x0
        /*1054*/ 	.word	0x3
        /*1058*/ 	.word	.L_x_478@srel
        /*105c*/ 	.word	.L_x_479@srel
        /*1060*/ 	.word	.L_x_480@srel


	//----- nvinfo : EIATTR_MAX_THREADS
	.align		4
.L_70:
        /*1064*/ 	.byte	0x04, 0x05
        /*1066*/ 	.short	(.L_72 - .L_71)
.L_71:
        /*1068*/ 	.word	0x00000200
        /*106c*/ 	.word	0x00000001
        /*1070*/ 	.word	0x00000001


	//----- nvinfo : EIATTR_CRS_STACK_SIZE
	.align		4
.L_72:
        /*1074*/ 	.byte	0x04, 0x1e
        /*1076*/ 	.short	(.L_74 - .L_73)
.L_73:
        /*1078*/ 	.word	0x00000000


	//----- nvinfo : EIATTR_CBANK_PARAM_SIZE
	.align		4
.L_74:
        /*107c*/ 	.byte	0x03, 0x19
        /*107e*/ 	.short	0x0600


	//----- nvinfo : EIATTR_PARAM_CBANK
	.align		4
        /*1080*/ 	.byte	0x04, 0x0a
        /*1082*/ 	.short	(.L_76 - .L_75)
	.align		4
.L_75:
        /*1084*/ 	.word	index@(.nv.constant0._ZN7cutlass13device_kernelINS_4fmha6kernel36Sm100FmhaFwdKernelTmaWarpspecializedIN4cute5tupleIJiiiNS5_IJNS5_IJiiEEEiEEEEEENS1_10collective38Sm100FmhaFwdMainloopTmaWarpspecializedINS_10bfloat16_tEffNS5_IJNS4_1CILi256EEENSC_ILi128EEENSC_ILi64EEEEEENS5_IJiNSC_ILi1EEES7_EEENS5_IJiSH_NS5_IJNS5_IJNSC_ILi0EEEiEEEiEEEEEESM_NS9_12ResidualMaskENS5_IJNSC_ILi2EEESH_SH_EEENSC_ILb0EEEEENS9_38Sm100FmhaFwdEpilogueTmaWarpspecializedINS_6half_tEfNS5_IJSE_SF_SE_EEESI_NS5_IJSH_S7_EEESQ_EENS2_23IndividualTileSchedulerENS2_41Sm100FmhaCtxKernelWarpspecializedScheduleEEEEEvNT_6ParamsE)
        /*1088*/ 	.short	0x0380
        /*108a*/ 	.short	0x0600


	//----- nvinfo : EIATTR_SW_WAR
	.align		4
.L_76:
        /*108c*/ 	.byte	0x04, 0x36
        /*108e*/ 	.short	(.L_78 - .L_77)
.L_77:
        /*1090*/ 	.word	0x00000008
.L_78:


//--------------------- .nv.callgraph             --------------------------
	.section	.nv.callgraph,"",@"SHT_CUDA_CALLGRAPH"
	.align	4
	.sectionentsize	8
	.align		4
        /*0000*/ 	.word	0x00000000
	.align		4
        /*0004*/ 	.word	0xffffffff
	.align		4
        /*0008*/ 	.word	index@(_ZN7cutlass13device_kernelINS_4fmha6kernel36Sm100FmhaFwdKernelTmaWarpspecializedIN4cute5tupleIJiiiNS5_IJNS5_IJiiEEEiEEEEEENS1_10collective38Sm100FmhaFwdMainloopTmaWarpspecializedINS_10bfloat16_tEffNS5_IJNS4_1CILi256EEENSC_ILi128EEENSC_ILi64EEEEEENS5_IJiNSC_ILi1EEES7_EEENS5_IJiSH_NS5_IJNS5_IJNSC_ILi0EEEiEEEiEEEEEESM_NS9_12ResidualMaskENS5_IJNSC_ILi2EEESH_SH_EEENSC_ILb0EEEEENS9_38Sm100FmhaFwdEpilogueTmaWarpspecializedINS_6half_tEfNS5_IJSE_SF_SE_EEESI_NS5_IJSH_S7_EEESQ_EENS2_23IndividualTileSchedulerENS2_41Sm100FmhaCtxKernelWarpspecializedScheduleEEEEEvNT_6ParamsE)
	.align		4
        /*000c*/ 	.word	index@(__assertfail)
	.align		4
        /*0010*/ 	.word	index@(_ZN7cutlass13device_kernelINS_4fmha6kernel36Sm100FmhaFwdKernelTmaWarpspecializedIN4cute5tupleIJiiiNS5_IJNS5_IJiiEEEiEEEEEENS1_10collective38Sm100FmhaFwdMainloopTmaWarpspecializedINS_10bfloat16_tEffNS5_IJNS4_1CILi256EEENSC_ILi128EEENSC_ILi64EEEEEENS5_IJiNSC_ILi1EEES7_EEENS5_IJiSH_NS5_IJNS5_IJNSC_ILi0EEEiEEEiEEEEEESM_NS9_12ResidualMaskENS5_IJNSC_ILi2EEESH_SH_EEENSC_ILb0EEEEENS9_38Sm100FmhaFwdEpilogueTmaWarpspecializedINS_6half_tEfNS5_IJSE_SF_SE_EEESI_NS5_IJSH_S7_EEESQ_EENS2_23IndividualTileSchedulerENS2_41Sm100FmhaCtxKernelWarpspecializedScheduleEEEEEvNT_6ParamsE)
	.align		4
        /*0014*/ 	.word	index@(vprintf)
	.align		4
        /*0018*/ 	.word	0x00000000
	.align		4
        /*001c*/ 	.word	0xfffffffe
	.align		4
        /*0020*/ 	.word	0x00000000
	.align		4
        /*0024*/ 	.word	0xfffffffd
	.align		4
        /*0028*/ 	.word	0x00000000
	.align		4
        /*002c*/ 	.word	0xfffffffc


//--------------------- .nv.constant4             --------------------------
	.section	.nv.constant4,"a",@progbits
	.align	8
	.align		8
.nv.constant4:
        /*0000*/ 	.dword	vprintf
	.align		8
        /*0008*/ 	.dword	__assertfail
	.align		8
        /*0010*/ 	.dword	__unnamed_1
	.align		8
        /*0018*/ 	.dword	__unnamed_2
	.align		8
        /*0020*/ 	.dword	__unnamed_3
	.align		8
        /*0028*/ 	.dword	__unnamed_4
	.align		8
        /*0030*/ 	.dword	__unnamed_5
	.align		8
        /*0038*/ 	.dword	__unnamed_6
	.align		8
        /*0040*/ 	.dword	__unnamed_7
	.align		8
        /*0048*/ 	.dword	_ZN39_INTERNAL_488d0e14_4_k_cu_f2e698c2_32264cuda3std3__45__cpo5beginE
	.align		8
        /*0050*/ 	.dword	_ZN39_INTERNAL_488d0e14_4_k_cu_f2e698c2_32264cuda3std3__45__cpo3endE
	.align		8
        /*0058*/ 	.dword	_ZN39_INTERNAL_488d0e14_4_k_cu_f2e698c2_32264cuda3std3__45__cpo6cbeginE
	.align		8
        /*0060*/ 	.dword	_ZN39_INTERNAL_488d0e14_4_k_cu_f2e698c2_32264cuda3std3__45__cpo4cendE
	.align		8
        /*0068*/ 	.dword	_ZN39_INTERNAL_488d0e14_4_k_cu_f2e698c2_32264cuda3std3__441_GLOBAL__N__488d0e14_4_k_cu_f2e698c2_32266ignoreE
	.align		8
        /*0070*/ 	.dword	_ZN39_INTERNAL_488d0e14_4_k_cu_f2e698c2_32264cuda3std3__419piecewise_constructE
	.align		8
        /*0078*/ 	.dword	_ZN39_INTERNAL_488d0e14_4_k_cu_f2e698c2_32264cuda3std3__48in_placeE
	.align		8
        /*0080*/ 	.dword	_ZN39_INTERNAL_488d0e14_4_k_cu_f2e698c2_32264cuda3std6ranges3__45__cpo4swapE
	.align		8
        /*0088*/ 	.dword	_ZN39_INTERNAL_488d0e14_4_k_cu_f2e698c2_32264cuda3std6ranges3__45__cpo9iter_moveE
	.align		8
        /*0090*/ 	.dword	_ZN39_INTERNAL_488d0e14_4_k_cu_f2e698c2_32264cute7productE
	.align		8
        /*0098*/ 	.dword	_ZN39_INTERNAL_488d0e14_4_k_cu_f2e698c2_32264cute1_E
	.align		8
        /*00a0*/ 	.dword	$str$22
	.align		8
        /*00a8*/ 	.dword	$str$23
	.align		8
        /*00b0*/ 	.dword	$str$26
	.align		8
        /*00b8*/ 	.dword	$str$27
	.align		8
        /*00c0*/ 	.dword	$str$28
	.align		8
        /*00c8*/ 	.dword	$str$29
	.align		8
        /*00d0*/ 	.dword	$str$30
	.align		8
        /*00d8*/ 	.dword	$str$31
	.align		8
        /*00e0*/ 	.dword	$str$32
	.align		8
        /*00e8*/ 	.dword	$str$33
	.align		8
        /*00f0*/ 	.dword	$str$34
	.align		8
        /*00f8*/ 	.dword	$str$35
	.align		8
        /*0100*/ 	.dword	$str$36
	.align		8
        /*0108*/ 	.dword	$str$37


//--------------------- .nv.constant2._ZN7cutlass13device_kernelINS_4fmha6kernel36Sm100FmhaFwdKernelTmaWarpspecializedIN4cute5tupleIJiiiNS5_IJNS5_IJiiEEEiEEEEEENS1_10collective38Sm100FmhaFwdMainloopTmaWarpspecializedINS_10bfloat16_tEffNS5_IJNS4_1CILi256EEENSC_ILi128EEENSC_ILi64EEEEEENS5_IJiNSC_ILi1EEES7_EEENS5_IJiSH_NS5_IJNS5_IJNSC_ILi0EEEiEEEiEEEEEESM_NS9_12ResidualMaskENS5_IJNSC_ILi2EEESH_SH_EEENSC_ILb0EEEEENS9_38Sm100FmhaFwdEpilogueTmaWarpspecializedINS_6half_tEfNS5_IJSE_SF_SE_EEESI_NS5_IJSH_S7_EEESQ_EENS2_23IndividualTileSchedulerENS2_41Sm100FmhaCtxKernelWarpspecializedScheduleEEEEEvNT_6ParamsE --------------------------
	.section	.nv.constant2._ZN7cutlass13device_kernelINS_4fmha6kernel36Sm100FmhaFwdKernelTmaWarpspecializedIN4cute5tupleIJiiiNS5_IJNS5_IJiiEEEiEEEEEENS1_10collective38Sm100FmhaFwdMainloopTmaWarpspecializedINS_10bfloat16_tEffNS5_IJNS4_1CILi256EEENSC_ILi128EEENSC_ILi64EEEEEENS5_IJiNSC_ILi1EEES7_EEENS5_IJiSH_NS5_IJNS5_IJNSC_ILi0EEEiEEEiEEEEEESM_NS9_12ResidualMaskENS5_IJNSC_ILi2EEESH_SH_EEENSC_ILb0EEEEENS9_38Sm100FmhaFwdEpilogueTmaWarpspecializedINS_6half_tEfNS5_IJSE_SF_SE_EEESI_NS5_IJSH_S7_EEESQ_EENS2_23IndividualTileSchedulerENS2_41Sm100FmhaCtxKernelWarpspecializedScheduleEEEEEvNT_6ParamsE,"a",@progbits
	.sectionflags	@""
	.align	4
.nv.constant2._ZN7cutlass13device_kernelINS_4fmha6kernel36Sm100FmhaFwdKernelTmaWarpspecializedIN4cute5tupleIJiiiNS5_IJNS5_IJiiEEEiEEEEEENS1_10collective38Sm100FmhaFwdMainloopTmaWarpspecializedINS_10bfloat16_tEffNS5_IJNS4_1CILi256EEENSC_ILi128EEENSC_ILi64EEEEEENS5_IJiNSC_ILi1EEES7_EEENS5_IJiSH_NS5_IJNS5_IJNSC_ILi0EEEiEEEiEEEEEESM_NS9_12ResidualMaskENS5_IJNSC_ILi2EEESH_SH_EEENSC_ILb0EEEEENS9_38Sm100FmhaFwdEpilogueTmaWarpspecializedINS_6half_tEfNS5_IJSE_SF_SE_EEESI_NS5_IJSH_S7_EEESQ_EENS2_23IndividualTileSchedulerENS2_41Sm100FmhaCtxKernelWarpspecializedScheduleEEEEEvNT_6ParamsE:
        /*0000*/ 	.byte	0xf0, 0x7b, 0x01, 0x00, 0xd0, 0x9a, 0x01, 0x00, 0xc0, 0x7b, 0x01, 0x00


//--------------------- .text._ZN7cutlass13device_kernelINS_4fmha6kernel36Sm100FmhaFwdKernelTmaWarpspecializedIN4cute5tupleIJiiiNS5_IJNS5_IJiiEEEiEEEEEENS1_10collective38Sm100FmhaFwdMainloopTmaWarpspecializedINS_10bfloat16_tEffNS5_IJNS4_1CILi256EEENSC_ILi128EEENSC_ILi64EEEEEENS5_IJiNSC_ILi1EEES7_EEENS5_IJiSH_NS5_IJNS5_IJNSC_ILi0EEEiEEEiEEEEEESM_NS9_12ResidualMaskENS5_IJNSC_ILi2EEESH_SH_EEENSC_ILb0EEEEENS9_38Sm100FmhaFwdEpilogueTmaWarpspecializedINS_6half_tEfNS5_IJSE_SF_SE_EEESI_NS5_IJSH_S7_EEESQ_EENS2_23IndividualTileSchedulerENS2_41Sm100FmhaCtxKernelWarpspecializedScheduleEEEEEvNT_6ParamsE --------------------------
	.section	.text._ZN7cutlass13device_kernelINS_4fmha6kernel36Sm100FmhaFwdKernelTmaWarpspecializedIN4cute5tupleIJiiiNS5_IJNS5_IJiiEEEiEEEEEENS1_10collective38Sm100FmhaFwdMainloopTmaWarpspecializedINS_10bfloat16_tEffNS5_IJNS4_1CILi256EEENSC_ILi128EEENSC_ILi64EEEEEENS5_IJiNSC_ILi1EEES7_EEENS5_IJiSH_NS5_IJNS5_IJNSC_ILi0EEEiEEEiEEEEEESM_NS9_12ResidualMaskENS5_IJNSC_ILi2EEESH_SH_EEENSC_ILb0EEEEENS9_38Sm100FmhaFwdEpilogueTmaWarpspecializedINS_6half_tEfNS5_IJSE_SF_SE_EEESI_NS5_IJSH_S7_EEESQ_EENS2_23IndividualTileSchedulerENS2_41Sm100FmhaCtxKernelWarpspecializedScheduleEEEEEvNT_6ParamsE,"ax",@progbits
	.align	128
.text._ZN7cutlass13device_kernelINS_4fmha6kernel36Sm100FmhaFwdKernelTmaWarpspecializedIN4cute5tupleIJiiiNS5_IJNS5_IJiiEEEiEEEEEENS1_10collective38Sm100FmhaFwdMainloopTmaWarpspecializedINS_10bfloat16_tEffNS5_IJNS4_1CILi256EEENSC_ILi128EEENSC_ILi64EEEEEENS5_IJiNSC_ILi1EEES7_EEENS5_IJiSH_NS5_IJNS5_IJNSC_ILi0EEEiEEEiEEEEEESM_NS9_12ResidualMaskENS5_IJNSC_ILi2EEESH_SH_EEENSC_ILb0EEEEENS9_38Sm100FmhaFwdEpilogueTmaWarpspecializedINS_6half_tEfNS5_IJSE_SF_SE_EEESI_NS5_IJSH_S7_EEESQ_EENS2_23IndividualTileSchedulerENS2_41Sm100FmhaCtxKernelWarpspecializedScheduleEEEEEvNT_6ParamsE:
        .type           _ZN7cutlass13device_kernelINS_4fmha6kernel36Sm100FmhaFwdKernelTmaWarpspecializedIN4cute5tupleIJiiiNS5_IJNS5_IJiiEEEiEEEEEENS1_10collective38Sm100FmhaFwdMainloopTmaWarpspecializedINS_10bfloat16_tEffNS5_IJNS4_1CILi256EEENSC_ILi128EEENSC_ILi64EEEEEENS5_IJiNSC_ILi1EEES7_EEENS5_IJiSH_NS5_IJNS5_IJNSC_ILi0EEEiEEEiEEEEEESM_NS9_12ResidualMaskENS5_IJNSC_ILi2EEESH_SH_EEENSC_ILb0EEEEENS9_38Sm100FmhaFwdEpilogueTmaWarpspecializedINS_6half_tEfNS5_IJSE_SF_SE_EEESI_NS5_IJSH_S7_EEESQ_EENS2_23IndividualTileSchedulerENS2_41Sm100FmhaCtxKernelWarpspecializedScheduleEEEEEvNT_6ParamsE,@function
        .size           _ZN7cutlass13device_kernelINS_4fmha6kernel36Sm100FmhaFwdKernelTmaWarpspecializedIN4cute5tupleIJiiiNS5_IJNS5_IJiiEEEiEEEEEENS1_10collective38Sm100FmhaFwdMainloopTmaWarpspecializedINS_10bfloat16_tEffNS5_IJNS4_1CILi256EEENSC_ILi128EEENSC_ILi64EEEEEENS5_IJiNSC_ILi1EEES7_EEENS5_IJiSH_NS5_IJNS5_IJNSC_ILi0EEEiEEEiEEEEEESM_NS9_12ResidualMaskENS5_IJNSC_ILi2EEESH_SH_EEENSC_ILb0EEEEENS9_38Sm100FmhaFwdEpilogueTmaWarpspecializedINS_6half_tEfNS5_IJSE_SF_SE_EEESI_NS5_IJSH_S7_EEESQ_EENS2_23IndividualTileSchedulerENS2_41Sm100FmhaCtxKernelWarpspecializedScheduleEEEEEvNT_6ParamsE,(.L_x_481 - _ZN7cutlass13device_kernelINS_4fmha6kernel36Sm100FmhaFwdKernelTmaWarpspecializedIN4cute5tupleIJiiiNS5_IJNS5_IJiiEEEiEEEEEENS1_10collective38Sm100FmhaFwdMainloopTmaWarpspecializedINS_10bfloat16_tEffNS5_IJNS4_1CILi256EEENSC_ILi128EEENSC_ILi64EEEEEENS5_IJiNSC_ILi1EEES7_EEENS5_IJiSH_NS5_IJNS5_IJNSC_ILi0EEEiEEEiEEEEEESM_NS9_12ResidualMaskENS5_IJNSC_ILi2EEESH_SH_EEENSC_ILb0EEEEENS9_38Sm100FmhaFwdEpilogueTmaWarpspecializedINS_6half_tEfNS5_IJSE_SF_SE_EEESI_NS5_IJSH_S7_EEESQ_EENS2_23IndividualTileSchedulerENS2_41Sm100FmhaCtxKernelWarpspecializedScheduleEEEEEvNT_6ParamsE)
        .other          _ZN7cutlass13device_kernelINS_4fmha6kernel36Sm100FmhaFwdKernelTmaWarpspecializedIN4cute5tupleIJiiiNS5_IJNS5_IJiiEEEiEEEEEENS1_10collective38Sm100FmhaFwdMainloopTmaWarpspecializedINS_10bfloat16_tEffNS5_IJNS4_1CILi256EEENSC_ILi128EEENSC_ILi64EEEEEENS5_IJiNSC_ILi1EEES7_EEENS5_IJiSH_NS5_IJNS5_IJNSC_ILi0EEEiEEEiEEEEEESM_NS9_12ResidualMaskENS5_IJNSC_ILi2EEESH_SH_EEENSC_ILb0EEEEENS9_38Sm100FmhaFwdEpilogueTmaWarpspecializedINS_6half_tEfNS5_IJSE_SF_SE_EEESI_NS5_IJSH_S7_EEESQ_EENS2_23IndividualTileSchedulerENS2_41Sm100FmhaCtxKernelWarpspecializedScheduleEEEEEvNT_6ParamsE,@"STO_CUDA_ENTRY STV_DEFAULT"
_ZN7cutlass13device_kernelINS_4fmha6kernel36Sm100FmhaFwdKernelTmaWarpspecializedIN4cute5tupleIJiiiNS5_IJNS5_IJiiEEEiEEEEEENS1_10collective38Sm100FmhaFwdMainloopTmaWarpspecializedINS_10bfloat16_tEffNS5_IJNS4_1CILi256EEENSC_ILi128EEENSC_ILi64EEEEEENS5_IJiNSC_ILi1EEES7_EEENS5_IJiSH_NS5_IJNS5_IJNSC_ILi0EEEiEEEiEEEEEESM_NS9_12ResidualMaskENS5_IJNSC_ILi2EEESH_SH_EEENSC_ILb0EEEEENS9_38Sm100FmhaFwdEpilogueTmaWarpspecializedINS_6half_tEfNS5_IJSE_SF_SE_EEESI_NS5_IJSH_S7_EEESQ_EENS2_23IndividualTileSchedulerENS2_41Sm100FmhaCtxKernelWarpspecializedScheduleEEEEEvNT_6ParamsE:
[----:B------:R-:W1:Y:S02]  /*0000*/  LDC R1, c[0x0][0x37c] ;  /* 0x0000df00ff017b82 */ /* 0x000e640000000800 */
[----:B-1----:R-:W-:Y:S01]  /*0010*/  IADD3 R1, PT, PT, R1, -0xa0, RZ ;  /* 0xffffff6001017810 */ /* 0x002fe20007ffe0ff */
[----:B------:R-:W1:Y:S01]  /*0020*/  S2R R18, SR_TID.X ;  /* 0x0000000000127919 */ /* 0x000e620000002100 */
[----:B------:R-:W2:Y:S01]  /*0030*/  LDCU UR5, c[0x0][0x2f8] ;  /* 0x00005f00ff0577ac */ /* 0x000ea20008000800 */
[----:B------:R-:W3:Y:S01]  /*0040*/  LDCU UR4, c[0x0][0x2fc] ;  /* 0x00005f80ff0477ac */ /* 0x000ee20008000800 */
[----:B------:R-:W-:Y:S02]  /*0050*/  UPLOP3.LUT UP2, UPT, UPT, UPT, UPT, 0x40, 0x4 ;  /* 0x000000000004789c */ /* 0x000fe40003f4e870 */
[----:B------:R-:W-:Y:S02]  /*0060*/  UPLOP3.LUT UP1, UPT, UPT, UPT, UPT, 0x80, 0x8 ;  /* 0x000000000008789c */ /* 0x000fe40003f2f070 */
[----:B------:R-:W-:-:S02]  /*0070*/  UP2UR UR38, UPR, URZ, 0x4 ;  /* 0x00000004ff267883 */ /* 0x000fc40008000000 */
[----:B------:R-:W-:Y:S02]  /*0080*/  UPLOP3.LUT UP2, UPT, UPT, UPT, UPT, 0x80, 0x8 ;  /* 0x000000000008789c */ /* 0x000fe40003f4f070 */
[----:B------:R-:W-:Y:S01]  /*0090*/  UPLOP3.LUT UP0, UPT, UPT, UPT, UPT, 0x40, 0x4 ;  /* 0x000000000004789c */ /* 0x000fe20003f0e870 */
[----:B--2---:R-:W-:Y:S01]  /*00a0*/  IADD3 R23, P0, PT, R1, UR5, RZ ;  /* 0x0000000501177c10 */ /* 0x004fe2000ff1e0ff */
[----:B------:R-:W-:Y:S02]  /*00b0*/  UPLOP3.LUT UP6, UPT, UPT, UPT, UPT, 0x40, 0x4 ;  /* 0x000000000004789c */ /* 0x000fe40003fce870 */
[----:B------:R-:W-:Y:S02]  /*00c0*/  UPLOP3.LUT UP5, UPT, UPT, UPT, UPT, 0x40, 0x4 ;  /* 0x000000000004789c */ /* 0x000fe40003fae870 */
[----:B------:R-:W-:Y:S01]  /*00d0*/  UPLOP3.LUT UP4, UPT, UPT, UPT, UPT, 0x40, 0x4 ;  /* 0x000000000004789c */ /* 0x000fe20003f8e870 */
[----:B---3--:R-:W-:Y:S01]  /*00e0*/  IMAD.X R22, RZ, RZ, UR4, P0 ;  /* 0x00000004ff167e24 */ /* 0x008fe200080e06ff */
[----:B------:R-:W-:Y:S01]  /*00f0*/  UP2UR UR51, UPR, URZ, 0x4 ;  /* 0x00000004ff337883 */ /* 0x000fe20008000000 */
[----:B-1----:R-:W-:-:S05]  /*0100*/  SHF.R.U32.HI R17, RZ, 0x5, R18 ;  /* 0x00000005ff117819 */ /* 0x002fca0000011612 */
[----:B------:R-:W1:Y:S02]  /*0110*/  SHFL.IDX PT, R0, R17, RZ, 0x1f ;  /* 0x00001fff11007589 */ /* 0x000e6400000e0000 */
[----:B-1----:R-:W-:-:S04]  /*0120*/  SHF.R.S32.HI R3, RZ, 0x1f, R0 ;  /* 0x0000001fff037819 */ /* 0x002fc80000011400 */
[----:B------:R-:W-:-:S04]  /*0130*/  LEA.HI R2, R3, R0, RZ, 0x2 ;  /* 0x0000000003027211 */ /* 0x000fc800078f10ff */
[----:B------:R-:W-:-:S04]  /*0140*/  SHF.R.S32.HI R2, RZ, 0x2, R2 ;  /* 0x00000002ff027819 */ /* 0x000fc80000011402 */
[----:B------:R-:W-:-:S13]  /*0150*/  ISETP.NE.AND P1, PT, R2, RZ, PT ;  /* 0x000000ff0200720c */ /* 0x000fda0003f25270 */
[----:B------:R-:W-:Y:S05]  /*0160*/  @!P1 BRA `(.L_x_0) ;  /* 0x0000000400249947 */ /* 0x000fea0003800000 */
[----:B------:R-:W-:-:S13]  /*0170*/  ISETP.NE.AND P0, PT, R2, 0x2, PT ;  /* 0x000000020200780c */ /* 0x000fda0003f05270 */
[----:B------:R-:W-:Y:S05]  /*0180*/  @!P0 BRA `(.L_x_1) ;  /* 0x0000000000f48947 */ /* 0x000fea0003800000 */
[----:B------:R-:W-:-:S13]  /*0190*/  ISETP.NE.AND P0, PT, R2, 0x1, PT ;  /* 0x000000010200780c */ /* 0x000fda0003f05270 */
[----:B------:R-:W-:Y:S05]  /*01a0*/  @P0 BRA `(.L_x_2) ;  /* 0x00000000002c0947 */ /* 0x000fea0003800000 */
[----:B------:R-:W-:Y:S01]  /*01b0*/  HFMA2 R2, -RZ, RZ, 0, 5.9604644775390625e-08 ;  /* 0x00000001ff027431 */ /* 0x000fe200000001ff */
[----:B------:R-:W-:Y:S02]  /*01c0*/  UPLOP3.LUT UP3, UPT, UPT, UPT, UPT, 0x40, 0x4 ;  /* 0x000000000004789c */ /* 0x000fe40003f6e870 */
[----:B------:R-:W-:Y:S02]  /*01d0*/  UPLOP3.LUT UP2, UPT, UPT, UPT, UPT, 0x40, 0x4 ;  /* 0x000000000004789c */ /* 0x000fe40003f4e870 */
[----:B------:R-:W-:Y:S02]  /*01e0*/  UPLOP3.LUT UP1, UPT, UPT, UPT, UPT, 0x80, 0x8 ;  /* 0x000000000008789c */ /* 0x000fe40003f2f070 */
[----:B------:R-:W-:Y:S02]  /*01f0*/  UPLOP3.LUT UP0, UPT, UPT, UPT, UPT, 0x40, 0x4 ;  /* 0x000000000004789c */ /* 0x000fe40003f0e870 */
[----:B------:R-:W-:Y:S02]  /*0200*/  UPLOP3.LUT UP6, UPT, UPT, UPT, UPT, 0x40, 0x4 ;  /* 0x000000000004789c */ /* 0x000fe40003fce870 */
[----:B------:R-:W-:-:S02]  /*0210*/  UPLOP3.LUT UP5, UPT, UPT, UPT, UPT, 0x40, 0x4 ;  /* 0x000000000004789c */ /* 0x000fc40003fae870 */
[----:B------:R-:W-:Y:S02]  /*0220*/  UPLOP3.LUT UP4, UPT, UPT, UPT, UPT, 0x80, 0x8 ;  /* 0x000000000008789c */ /* 0x000fe40003f8f070 */
[----:B------:R-:W-:Y:S02]  /*0230*/  UP2UR UR38, UPR, URZ, 0x8 ;  /* 0x00000008ff267883 */ /* 0x000fe40008000000 */
[----:B------:R-:W-:Y:S01]  /*0240*/  UP2UR UR51, UPR, URZ, 0x4 ;  /* 0x00000004ff337883 */ /* 0x000fe20008000000 */
[----:B------:R-:W-:Y:S11]  /*0250*/  BRA `(.L_x_0) ;  /* 0x0000000000e87947 */ /* 0x000ff60003800000 */
.L_x_2:
[----:B------:R-:W-:Y:S01]  /*0260*/  ISETP.NE.AND P0, PT, R0, 0xc, PT ;  /* 0x0000000c0000780c */ /* 0x000fe20003f05270 */
[----:B------:R-:W-:Y:S01]  /*0270*/  UPLOP3.LUT UP2, UPT, UPT, UPT, UPT, 0x40, 0x4 ;  /* 0x000000000004789c */ /* 0x000fe20003f4e870 */
[----:B------:R-:W-:Y:S01]  /*0280*/  HFMA2 R2, -RZ, RZ, 0, 1.78813934326171875e-07 ;  /* 0x00000003ff027431 */ /* 0x000fe200000001ff */
[----:B------:R-:W-:Y:S02]  /*0290*/  UPLOP3.LUT UP1, UPT, UPT, UPT, UPT, 0x80, 0x8 ;  /* 0x000000000008789c */ /* 0x000fe40003f2f070 */
[----:B------:R-:W-:Y:S02]  /*02a0*/  UP2UR UR38, UPR, URZ, 0x4 ;  /* 0x00000004ff267883 */ /* 0x000fe40008000000 */
[----:B------:R-:W-:Y:S02]  /*02b0*/  UPLOP3.LUT UP2, UPT, UPT, UPT, UPT, 0x40, 0x4 ;  /* 0x000000000004789c */ /* 0x000fe40003f4e870 */
[----:B------:R-:W-:Y:S02]  /*02c0*/  UPLOP3.LUT UP0, UPT, UPT, UPT, UPT, 0x40, 0x4 ;  /* 0x000000000004789c */ /* 0x000fe40003f0e870 */
[----:B------:R-:W-:-:S02]  /*02d0*/  UPLOP3.LUT UP6, UPT, UPT, UPT, UPT, 0x40, 0x4 ;  /* 0x000000000004789c */ /* 0x000fc40003fce870 */
[----:B------:R-:W-:Y:S02]  /*02e0*/  UPLOP3.LUT UP5, UPT, UPT, UPT, UPT, 0x80, 0x8 ;  /* 0x000000000008789c */ /* 0x000fe40003faf070 */
[----:B------:R-:W-:Y:S02]  /*02f0*/  UPLOP3.LUT UP4, UPT, UPT, UPT, UPT, 0x40, 0x4 ;  /* 0x000000000004789c */ /* 0x000fe40003f8e870 */
[----:B------:R-:W-:Y:S01]  /*0300*/  UP2UR UR51, UPR, URZ, 0x4 ;  /* 0x00000004ff337883 */ /* 0x000fe20008000000 */
[----:B------:R-:W-:Y:S11]  /*0310*/  @!P0 BRA `(.L_x_0) ;  /* 0x0000000000b88947 */ /* 0x000ff60003800000 */
[----:B------:R-:W-:-:S13]  /*0320*/  ISETP.NE.AND P0, PT, R0, 0xe, PT ;  /* 0x0000000e0000780c */ /* 0x000fda0003f05270 */
[----:B------:R-:W-:Y:S05]  /*0330*/  @!P0 BRA `(.L_x_3) ;  /* 0x00000000005c8947 */ /* 0x000fea0003800000 */
[----:B------:R-:W-:-:S13]  /*0340*/  ISETP.NE.AND P0, PT, R0, 0xd, PT ;  /* 0x0000000d0000780c */ /* 0x000fda0003f05270 */
[----:B------:R-:W-:Y:S05]  /*0350*/  @P0 BRA `(.L_x_4) ;  /* 0x00000000002c0947 */ /* 0x000fea0003800000 */
[----:B------:R-:W-:Y:S01]  /*0360*/  HFMA2 R2, -RZ, RZ, 0, 2.384185791015625e-07 ;  /* 0x00000004ff027431 */ /* 0x000fe200000001ff */
        /* <DEDUP_REMOVED lines=10> */
.L_x_4:
[----:B------:R-:W-:Y:S01]  /*0410*/  HFMA2 R2, -RZ, RZ, 0, 3.5762786865234375e-07 ;  /* 0x00000006ff027431 */ /* 0x000fe200000001ff */
[----:B------:R-:W-:Y:S02]  /*0420*/  UPLOP3.LUT UP3, UPT, UPT, UPT, UPT, 0x40, 0x4 ;  /* 0x000000000004789c */ /* 0x000fe40003f6e870 */
[----:B------:R-:W-:Y:S02]  /*0430*/  UPLOP3.LUT UP2, UPT, UPT, UPT, UPT, 0x40, 0x4 ;  /* 0x000000000004789c */ /* 0x000fe40003f4e870 */
[----:B------:R-:W-:Y:S02]  /*0440*/  UPLOP3.LUT UP0, UPT, UPT, UPT, UPT, 0x40, 0x4 ;  /* 0x000000000004789c */ /* 0x000fe40003f0e870 */
[----:B------:R-:W-:Y:S02]  /*0450*/  UPLOP3.LUT UP6, UPT, UPT, UPT, UPT, 0x40, 0x4 ;  /* 0x000000000004789c */ /* 0x000fe40003fce870 */
[----:B------:R-:W-:Y:S02]  /*0460*/  UPLOP3.LUT UP5, UPT, UPT, UPT, UPT, 0x40, 0x4 ;  /* 0x000000000004789c */ /* 0x000fe40003fae870 */
[----:B------:R-:W-:-:S02]  /*0470*/  UPLOP3.LUT UP4, UPT, UPT, UPT, UPT, 0x40, 0x4 ;  /* 0x000000000004789c */ /* 0x000fc40003f8e870 */
[----:B------:R-:W-:Y:S02]  /*0480*/  UP2UR UR38, UPR, URZ, 0x8 ;  /* 0x00000008ff267883 */ /* 0x000fe40008000000 */
[----:B------:R-:W-:Y:S01]  /*0490*/  UP2UR UR51, UPR, URZ, 0x4 ;  /* 0x00000004ff337883 */ /* 0x000fe20008000000 */
[----:B------:R-:W-:Y:S11]  /*04a0*/  BRA `(.L_x_0) ;  /* 0x0000000000547947 */ /* 0x000ff60003800000 */
.L_x_3:
[----:B------:R-:W-:Y:S01]  /*04b0*/  HFMA2 R2, -RZ, RZ, 0, 2.98023223876953125e-07 ;  /* 0x00000005ff027431 */ /* 0x000fe200000001ff */
        /* <DEDUP_REMOVED lines=10> */
.L_x_1:
[----:B------:R-:W-:Y:S01]  /*0560*/  HFMA2 R2, -RZ, RZ, 0, 1.1920928955078125e-07 ;  /* 0x00000002ff027431 */ /* 0x000fe200000001ff */
        /* <DEDUP_REMOVED lines=8> */
[----:B------:R-:W-:-:S12]  /*05f0*/  UP2UR UR51, UPR, URZ, 0x4 ;  /* 0x00000004ff337883 */ /* 0x000fd80008000000 */
.L_x_0:
[----:B------:R-:W-:Y:S01]  /*0600*/  ELECT P0, URZ, PT ;  /* 0x0000000000ff782f */ /* 0x000fe20003800000 */
[----:B------:R-:W-:Y:S03]  /*0610*/  BSSY.RECONVERGENT B0, `(.L_x_5) ;  /* 0x000000f000007945 */ /* 0x000fe60003800200 */
[----:B------:R-:W-:Y:S02]  /*0620*/  PLOP3.LUT P2, PT, P0, PT, UP0, 0x5d, 0xd5 ;  /* 0x0000000000d5781c */ /* 0x000fe4000074eb0d */
[----:B------:R-:W-:-:S11]  /*0630*/  PLOP3.LUT P1, PT, P0, PT, UP6, 0x5d, 0xd5 ;  /* 0x0000000000d5781c */ /* 0x000fd6000072eb6d */
[----:B------:R-:W-:Y:S05]  /*0640*/  @P2 BRA `(.L_x_6) ;  /* 0x00000000002c2947 */ /* 0x000fea0003800000 */
[----:B------:R-:W1:Y:S02]  /*0650*/  LDCU.64 UR4, c[0x0][0x348] ;  /* 0x00006900ff0477ac */ /* 0x000e640008000a00 */
[----:B-1----:R-:W-:-:S04]  /*0660*/  UIADD3 UR8, UP0, UPT, UR4, 0x80, URZ ;  /* 0x0000008004087890 */ /* 0x002fc8000ff1e0ff */
[----:B------:R-:W-:Y:S02]  /*0670*/  UIADD3.X UR9, UPT, UPT, URZ, UR5, URZ, UP0, !UPT ;  /* 0x00000005ff097290 */ /* 0x000fe400087fe4ff */
[----:B------:R-:W-:-:S04]  /*0680*/  UIADD3 UR6, UP0, UPT, UR4, 0x180, URZ ;  /* 0x0000018004067890 */ /* 0x000fc8000ff1e0ff */
[----:B------:R-:W-:Y:S02]  /*0690*/  UIADD3.X UR7, UPT, UPT, URZ, UR5, URZ, UP0, !UPT ;  /* 0x00000005ff077290 */ /* 0x000fe400087fe4ff */
[----:B------:R-:W-:Y:S01]  /*06a0*/  UIADD3 UR4, UP0, UPT, UR4, 0x280, URZ ;  /* 0x0000028004047890 */ /* 0x000fe2000ff1e0ff */
[----:B------:R1:W-:Y:S03]  /*06b0*/  UTMACCTL.PF [UR8] ;  /* 0x00000000080079b9 */ /* 0x0003e60008040000 */
[----:B------:R-:W-:-:S03]  /*06c0*/  UIADD3.X UR5, UPT, UPT, URZ, UR5, URZ, UP0, !UPT ;  /* 0x00000005ff057290 */ /* 0x000fc600087fe4ff */
[----:B------:R1:W-:Y:S06]  /*06d0*/  UTMACCTL.PF [UR6] ;  /* 0x00000000060079b9 */ /* 0x0003ec0008040000 */
[----:B------:R1:W-:Y:S02]  /*06e0*/  UTMACCTL.PF [UR4] ;  /* 0x00000000040079b9 */ /* 0x0003e40008040000 */
[----:B-1----:R-:W-:Y:S01]  /*06f0*/  NOP ;  /* 0x0000000000007918 */ /* 0x002fe20000000000 */
.L_x_6:
[----:B------:R-:W-:Y:S05]  /*0700*/  BSYNC.RECONVERGENT B0 ;  /* 0x0000000000007941 */ /* 0x000fea0003800200 */
.L_x_5:
[----:B------:R-:W-:Y:S04]  /*0710*/  BSSY.RECONVERGENT B0, `(.L_x_7) ;  /* 0x000001b000007945 */ /* 0x000fe80003800200 */
[----:B------:R-:W-:Y:S05]  /*0720*/  @P1 BRA `(.L_x_8) ;  /* 0x0000000000241947 */ /* 0x000fea0003800000 */
[----:B------:R-:W1:Y:S01]  /*0730*/  LDCU.64 UR4, c[0x0][0x348] ;  /* 0x00006900ff0477ac */ /* 0x000e620008000a00 */
[----:B------:R-:W-:Y:S02]  /*0740*/  PLOP3.LUT P6, PT, PT, PT, PT, 0x80, 0x8 ;  /* 0x000000000008781c */ /* 0x000fe40003fcf070 */
[----:B------:R-:W-:Y:S02]  /*0750*/  PLOP3.LUT P5, PT, PT, PT, PT, 0x8, 0x80 ;  /* 0x000000000080781c */ /* 0x000fe40003fae170 */
[----:B------:R-:W-:Y:S02]  /*0760*/  PLOP3.LUT P4, PT, PT, PT, PT, 0x80, 0x8 ;  /* 0x000000000008781c */ /* 0x000fe40003f8f070 */
[----:B------:R-:W-:Y:S01]  /*0770*/  PLOP3.LUT P3, PT, PT, PT, PT, 0x80, 0x8 ;  /* 0x000000000008781c */ /* 0x000fe20003f6f070 */
[----:B-1----:R-:W-:-:S04]  /*0780*/  UIADD3 UR4, UP0, UPT, UR4, 0x400, URZ ;  /* 0x0000040004047890 */ /* 0x002fc8000ff1e0ff */
[----:B------:R-:W-:-:S09]  /*0790*/  UIADD3.X UR5, UPT, UPT, URZ, UR5, URZ, UP0, !UPT ;  /* 0x00000005ff057290 */ /* 0x000fd200087fe4ff */
[----:B------:R1:W-:Y:S02]  /*07a0*/  UTMACCTL.PF [UR4] ;  /* 0x00000000040079b9 */ /* 0x0003e40008040000 */
[----:B-1----:R-:W-:Y:S05]  /*07b0*/  BRA `(.L_x_9) ;  /* 0x0000000000407947 */ /* 0x002fea0003800000 */
.L_x_8:
[----:B------:R-:W-:-:S13]  /*07c0*/  ISETP.NE.AND P1, PT, R2, 0x3, PT ;  /* 0x000000030200780c */ /* 0x000fda0003f25270 */
[----:B------:R-:W-:Y:S05]  /*07d0*/  @!P1 BRA `(.L_x_10) ;  /* 0x0000000000289947 */ /* 0x000fea0003800000 */
[----:B------:R-:W-:Y:S02]  /*07e0*/  ISETP.NE.AND P1, PT, R2, 0x4, PT ;  /* 0x000000040200780c */ /* 0x000fe40003f25270 */
[----:B------:R-:W-:Y:S02]  /*07f0*/  PLOP3.LUT P4, PT, PT, PT, PT, 0x80, 0x8 ;  /* 0x000000000008781c */ /* 0x000fe40003f8f070 */
[----:B------:R-:W-:Y:S02]  /*0800*/  PLOP3.LUT P5, PT, PT, PT, PT, 0x8, 0x80 ;  /* 0x000000000080781c */ /* 0x000fe40003fae170 */
[----:B------:R-:W-:Y:S02]  /*0810*/  PLOP3.LUT P6, PT, PT, PT, PT, 0x80, 0x8 ;  /* 0x000000000008781c */ /* 0x000fe40003fcf070 */
[----:B------:R-:W-:-:S05]  /*0820*/  PLOP3.LUT P3, PT, PT, PT, PT, 0x80, 0x8 ;  /* 0x000000000008781c */ /* 0x000fca0003f6f070 */
[----:B------:R-:W-:Y:S08]  /*0830*/  @P1 BRA `(.L_x_9) ;  /* 0x0000000000201947 */ /* 0x000ff00003800000 */
[----:B------:R-:W-:Y:S02]  /*0840*/  PLOP3.LUT P5, PT, PT, PT, PT, 0x8, 0x80 ;  /* 0x000000000080781c */ /* 0x000fe40003fae170 */
[----:B------:R-:W-:Y:S02]  /*0850*/  PLOP3.LUT P6, PT, PT, PT, PT, 0x8, 0x80 ;  /* 0x000000000080781c */ /* 0x000fe40003fce170 */
[----:B------:R-:W-:Y:S01]  /*0860*/  PLOP3.LUT P3, PT, PT, PT, PT, 0x8, 0x80 ;  /* 0x000000000080781c */ /* 0x000fe20003f6e170 */
[----:B------:R-:W-:-:S12]  /*0870*/  BRA `(.L_x_9) ;  /* 0x0000000000107947 */ /* 0x000fd80003800000 */
.L_x_10:
[----:B------:R-:W-:Y:S02]  /*0880*/  PLOP3.LUT P6, PT, PT, PT, PT, 0x8, 0x80 ;  /* 0x000000000080781c */ /* 0x000fe40003fce170 */
[----:B------:R-:W-:Y:S02]  /*0890*/  PLOP3.LUT P5, PT, PT, PT, PT, 0x80, 0x8 ;  /* 0x000000000008781c */ /* 0x000fe40003faf070 */
[----:B------:R-:W-:Y:S02]  /*08a0*/  PLOP3.LUT P4, PT, PT, PT, PT, 0x8, 0x80 ;  /* 0x000000000080781c */ /* 0x000fe40003f8e170 */
[----:B------:R-:W-:-:S13]  /*08b0*/  PLOP3.LUT P3, PT, PT, PT, PT, 0x80, 0x8 ;  /* 0x000000000008781c */ /* 0x000fda0003f6f070 */
.L_x_9:
[----:B------:R-:W-:Y:S05]  /*08c0*/  BSYNC.RECONVERGENT B0 ;  /* 0x0000000000007941 */ /* 0x000fea0003800200 */
.L_x_7:
[----:B------:R-:W1:Y:S01]  /*08d0*/  SHFL.IDX PT, R0, R17, RZ, 0x1f ;  /* 0x00001fff11007589 */ /* 0x000e6200000e0000 */
[----:B------:R-:W-:Y:S02]  /*08e0*/  ISETP.NE.AND P1, PT, R2, 0x3, PT ;  /* 0x000000030200780c */ /* 0x000fe40003f25270 */
[----:B------:R-:W-:Y:S02]  /*08f0*/  PLOP3.LUT P0, PT, P0, PT, UP1, 0xae, 0xea ;  /* 0x0000000000ea781c */ /* 0x000fe4000070f51e */
[----:B-1----:R-:W-:-:S13]  /*0900*/  ISETP.NE.AND P2, PT, R0, RZ, PT ;  /* 0x000000ff0000720c */ /* 0x002fda0003f45270 */
[----:B------:R-:W-:Y:S05]  /*0910*/  @P2 BRA `(.L_x_11) ;  /* 0x0000000000382947 */ /* 0x000fea0003800000 */
[----:B------:R-:W1:Y:S01]  /*0920*/  S2UR UR5, SR_CgaCtaId ;  /* 0x00000000000579c3 */ /* 0x000e620000008800 */
[----:B------:R-:W-:Y:S01]  /*0930*/  UMOV UR6, 0x400 ;  /* 0x0000040000067882 */ /* 0x000fe20000000000 */
[----:B------:R-:W-:Y:S01]  /*0940*/  UMOV UR4, 0x1 ;  /* 0x0000000100047882 */ /* 0x000fe20000000000 */
[----:B------:R-:W-:Y:S01]  /*0950*/  ELECT P2, URZ, PT ;  /* 0x0000000000ff782f */ /* 0x000fe20003840000 */
[----:B-1----:R-:W-:Y:S02]  /*0960*/  ULEA UR5, UR5, UR6, 0x18 ;  /* 0x0000000605057291 */ /* 0x002fe4000f8ec0ff */
[----:B------:R-:W-:-:S04]  /*0970*/  UIADD3 UR6, UPT, UPT, -UR4, 0x100000, URZ ;  /* 0x0010000004067890 */ /* 0x000fc8000fffe1ff */
[----:B------:R-:W-:Y:S02]  /*0980*/  USHF.L.U32 UR7, UR6, 0xb, URZ ;  /* 0x0000000b06077899 */ /* 0x000fe400080006ff */
[----:B------:R-:W-:Y:S01]  /*0990*/  USHF.L.U32 UR6, UR6, 0x1, URZ ;  /* 0x0000000106067899 */ /* 0x000fe200080006ff */
[----:B------:R-:W1:Y:S11]  /*09a0*/  FENCE.VIEW.ASYNC.S ;  /* 0x00000000000073c6 */ /* 0x000e760000000000 */
[----:B-1----:R1:W2:Y:S01]  /*09b0*/  SYNCS.EXCH.64 URZ, [UR5+0x14000], UR6 ;  /* 0x0140000605ff75b2 */ /* 0x0022a20008000100 */
[----:B------:R1:W3:Y:S01]  /*09c0*/  SYNCS.EXCH.64 URZ, [UR5+0x14010], UR6 ;  /* 0x0140100605ff75b2 */ /* 0x0002e20008000100 */
[----:B------:R1:W4:Y:S01]  /*09d0*/  SYNCS.EXCH.64 URZ, [UR5+0x14008], UR6 ;  /* 0x0140080605ff75b2 */ /* 0x0003220008000100 */
[----:B------:R1:W1:Y:S01]  /*09e0*/  SYNCS.EXCH.64 URZ, [UR5+0x14018], UR6 ;  /* 0x0140180605ff75b2 */ /* 0x0002620008000100 */
[----:B------:R-:W-:Y:S01]  /*09f0*/  NOP ;  /* 0x0000000000007918 */ /* 0x000fe20000000000 */
.L_x_11:
[----:B------:R-:W-:Y:S01]  /*0a00*/  NOP ;  /* 0x0000000000007918 */ /* 0x000fe20000000000 */
[----:B------:R-:W-:Y:S05]  /*0a10*/  @!P1 BRA `(.L_x_12) ;  /* 0x0000000000289947 */ /* 0x000fea0003800000 */
[----:B------:R-:W-:Y:S01]  /*0a20*/  ISETP.NE.AND P1, PT, R2, 0x4, PT ;  /* 0x000000040200780c */ /* 0x000fe20003f25270 */
[----:B------:R-:W-:Y:S02]  /*0a30*/  UPLOP3.LUT UP3, UPT, UPT, UPT, UPT, 0x80, 0x8 ;  /* 0x000000000008789c */ /* 0x000fe40003f6f070 */
[----:B------:R-:W-:Y:S02]  /*0a40*/  UPLOP3.LUT UP2, UPT, UPT, UPT, UPT, 0x40, 0x4 ;  /* 0x000000000004789c */ /* 0x000fe40003f4e870 */
[----:B------:R-:W-:Y:S02]  /*0a50*/  UPLOP3.LUT UP1, UPT, UPT, UPT, UPT, 0x80, 0x8 ;  /* 0x000000000008789c */ /* 0x000fe40003f2f070 */
[----:B------:R-:W-:-:S06]  /*0a60*/  UPLOP3.LUT UP0, UPT, UPT, UPT, UPT, 0x80, 0x8 ;  /* 0x000000000008789c */ /* 0x000fcc0003f0f070 */
[----:B------:R-:W-:Y:S05]  /*0a70*/  @P1 BRA `(.L_x_13) ;  /* 0x0000000000201947 */ /* 0x000fea0003800000 */
[----:B------:R-:W-:Y:S02]  /*0a80*/  UPLOP3.LUT UP2, UPT, UPT, UPT, UPT, 0x40, 0x4 ;  /* 0x000000000004789c */ /* 0x000fe40003f4e870 */
[----:B------:R-:W-:Y:S02]  /*0a90*/  UPLOP3.LUT UP3, UPT, UPT, UPT, UPT, 0x40, 0x4 ;  /* 0x000000000004789c */ /* 0x000fe40003f6e870 */
[----:B------:R-:W-:Y:S01]  /*0aa0*/  UPLOP3.LUT UP0, UPT, UPT, UPT, UPT, 0x40, 0x4 ;  /* 0x000000000004789c */ /* 0x000fe20003f0e870 */
[----:B------:R-:W-:Y:S05]  /*0ab0*/  BRA `(.L_x_13) ;  /* 0x0000000000107947 */ /* 0x000fea0003800000 */
.L_x_12:
[----:B------:R-:W-:Y:S02]  /*0ac0*/  UPLOP3.LUT UP3, UPT, UPT, UPT, UPT, 0x40, 0x4 ;  /* 0x000000000004789c */ /* 0x000fe40003f6e870 */
[----:B------:R-:W-:Y:S02]  /*0ad0*/  UPLOP3.LUT UP2, UPT, UPT, UPT, UPT, 0x80, 0x8 ;  /* 0x000000000008789c */ /* 0x000fe40003f4f070 */
[----:B------:R-:W-:Y:S02]  /*0ae0*/  UPLOP3.LUT UP1, UPT, UPT, UPT, UPT, 0x40, 0x4 ;  /* 0x000000000004789c */ /* 0x000fe40003f2e870 */
[----:B------:R-:W-:Y:S02]  /*0af0*/  UPLOP3.LUT UP0, UPT, UPT, UPT, UPT, 0x80, 0x8 ;  /* 0x000000000008789c */ /* 0x000fe40003f0f070 */
.L_x_13:
[----:B------:R-:W5:Y:S02]  /*0b00*/  SHFL.IDX PT, R0, R17, RZ, 0x1f ;  /* 0x00001fff11007589 */ /* 0x000f6400000e0000 */
[----:B-----5:R-:W-:-:S13]  /*0b10*/  ISETP.NE.AND P1, PT, R0, RZ, PT ;  /* 0x000000ff0000720c */ /* 0x020fda0003f25270 */
[----:B------:R-:W-:Y:S05]  /*0b20*/  @P1 BRA `(.L_x_14) ;  /* 0x0000000000401947 */ /* 0x000fea0003800000 */
[----:B-1----:R-:W1:Y:S01]  /*0b30*/  S2UR UR5, SR_CgaCtaId ;  /* 0x00000000000579c3 */ /* 0x002e620000008800 */
        /* <DEDUP_REMOVED lines=8> */
[----:B-1----:R1:W1:Y:S01]  /*0bc0*/  SYNCS.EXCH.64 URZ, [UR5+0x14020], UR6 ;  /* 0x0140200605ff75b2 */ /* 0x0022620008000100 */
[----:B------:R1:W1:Y:S01]  /*0bd0*/  SYNCS.EXCH.64 URZ, [UR5+0x14038], UR6 ;  /* 0x0140380605ff75b2 */ /* 0x0002620008000100 */
[----:B------:R1:W1:Y:S01]  /*0be0*/  SYNCS.EXCH.64 URZ, [UR5+0x14028], UR6 ;  /* 0x0140280605ff75b2 */ /* 0x0002620008000100 */
[----:B------:R1:W1:Y:S01]  /*0bf0*/  SYNCS.EXCH.64 URZ, [UR5+0x14040], UR6 ;  /* 0x0140400605ff75b2 */ /* 0x0002620008000100 */
[----:B------:R1:W1:Y:S01]  /*0c00*/  SYNCS.EXCH.64 URZ, [UR5+0x14030], UR6 ;  /* 0x0140300605ff75b2 */ /* 0x0002620008000100 */
[----:B------:R1:W1:Y:S01]  /*0c10*/  SYNCS.EXCH.64 URZ, [UR5+0x14048], UR6 ;  /* 0x0140480605ff75b2 */ /* 0x0002620008000100 */
[----:B------:R-:W-:Y:S01]  /*0c20*/  NOP ;  /* 0x0000000000007918 */ /* 0x000fe20000000000 */
.L_x_14:
[----:B------:R-:W5:Y:S01]  /*0c30*/  SHFL.IDX PT, R0, R17, RZ, 0x1f ;  /* 0x00001fff11007589 */ /* 0x000f6200000e0000 */
[----:B------:R-:W-:Y:S01]  /*0c40*/  NOP ;  /* 0x0000000000007918 */ /* 0x000fe20000000000 */
[----:B-----5:R-:W-:-:S13]  /*0c50*/  ISETP.NE.AND P1, PT, R0, RZ, PT ;  /* 0x000000ff0000720c */ /* 0x020fda0003f25270 */
[----:B------:R-:W-:Y:S05]  /*0c60*/  @P1 BRA `(.L_x_15) ;  /* 0x0000000000401947 */ /* 0x000fea0003800000 */
[----:B-1----:R-:W1:Y:S01]  /*0c70*/  S2UR UR6, SR_CgaCtaId ;  /* 0x00000000000679c3 */ /* 0x002e620000008800 */
[----:B------:R-:W-:Y:S01]  /*0c80*/  UMOV UR7, 0x400 ;  /* 0x0000040000077882 */ /* 0x000fe20000000000 */
[----:B------:R-:W-:Y:S01]  /*0c90*/  UMOV UR5, 0x1 ;  /* 0x0000000100057882 */ /* 0x000fe20000000000 */
[----:B------:R-:W-:Y:S01]  /*0ca0*/  UMOV UR4, 0x80 ;  /* 0x0000008000047882 */ /* 0x000fe20000000000 */
[----:B------:R-:W-:-:S04]  /*0cb0*/  UIADD3 UR8, UPT, UPT, -UR5, 0x100000, URZ ;  /* 0x0010000005087890 */ /* 0x000fc8000fffe1ff */
[----:B------:R-:W-:Y:S02]  /*0cc0*/  USHF.L.U32 UR9, UR8, 0xb, URZ ;  /* 0x0000000b08097899 */ /* 0x000fe400080006ff */
[----:B------:R-:W-:Y:S02]  /*0cd0*/  USHF.L.U32 UR8, UR8, 0x1, URZ ;  /* 0x0000000108087899 */ /* 0x000fe400080006ff */
[----:B------:R-:W-:-:S04]  /*0ce0*/  UIADD3 UR4, UPT, UPT, -UR4, 0x100000, URZ ;  /* 0x0010000004047890 */ /* 0x000fc8000fffe1ff */
[----:B------:R-:W-:Y:S02]  /*0cf0*/  USHF.L.U32 UR5, UR4, 0xb, URZ ;  /* 0x0000000b04057899 */ /* 0x000fe400080006ff */
[----:B------:R-:W-:Y:S01]  /*0d00*/  USHF.L.U32 UR4, UR4, 0x1, URZ ;  /* 0x0000000104047899 */ /* 0x000fe200080006ff */
[----:B------:R-:W-:Y:S01]  /*0d10*/  ELECT P1, URZ, PT ;  /* 0x0000000000ff782f */ /* 0x000fe20003820000 */
[----:B-1----:R-:W-:Y:S01]  /*0d20*/  ULEA UR6, UR6, UR7, 0x18 ;  /* 0x0000000706067291 */ /* 0x002fe2000f8ec0ff */
[----:B------:R-:W1:Y:S11]  /*0d30*/  FENCE.VIEW.ASYNC.S ;  /* 0x00000000000073c6 */ /* 0x000e760000000000 */
[----:B-1----:R1:W1:Y:S01]  /*0d40*/  SYNCS.EXCH.64 URZ, [UR6+0x14050], UR8 ;  /* 0x0140500806ff75b2 */ /* 0x0022620008000100 */
[----:B------:R1:W1:Y:S01]  /*0d50*/  SYNCS.EXCH.64 URZ, [UR6+0x14058], UR4 ;  /* 0x0140580406ff75b2 */ /* 0x0002620008000100 */
[----:B------:R-:W-:Y:S01]  /*0d60*/  NOP ;  /* 0x0000000000007918 */ /* 0x000fe20000000000 */
.L_x_15:
[----:B------:R-:W5:Y:S01]  /*0d70*/  SHFL.IDX PT, R0, R17, RZ, 0x1f ;  /* 0x00001fff11007589 */ /* 0x000f6200000e0000 */
[----:B-1----:R-:W-:Y:S01]  /*0d80*/  UP2UR UR4, UPR, URZ, 0x1 ;  /* 0x00000001ff047883 */ /* 0x002fe20008000000 */
[----:B------:R-:W-:Y:S01]  /*0d90*/  ISETP.NE.AND P2, PT, R2, 0x2, PT ;  /* 0x000000020200780c */ /* 0x000fe20003f45270 */
[----:B------:R-:W-:Y:S01]  /*0da0*/  UISETP.NE.AND UP0, UPT, UR51, URZ, UPT ;  /* 0x000000ff3300728c */ /* 0x000fe2000bf05270 */
[----:B------:R-:W-:Y:S01]  /*0db0*/  NOP ;  /* 0x0000000000007918 */ /* 0x000fe20000000000 */
[----:B------:R-:W-:Y:S02]  /*0dc0*/  USEL UR43, URZ, 0x2, !UP4 ;  /* 0x00000002ff2b7887 */ /* 0x000fe4000e000000 */
[----:B------:R-:W-:Y:S02]  /*0dd0*/  USEL UR44, URZ, 0x2, !UP0 ;  /* 0x00000002ff2c7887 */ /* 0x000fe4000c000000 */
[----:B------:R-:W-:Y:S02]  /*0de0*/  UISETP.NE.AND UP0, UPT, UR4, URZ, UPT ;  /* 0x000000ff0400728c */ /* 0x000fe4000bf05270 */
[----:B------:R-:W-:-:S02]  /*0df0*/  USEL UR44, UR44, 0x1, !UP5 ;  /* 0x000000012c2c7887 */ /* 0x000fc4000e800000 */
[----:B------:R-:W-:Y:S01]  /*0e00*/  USEL UR43, UR43, 0x1, !UP5 ;  /* 0x000000012b2b7887 */ /* 0x000fe2000e800000 */
[----:B-----5:R-:W-:-:S13]  /*0e10*/  ISETP.NE.AND P1, PT, R0, RZ, PT ;  /* 0x000000ff0000720c */ /* 0x020fda0003f25270 */
[----:B------:R-:W-:Y:S05]  /*0e20*/  @P1 BRA `(.L_x_16) ;  /* 0x0000000000401947 */ /* 0x000fea0003800000 */
[----:B------:R-:W1:Y:S01]  /*0e30*/  S2UR UR6, SR_CgaCtaId ;  /* 0x00000000000679c3 */ /* 0x000e620000008800 */
        /* <DEDUP_REMOVED lines=15> */
.L_x_16:
[----:B------:R-:W-:Y:S01]  /*0f30*/  NOP ;  /* 0x0000000000007918 */ /* 0x000fe20000000000 */
[----:B------:R-:W-:Y:S05]  /*0f40*/  @!P2 BRA `(.L_x_17) ;  /* 0x000000000024a947 */ /* 0x000fea0003800000 */
[----:B------:R-:W-:Y:S01]  /*0f50*/  ISETP.NE.AND P1, PT, R2, RZ, PT ;  /* 0x000000ff0200720c */ /* 0x000fe20003f25270 */
[----:B-1----:R-:W-:Y:S02]  /*0f60*/  UP2UR UR4, UPR, URZ, 0x1 ;  /* 0x00000001ff047883 */ /* 0x002fe40008000000 */
[----:B------:R-:W-:Y:S01]  /*0f70*/  UPLOP3.LUT UP0, UPT, UPT, UPT, UPT, 0x80, 0x8 ;  /* 0x000000000008789c */ /* 0x000fe20003f0f070 */
[----:B------:R-:W-:-:S03]  /*0f80*/  UMOV UR7, URZ ;  /* 0x000000ff00077c82 */ /* 0x000fc60008000000 */
[----:B------:R-:W-:Y:S02]  /*0f90*/  UP2UR UR37, UPR, URZ, 0x1 ;  /* 0x00000001ff257883 */ /* 0x000fe40008000000 */
[----:B------:R-:W-:-:S04]  /*0fa0*/  UISETP.NE.AND UP0, UPT, UR4, URZ, UPT ;  /* 0x000000ff0400728c */ /* 0x000fc8000bf05270 */
[----:B------:R-:W-:Y:S07]  /*0fb0*/  @P1 BRA `(.L_x_18) ;  /* 0x00000000001c1947 */ /* 0x000fee0003800000 */
[----:B------:R-:W-:Y:S01]  /*0fc0*/  UMOV UR7, 0x1 ;  /* 0x0000000100077882 */ /* 0x000fe20000000000 */
[----:B------:R-:W-:Y:S05]  /*0fd0*/  BRA `(.L_x_18) ;  /* 0x0000000000147947 */ /* 0x000fea0003800000 */
.L_x_17:
[----:B-1----:R-:W-:Y:S02]  /*0fe0*/  UP2UR UR4, UPR, URZ, 0x1 ;  /* 0x00000001ff047883 */ /* 0x002fe40008000000 */
[----:B------:R-:W-:Y:S01]  /*0ff0*/  UPLOP3.LUT UP0, UPT, UPT, UPT, UPT, 0x40, 0x4 ;  /* 0x000000000004789c */ /* 0x000fe20003f0e870 */
[----:B------:R-:W-:-:S03]  /*1000*/  UMOV UR7, 0x2 ;  /* 0x0000000200077882 */ /* 0x000fc60000000000 */
[----:B------:R-:W-:Y:S02]  /*1010*/  UP2UR UR37, UPR, URZ, 0x1 ;  /* 0x00000001ff257883 */ /* 0x000fe40008000000 */
[----:B------:R-:W-:Y:S02]  /*1020*/  UISETP.NE.AND UP0, UPT, UR4, URZ, UPT ;  /* 0x000000ff0400728c */ /* 0x000fe4000bf05270 */
.L_x_18:
[----:B------:R-:W1:Y:S02]  /*1030*/  SHFL.IDX PT, R0, R17, RZ, 0x1f ;  /* 0x00001fff11007589 */ /* 0x000e6400000e0000 */
[----:B-1----:R-:W-:-:S13]  /*1040*/  ISETP.NE.AND P1, PT, R0, RZ, PT ;  /* 0x000000ff0000720c */ /* 0x002fda0003f25270 */
[----:B------:R-:W-:Y:S05]  /*1050*/  @P1 BRA `(.L_x_19) ;  /* 0x0000000000301947 */ /* 0x000fea0003800000 */
[----:B------:R-:W1:Y:S01]  /*1060*/  S2UR UR5, SR_CgaCtaId ;  /* 0x00000000000579c3 */ /* 0x000e620000008800 */
[----:B------:R-:W-:Y:S01]  /*1070*/  UMOV UR6, 0x400 ;  /* 0x0000040000067882 */ /* 0x000fe20000000000 */
[----:B------:R-:W-:Y:S01]  /*1080*/  UMOV UR4, 0x80 ;  /* 0x0000008000047882 */ /* 0x000fe20000000000 */
[----:B------:R-:W-:Y:S01]  /*1090*/  ELECT P1, URZ, PT ;  /* 0x0000000000ff782f */ /* 0x000fe20003820000 */
[----:B------:R-:W-:-:S04]  /*10a0*/  UIADD3 UR8, UPT, UPT, -UR4, 0x100000, URZ ;  /* 0x0010000004087890 */ /* 0x000fc8000fffe1ff */
[----:B------:R-:W-:Y:S02]  /*10b0*/  USHF.L.U32 UR9, UR8, 0xb, URZ ;  /* 0x0000000b08097899 */ /* 0x000fe400080006ff */
[----:B------:R-:W-:Y:S02]  /*10c0*/  USHF.L.U32 UR8, UR8, 0x1, URZ ;  /* 0x0000000108087899 */ /* 0x000fe400080006ff */
[----:B-1----:R-:W-:Y:S01]  /*10d0*/  ULEA UR5, UR5, UR6, 0x18 ;  /* 0x0000000605057291 */ /* 0x002fe2000f8ec0ff */
[----:B------:R-:W1:Y:S11]  /*10e0*/  FENCE.VIEW.ASYNC.S ;  /* 0x00000000000073c6 */ /* 0x000e760000000000 */
[----:B-1----:R1:W1:Y:S01]  /*10f0*/  SYNCS.EXCH.64 URZ, [UR5+0x14070], UR8 ;  /* 0x0140700805ff75b2 */ /* 0x0022620008000100 */
[----:B------:R1:W1:Y:S01]  /*1100*/  SYNCS.EXCH.64 URZ, [UR5+0x14078], UR8 ;  /* 0x0140780805ff75b2 */ /* 0x0002620008000100 */
[----:B------:R-:W-:Y:S01]  /*1110*/  NOP ;  /* 0x0000000000007918 */ /* 0x000fe20000000000 */
.L_x_19:
[----:B------:R-:W-:Y:S01]  /*1120*/  NOP ;  /* 0x0000000000007918 */ /* 0x000fe20000000000 */
[----:B------:R-:W-:Y:S05]  /*1130*/  @!P2 BRA `(.L_x_20) ;  /* 0x000000000024a947 */ /* 0x000fea0003800000 */
[----:B------:R-:W-:Y:S01]  /*1140*/  ISETP.NE.AND P1, PT, R2, 0x1, PT ;  /* 0x000000010200780c */ /* 0x000fe20003f25270 */
[----:B------:R-:W-:Y:S02]  /*1150*/  UP2UR UR4, UPR, URZ, 0x1 ;  /* 0x00000001ff047883 */ /* 0x000fe40008000000 */
[----:B------:R-:W-:Y:S01]  /*1160*/  UPLOP3.LUT UP0, UPT, UPT, UPT, UPT, 0x80, 0x8 ;  /* 0x000000000008789c */ /* 0x000fe20003f0f070 */
[----:B------:R-:W-:-:S03]  /*1170*/  UMOV UR6, URZ ;  /* 0x000000ff00067c82 */ /* 0x000fc60008000000 */
[----:B------:R-:W-:Y:S02]  /*1180*/  UP2UR UR36, UPR, URZ, 0x1 ;  /* 0x00000001ff247883 */ /* 0x000fe40008000000 */
[----:B------:R-:W-:-:S04]  /*1190*/  UISETP.NE.AND UP0, UPT, UR4, URZ, UPT ;  /* 0x000000ff0400728c */ /* 0x000fc8000bf05270 */
[----:B------:R-:W-:Y:S07]  /*11a0*/  @P1 BRA `(.L_x_21) ;  /* 0x00000000001c1947 */ /* 0x000fee0003800000 */
[----:B------:R-:W-:Y:S01]  /*11b0*/  UMOV UR6, 0x1 ;  /* 0x0000000100067882 */ /* 0x000fe20000000000 */
[----:B------:R-:W-:Y:S05]  /*11c0*/  BRA `(.L_x_21) ;  /* 0x0000000000147947 */ /* 0x000fea0003800000 */
.L_x_20:
[----:B------:R-:W-:Y:S02]  /*11d0*/  UP2UR UR4, UPR, URZ, 0x1 ;  /* 0x00000001ff047883 */ /* 0x000fe40008000000 */
[----:B------:R-:W-:Y:S01]  /*11e0*/  UPLOP3.LUT UP0, UPT, UPT, UPT, UPT, 0x40, 0x4 ;  /* 0x000000000004789c */ /* 0x000fe20003f0e870 */
[----:B------:R-:W-:-:S03]  /*11f0*/  UMOV UR6, 0x2 ;  /* 0x0000000200067882 */ /* 0x000fc60000000000 */
[----:B------:R-:W-:Y:S02]  /*1200*/  UP2UR UR36, UPR, URZ, 0x1 ;  /* 0x00000001ff247883 */ /* 0x000fe40008000000 */
[----:B------:R-:W-:Y:S02]  /*1210*/  UISETP.NE.AND UP0, UPT, UR4, URZ, UPT ;  /* 0x000000ff0400728c */ /* 0x000fe4000bf05270 */
.L_x_21:
[----:B------:R-:W5:Y:S01]  /*1220*/  SHFL.IDX PT, R0, R17, RZ, 0x1f ;  /* 0x00001fff11007589 */ /* 0x000f6200000e0000 */
[----:B------:R-:W-:Y:S02]  /*1230*/  USEL UR42, URZ, 0x1, !UP4 ;  /* 0x00000001ff2a7887 */ /* 0x000fe4000e000000 */
[----:B------:R-:W-:Y:S01]  /*1240*/  USEL UR50, URZ, 0x1, UP4 ;  /* 0x00000001ff327887 */ /* 0x000fe2000a000000 */
        /* <DEDUP_REMOVED lines=13> */
[----:B------:R-:W-:Y:S01]  /*1320*/  NOP ;  /* 0x0000000000007918 */ /* 0x000fe20000000000 */
.L_x_22:
        /* <DEDUP_REMOVED lines=19> */
[----:B------:R1:W1:Y:S01]  /*1460*/  SYNCS.EXCH.64 URZ, [UR8+0x14098], UR10 ;  /* 0x0140980a08ff75b2 */ /* 0x0002620008000100 */
[----:B------:R1:W1:Y:S01]  /*1470*/  SYNCS.EXCH.64 URZ, [UR8+0x140a8], UR4 ;  /* 0x0140a80408ff75b2 */ /* 0x0002620008000100 */
[----:B------:R-:W-:Y:S01]  /*1480*/  NOP ;  /* 0x0000000000007918 */ /* 0x000fe20000000000 */
.L_x_23:
        /* <DEDUP_REMOVED lines=22> */
.L_x_24:
[----:B------:R-:W5:Y:S01]  /*15f0*/  SHFL.IDX PT, R0, R17, RZ, 0x1f ;  /* 0x00001fff11007589 */ /* 0x000f6200000e0000 */
[----:B------:R-:W-:Y:S01]  /*1600*/  NOP ;  /* 0x0000000000007918 */ /* 0x000fe20000000000 */
        /* <DEDUP_REMOVED lines=14> */
.L_x_25:
[----:B------:R-:W-:Y:S01]  /*16f0*/  ISETP.GT.AND P1, PT, R2, 0x3, PT ;  /* 0x000000030200780c */ /* 0x000fe20003f24270 */
[----:B------:R-:W-:Y:S01]  /*1700*/  NOP ;  /* 0x0000000000007918 */ /* 0x000fe20000000000 */
[----:B-1234-:R-:W-:Y:S11]  /*1710*/  BAR.SYNC.DEFER_BLOCKING 0x0 ;  /* 0x0000000000007b1d */ /* 0x01eff60000010000 */
[----:B------:R-:W-:Y:S05]  /*1720*/  @P1 BRA `(.L_x_26) ;  /* 0x00000164000c1947 */ /* 0x000fea0003800000 */
[----:B------:R-:W-:-:S13]  /*1730*/  ISETP.GE.U32.AND P0, PT, R2, 0x2, PT ;  /* 0x000000020200780c */ /* 0x000fda0003f06070 */
[----:B------:R-:W-:Y:S05]  /*1740*/  @!P0 BRA `(.L_x_27) ;  /* 0x000000b800c08947 */ /* 0x000fea0003800000 */
[----:B------:R-:W-:Y:S05]  /*1750*/  @!P2 BRA `(.L_x_28) ;  /* 0x000000280060a947 */ /* 0x000fea0003800000 */
[----:B------:R-:W-:-:S08]  /*1760*/  NOP ;  /* 0x0000000000007918 */ /* 0x000fd00000000000 */
[----:B------:R-:W1:-:S00]  /*1770*/  USETMAXREG.DEALLOC.CTAPOOL 0x20 ;  /* 0x00000020000079c8 */ /* 0x000e4000080e0500 */
[----:B------:R-:W2:Y:S08]  /*1780*/  S2UR UR4, SR_CTAID.X ;  /* 0x00000000000479c3 */ /* 0x000eb00000002500 */
[----:B-1----:R-:W1:Y:S01]  /*1790*/  LDC R0, c[0x0][0x380] ;  /* 0x0000e000ff007b82 */ /* 0x002e620000000800 */
[----:B--2---:R-:W-:-:S06]  /*17a0*/  USHF.L.U32 UR4, UR4, 0x8, URZ ;  /* 0x0000000804047899 */ /* 0x004fcc00080006ff */
[----:B-1----:R-:W-:-:S13]  /*17b0*/  ISETP.LE.U32.AND P0, PT, R0, UR4, PT ;  /* 0x0000000400007c0c */ /* 0x002fda000bf03070 */
[----:B------:R-:W-:Y:S05]  /*17c0*/  @P0 EXIT ;  /* 0x000000000000094d */ /* 0x000fea0003800000 */
[----:B------:R-:W1:Y:S01]  /*17d0*/  S2UR UR4, SR_CgaCtaId ;  /* 0x00000000000479c3 */ /* 0x000e620000008800 */
[----:B------:R-:W-:Y:S01]  /*17e0*/  UMOV UR6, 0x40 ;  /* 0x0000004000067882 */ /* 0x000fe20000000000 */
[----:B------:R-:W-:Y:S01]  /*17f0*/  NOP ;  /* 0x0000000000007918 */ /* 0x000fe20000000000 */
[----:B------:R-:W-:Y:S01]  /*1800*/  UMOV UR5, 0x400 ;  /* 0x0000040000057882 */ /* 0x000fe20000000000 */
[----:B-1----:R-:W-:Y:S02]  /*1810*/  ULEA UR6, UR4, UR6, 0x18 ;  /* 0x0000000604067291 */ /* 0x002fe4000f8ec0ff */
[----:B------:R-:W-:-:S07]  /*1820*/  ULEA UR4, UR4, UR5, 0x18 ;  /* 0x0000000504047291 */ /* 0x000fce000f8ec0ff */
[----:B------:R-:W1:Y:S02]  /*1830*/  LDS.U8 R0, [UR6+0x1c] ;  /* 0x00001c06ff007984 */ /* 0x000e640008000000 */
[----:B-1----:R-:W-:-:S13]  /*1840*/  ISETP.NE.AND P0, PT, R0, RZ, PT ;  /* 0x000000ff0000720c */ /* 0x002fda0003f05270 */
[----:B------:R-:W-:Y:S05]  /*1850*/  @P0 BRA `(.L_x_29) ;  /* 0x0000000000580947 */ /* 0x000fea0003800000 */
[----:B------:R-:W-:-:S13]  /*1860*/  ELECT P0, URZ, PT ;  /* 0x0000000000ff782f */ /* 0x000fda0003800000 */
[----:B------:R-:W-:Y:S05]  /*1870*/  @!P0 BRA `(.L_x_30) ;  /* 0x0000000000608947 */ /* 0x000fea0003800000 */
[----:B------:R-:W-:Y:S01]  /*1880*/  UMOV UR5, 0x10 ;  /* 0x0000001000057882 */ /* 0x000fe20000000000 */
[----:B------:R-:W-:Y:S01]  /*1890*/  HFMA2 R0, -RZ, RZ, 0, 5.9604644775390625e-08 ;  /* 0x00000001ff007431 */ /* 0x000fe200000001ff */
[----:B------:R-:W-:-:S03]  /*18a0*/  MOV R2, 0xffff ;  /* 0x0000ffff00027802 */ /* 0x000fc60000000f00 */
[----:B------:R-:W-:Y:S04]  /*18b0*/  DEPBAR.LE SB1, 0x36 ;  /* 0x00009d800000791a */ /* 0x000fe80000000000 */
[----:B------:R-:W1:Y:S02]  /*18c0*/  UTCATOMSWS.FIND_AND_SET.ALIGN UP0, UR5, UR5 ;  /* 0x00000005000575e3 */ /* 0x000e640008000800 */
[----:B-1----:R-:W-:Y:S01]  /*18d0*/  MOV R3, UR5 ;  /* 0x0000000500037c02 */ /* 0x002fe20008000f00 */
[----:B------:R-:W-:Y:S06]  /*18e0*/  BRA.U UP0, `(.L_x_31) ;  /* 0x0000000100187547 */ /* 0x000fec000b800000 */
.L_x_32:
[----:B------:R-:W-:Y:S05]  /*18f0*/  NANOSLEEP 0x64 ;  /* 0x000000640000795d */ /* 0x000fea0003800000 */
[----:B------:R-:W-:-:S05]  /*1900*/  UMOV UR5, 0x10 ;  /* 0x0000001000057882 */ /* 0x000fca0000000000 */
[----:B------:R-:W-:Y:S04]  /*1910*/  DEPBAR.LE SB1, 0x36 ;  /* 0x00009d800000791a */ /* 0x000fe80000000000 */
[----:B------:R-:W1:Y:S02]  /*1920*/  UTCATOMSWS.FIND_AND_SET.ALIGN UP0, UR5, UR5 ;  /* 0x00000005000575e3 */ /* 0x000e640008000800 */
[----:B-1----:R-:W-:Y:S01]  /*1930*/  MOV R3, UR5 ;  /* 0x0000000500037c02 */ /* 0x002fe20008000f00 */
[----:B------:R-:W-:Y:S05]  /*1940*/  BRA.U !UP0, `(.L_x_32) ;  /* 0xfffffffd08e87547 */ /* 0x000fea000b83ffff */
.L_x_31:
[-C--:B------:R-:W-:Y:S02]  /*1950*/  SHF.L.U32 R2, R2, R3.reuse, RZ ;  /* 0x0000000302027219 */ /* 0x080fe400000006ff */
[----:B------:R-:W-:Y:S01]  /*1960*/  SHF.L.U32 R0, R0, R3, RZ ;  /* 0x0000000300007219 */ /* 0x000fe200000006ff */
[----:B------:R-:W-:Y:S02]  /*1970*/  IMAD.SHL.U32 R3, R3, 0x20, RZ ;  /* 0x0000002003037824 */ /* 0x000fe400078e00ff */
[----:B------:R1:W-:Y:S04]  /*1980*/  ATOMS.OR RZ, [UR6+0x14], R2 ;  /* 0x00001402ffff798c */ /* 0x0003e8000b000006 */
[----:B------:R1:W-:Y:S04]  /*1990*/  ATOMS.OR RZ, [UR6+0x18], R0 ;  /* 0x00001800ffff798c */ /* 0x0003e8000b000006 */
[----:B------:R1:W-:Y:S01]  /*19a0*/  STS [UR4+0x140e0], R3 ;  /* 0x0140e003ff007988 */ /* 0x0003e20008000804 */
[----:B------:R-:W-:Y:S05]  /*19b0*/  BRA `(.L_x_30) ;  /* 0x0000000000107947 */ /* 0x000fea0003800000 */
.L_x_29:
[----:B------:R-:W-:Y:S02]  /*19c0*/  MOV R0, 0xffffffff ;  /* 0xffffffff00007802 */ /* 0x000fe40000000f00 */
[----:B------:R-:W-:-:S03]  /*19d0*/  MOV R2, 0x1a00 ;  /* 0x00001a0000027802 */ /* 0x000fc60000000f00 */
[----:B------:R1:W-:Y:S04]  /*19e0*/  STS [UR4+0x140e0], R0 ;  /* 0x0140e000ff007988 */ /* 0x0003e80008000804 */
[----:B-1----:R-:W-:Y:S05]  /*19f0*/  CALL.REL.NOINC `($__internal_1_$__cuda_sm10x_tcgen05_guardrail_trap_phase_invalid_during_alloc) ;  /* 0x0000019c002c7944 */ /* 0x002fea0003c00000 */
.L_x_30:
[----:B------:R-:W-:Y:S05]  /*1a00*/  WARPSYNC.ALL ;  /* 0x0000000000007948 */ /* 0x000fea0003800000 */
[----:B------:R-:W2:Y:S02]  /*1a10*/  LDCU UR8, c[0x0][0x384] ;  /* 0x00007080ff0877ac */ /* 0x000ea40008000800 */
[----:B--2---:R-:W-:Y:S01]  /*1a20*/  ISETP.NE.AND P0, PT, RZ, UR8, PT ;  /* 0x00000008ff007c0c */ /* 0x004fe2000bf05270 */
[----:B------:R-:W-:-:S12]  /*1a30*/  NOP ;  /* 0x0000000000007918 */ /* 0x000fd80000000000 */
[----:B------:R-:W-:Y:S05]  /*1a40*/  @!P0 EXIT ;  /* 0x000000000000894d */ /* 0x000fea0003800000 */
[----:B------:R-:W-:Y:S01]  /*1a50*/  UIADD3 UR5, UPT, UPT, UR4, 0x8000, URZ ;  /* 0x0000800004057890 */ /* 0x000fe2000fffe0ff */
[----:B------:R-:W-:Y:S01]  /*1a60*/  BSSY.RECONVERGENT B0, `(.L_x_33) ;  /* 0x000000b000007945 */ /* 0x000fe20003800200 */
[----:B------:R-:W-:Y:S02]  /*1a70*/  USHF.R.U32.HI UR28, URZ, 0x4, UR4 ;  /* 0x00000004ff1c7899 */ /* 0x000fe40008011604 */
[----:B------:R-:W-:Y:S02]  /*1a80*/  USHF.R.U32.HI UR5, URZ, 0x4, UR5 ;  /* 0x00000004ff057899 */ /* 0x000fe40008011605 */
[----:B------:R-:W-:Y:S02]  /*1a90*/  ULOP3.LUT UR28, UR28, 0x3fff, URZ, 0xc0, !UPT ;  /* 0x00003fff1c1c7892 */ /* 0x000fe4000f8ec0ff */
[----:B------:R-:W-:Y:S02]  /*1aa0*/  ULOP3.LUT UR5, UR5, 0x3fff, URZ, 0xc0, !UPT ;  /* 0x00003fff05057892 */ /* 0x000fe4000f8ec0ff */
[----:B------:R-:W-:-:S02]  /*1ab0*/  ULOP3.LUT UR28, UR28, 0x10000, URZ, 0xfc, !UPT ;  /* 0x000100001c1c7892 */ /* 0x000fc4000f8efcff */
[----:B------:R-:W-:Y:S01]  /*1ac0*/  ULOP3.LUT UR6, UR5, 0x10000, URZ, 0xfc, !UPT ;  /* 0x0001000005067892 */ /* 0x000fe2000f8efcff */
[----:B------:R-:W-:Y:S01]  /*1ad0*/  UMOV UR29, 0x40004040 ;  /* 0x40004040001d7882 */ /* 0x000fe20000000000 */
[----:B------:R-:W-:Y:S01]  /*1ae0*/  UMOV UR7, 0x40004040 ;  /* 0x4000404000077882 */ /* 0x000fe20000000000 */
[----:B------:R-:W-:Y:S06]  /*1af0*/  @!P4 BRA `(.L_x_34) ;  /* 0x000000000004c947 */ /* 0x000fec0003800000 */
[----:B------:R-:W-:Y:S05]  /*1b00*/  BPT.TRAP 0x1 ;  /* 0x000000040000795c */ /* 0x000fea0000300000 */
.L_x_34:
[----:B------:R-:W-:Y:S05]  /*1b10*/  BSYNC.RECONVERGENT B0 ;  /* 0x0000000000007941 */ /* 0x000fea0003800200 */
.L_x_33:
[----:B------:R-:W-:-:S04]  /*1b20*/  SHF.L.U32 R6, RZ, 0x1f, RZ ;  /* 0x0000001fff067819 */ /* 0x000fc800000006ff */
[----:B------:R-:W2:Y:S02]  /*1b30*/  SYNCS.PHASECHK.TRANS64.TRYWAIT P0, [UR4+0x14000], R6 ;  /* 0x01400006ff0075a7 */ /* 0x000ea40008001104 */
[----:B--2---:R-:W-:Y:S05]  /*1b40*/  @!P0 BRA `(.L_x_35) ;  /* 0x0000018400ac8947 */ /* 0x004fea0003800000 */
.L_x_368:
[----:B------:R-:W-:Y:S05]  /*1b50*/  BRA.U !UP1, `(.L_x_36) ;  /* 0x0000000109047547 */ /* 0x000fea000b800000 */
[----:B------:R-:W-:Y:S05]  /*1b60*/  BPT.TRAP 0x1 ;  /* 0x000000040000795c */ /* 0x000fea0000300000 */
.L_x_36:
[----:B------:R-:W2:Y:S01]  /*1b70*/  SYNCS.PHASECHK.TRANS64.TRYWAIT P0, [UR4+0x14020], R6 ;  /* 0x01402006ff0075a7 */ /* 0x000ea20008001104 */
[----:B------:R-:W-:Y:S01]  /*1b80*/  ULOP3.LUT UR44, UR44, 0x1, URZ, 0xc0, !UPT ;  /* 0x000000012c2c7892 */ /* 0x000fe2000f8ec0ff */
[----:B--2---:R-:W-:Y:S11]  /*1b90*/  @!P0 BRA `(.L_x_37) ;  /* 0x0000018400b08947 */ /* 0x004ff60003800000 */
.L_x_370:
[----:B------:R-:W-:-:S09]  /*1ba0*/  UISETP.NE.U32.AND UP0, UPT, UR44, 0x1, UPT ;  /* 0x000000012c00788c */ /* 0x000fd2000bf05070 */
[----:B------:R-:W-:Y:S05]  /*1bb0*/  BRA.U !UP0, `(.L_x_38) ;  /* 0x0000000108047547 */ /* 0x000fea000b800000 */
[----:B------:R-:W-:Y:S05]  /*1bc0*/  BPT.TRAP 0x1 ;  /* 0x000000040000795c */ /* 0x000fea0000300000 */
.L_x_38:
[----:B------:R-:W-:Y:S01]  /*1bd0*/  IMAD.MOV.U32 R5, RZ, RZ, 0x1 ;  /* 0x00000001ff057424 */ /* 0x000fe200078e00ff */
[----:B------:R-:W-:Y:S01]  /*1be0*/  UIADD3 UR10, UPT, UPT, UR6, 0x2, URZ ;  /* 0x00000002060a7890 */ /* 0x000fe2000fffe0ff */
[----:B-1----:R-:W-:Y:S02]  /*1bf0*/  HFMA2 R2, -RZ, RZ, 0, 0 ;  /* 0x00000000ff027431 */ /* 0x002fe400000001ff */
[----:B------:R-:W-:Y:S01]  /*1c00*/  IMAD.MOV.U32 R0, RZ, RZ, RZ ;  /* 0x000000ffff007224 */ /* 0x000fe200078e00ff */
[----:B------:R-:W-:-:S04]  /*1c10*/  SHF.L.U32 R5, R5, 0x1f, RZ ;  /* 0x0000001f05057819 */ /* 0x000fc800000006ff */
[----:B------:R-:W1:Y:S02]  /*1c20*/  SYNCS.PHASECHK.TRANS64.TRYWAIT P0, [UR4+0x14058], R5 ;  /* 0x01405805ff0075a7 */ /* 0x000e640008001104 */
[----:B-1----:R-:W-:Y:S05]  /*1c30*/  @!P0 BRA `(.L_x_39) ;  /* 0x0000018400a08947 */ /* 0x002fea0003800000 */
.L_x_372:
[----:B------:R-:W-:Y:S01]  /*1c40*/  R2UR UR13, R2 ;  /* 0x00000000020d72ca */ /* 0x000fe200000e0000 */
[----:B------:R-:W-:Y:S01]  /*1c50*/  IMAD.MOV.U32 R2, RZ, RZ, RZ ;  /* 0x000000ffff027224 */ /* 0x000fe200078e00ff */
[----:B------:R-:W-:Y:S01]  /*1c60*/  R2UR UR12, R0 ;  /* 0x00000000000c72ca */ /* 0x000fe200000e0000 */
[----:B------:R-:W-:Y:S01]  /*1c70*/  IMAD.MOV.U32 R0, RZ, RZ, RZ ;  /* 0x000000ffff007224 */ /* 0x000fe200078e00ff */
[----:B------:R-:W-:Y:S02]  /*1c80*/  UIADD3 UR32, UPT, UPT, UR28, 0x2, URZ ;  /* 0x000000021c207890 */ /* 0x000fe4000fffe0ff */
[----:B------:R-:W-:Y:S01]  /*1c90*/  R2UR UR11, R2 ;  /* 0x00000000020b72ca */ /* 0x000fe200000e0000 */
[----:B------:R-:W-:Y:S01]  /*1ca0*/  UIADD3 UR26, UPT, UPT, UR6, 0x4, URZ ;  /* 0x00000004061a7890 */ /* 0x000fe2000fffe0ff */
[----:B------:R-:W-:Y:S01]  /*1cb0*/  R2UR UR9, R0 ;  /* 0x00000000000972ca */ /* 0x000fe200000e0000 */
[----:B------:R-:W-:Y:S02]  /*1cc0*/  UIADD3 UR30, UPT, UPT, UR28, 0x4, URZ ;  /* 0x000000041c1e7890 */ /* 0x000fe4000fffe0ff */
[----:B------:R-:W-:-:S02]  /*1cd0*/  UIADD3 UR14, UPT, UPT, UR6, 0x6, URZ ;  /* 0x00000006060e7890 */ /* 0x000fc4000fffe0ff */
[----:B------:R-:W-:Y:S01]  /*1ce0*/  UIADD3 UR24, UPT, UPT, UR28, 0x6, URZ ;  /* 0x000000061c187890 */ /* 0x000fe2000fffe0ff */
[----:B------:R-:W-:Y:S01]  /*1cf0*/  UMOV UR22, 0x0 ;  /* 0x0000000000167882 */ /* 0x000fe20000000000 */
[----:B------:R-:W-:Y:S01]  /*1d00*/  UMOV UR23, 0x8200490 ;  /* 0x0820049000177882 */ /* 0x000fe20000000000 */
[----:B------:R-:W-:Y:S01]  /*1d10*/  UMOV UR20, 0x0 ;  /* 0x0000000000147882 */ /* 0x000fe20000000000 */
[----:B------:R-:W-:Y:S01]  /*1d20*/  UMOV UR21, 0x8200490 ;  /* 0x0820049000157882 */ /* 0x000fe20000000000 */
[----:B------:R-:W-:Y:S01]  /*1d30*/  UMOV UR34, UR10 ;  /* 0x0000000a00227c82 */ /* 0x000fe20008000000 */
[----:B------:R-:W-:Y:S01]  /*1d40*/  UMOV UR35, 0x40004040 ;  /* 0x4000404000237882 */ /* 0x000fe20000000000 */
[----:B------:R-:W-:Y:S01]  /*1d50*/  UMOV UR33, 0x40004040 ;  /* 0x4000404000217882 */ /* 0x000fe20000000000 */
[----:B------:R-:W-:Y:S01]  /*1d60*/  UMOV UR27, 0x40004040 ;  /* 0x40004040001b7882 */ /* 0x000fe20000000000 */
[----:B------:R-:W-:Y:S01]  /*1d70*/  UMOV UR18, 0x0 ;  /* 0x0000000000127882 */ /* 0x000fe20000000000 */
[----:B------:R-:W-:Y:S01]  /*1d80*/  UMOV UR19, 0x8200490 ;  /* 0x0820049000137882 */ /* 0x000fe20000000000 */
[----:B------:R-:W-:Y:S01]  /*1d90*/  UMOV UR31, 0x40004040 ;  /* 0x40004040001f7882 */ /* 0x000fe20000000000 */
[----:B------:R2:W-:Y:S01]  /*1da0*/  UTCHMMA gdesc[UR28], gdesc[UR6], tmem[UR13], tmem[UR22], idesc[UR23], !UPT ;  /* 0x00ff16061c0075ea */ /* 0x0005e2000f80000d */
[----:B------:R-:W-:Y:S01]  /*1db0*/  UMOV UR15, 0x40004040 ;  /* 0x40004040000f7882 */ /* 0x000fe20000000000 */
[----:B------:R-:W-:Y:S01]  /*1dc0*/  UMOV UR16, 0x0 ;  /* 0x0000000000107882 */ /* 0x000fe20000000000 */
[----:B------:R-:W-:Y:S01]  /*1dd0*/  UMOV UR17, 0x8200490 ;  /* 0x0820049000117882 */ /* 0x000fe20000000000 */
[----:B------:R-:W-:Y:S01]  /*1de0*/  UMOV UR25, 0x40004040 ;  /* 0x4000404000197882 */ /* 0x000fe20000000000 */
[----:B------:R2:W-:Y:S01]  /*1df0*/  UTCHMMA gdesc[UR32], gdesc[UR34], tmem[UR12], tmem[UR20], idesc[UR21], UPT ;  /* 0x00ff1422200075ea */ /* 0x0005e2000b80000c */
[----:B------:R2:W-:Y:S01]  /*1e00*/  UTCHMMA gdesc[UR30], gdesc[UR26], tmem[UR11], tmem[UR18], idesc[UR19], UPT ;  /* 0x00ff121a1e0075ea */ /* 0x0005e2000b80000b */
[----:B------:R2:W-:Y:S01]  /*1e10*/  UTCHMMA gdesc[UR24], gdesc[UR14], tmem[UR9], tmem[UR16], idesc[UR17], UPT ;  /* 0x00ff100e180075ea */ /* 0x0005e2000b800009 */
[----:B------:R-:W-:-:S09]  /*1e20*/  UISETP.NE.AND UP4, UPT, UR44, URZ, UPT ;  /* 0x000000ff2c00728c */ /* 0x000fd2000bf85270 */
[----:B------:R-:W-:Y:S05]  /*1e30*/  BRA.U UP4, `(.L_x_40) ;  /* 0x0000000104047547 */ /* 0x000fea000b800000 */
[----:B--2---:R-:W-:Y:S05]  /*1e40*/  BPT.TRAP 0x1 ;  /* 0x000000040000795c */ /* 0x004fea0000300000 */
.L_x_40:
[----:B--2---:R-:W-:Y:S01]  /*1e50*/  UIADD3 UR9, UPT, UPT, UR4, 0x14050, URZ ;  /* 0x0001405004097890 */ /* 0x004fe2000fffe0ff */
[----:B------:R-:W-:Y:S08]  /*1e60*/  BSSY.RECONVERGENT B0, `(.L_x_41) ;  /* 0x0000004000007945 */ /* 0x000ff00003800200 */
[----:B------:R2:W-:Y:S01]  /*1e70*/  UTCBAR [UR9], URZ ;  /* 0x000000ff090073e9 */ /* 0x0005e200080000ff */
[----:B------:R-:W-:Y:S05]  /*1e80*/  @!P4 BRA `(.L_x_42) ;  /* 0x000000000004c947 */ /* 0x000fea0003800000 */
[----:B--2---:R-:W-:Y:S05]  /*1e90*/  BPT.TRAP 0x1 ;  /* 0x000000040000795c */ /* 0x004fea0000300000 */
.L_x_42:
[----:B--2---:R-:W-:Y:S05]  /*1ea0*/  BSYNC.RECONVERGENT B0 ;  /* 0x0000000000007941 */ /* 0x004fea0003800200 */
.L_x_41:
[----:B------:R-:W2:Y:S01]  /*1eb0*/  SYNCS.PHASECHK.TRANS64.TRYWAIT P0, [UR4+0x14008], R6 ;  /* 0x01400806ff0075a7 */ /* 0x000ea20008001104 */
[----:B------:R-:W-:Y:S01]  /*1ec0*/  ULOP3.LUT UR43, UR43, 0x1, URZ, 0xc0, !UPT ;  /* 0x000000012b2b7892 */ /* 0x000fe2000f8ec0ff */
[----:B--2---:R-:W-:Y:S11]  /*1ed0*/  @!P0 BRA `(.L_x_43) ;  /* 0x0000018400108947 */ /* 0x004ff60003800000 */
.L_x_374:
[----:B------:R-:W-:-:S09]  /*1ee0*/  UISETP.NE.U32.AND UP0, UPT, UR43, 0x1, UPT ;  /* 0x000000012b00788c */ /* 0x000fd2000bf05070 */
[----:B------:R-:W-:Y:S05]  /*1ef0*/  BRA.U !UP0, `(.L_x_44) ;  /* 0x0000000108047547 */ /* 0x000fea000b800000 */
[----:B------:R-:W-:Y:S05]  /*1f00*/  BPT.TRAP 0x1 ;  /* 0x000000040000795c */ /* 0x000fea0000300000 */
.L_x_44:
[----:B------:R-:W3:Y:S01]  /*1f10*/  SYNCS.PHASECHK.TRANS64.TRYWAIT P0, [UR4+0x14068], R5 ;  /* 0x01406805ff0075a7 */ /* 0x000ee20008001104 */
[----:B------:R-:W-:Y:S01]  /*1f20*/  HFMA2 R2, -RZ, RZ, 0, 7.62939453125e-06 ;  /* 0x00000080ff027431 */ /* 0x000fe200000001ff */
[----:B--2---:R-:W-:Y:S02]  /*1f30*/  MOV R3, 0x80 ;  /* 0x0000008000037802 */ /* 0x004fe40000000f00 */
[----:B------:R-:W-:Y:S01]  /*1f40*/  MOV R0, 0x80 ;  /* 0x0000008000007802 */ /* 0x000fe20000000f00 */
[----:B---3--:R-:W-:Y:S06]  /*1f50*/  @!P0 BRA `(.L_x_45) ;  /* 0x0000018400088947 */ /* 0x008fec0003800000 */
.L_x_376:
[----:B------:R-:W-:Y:S01]  /*1f60*/  R2UR UR12, R2 ;  /* 0x00000000020c72ca */ /* 0x000fe200000e0000 */
[----:B------:R-:W-:Y:S01]  /*1f70*/  IMAD.MOV.U32 R2, RZ, RZ, 0x80 ;  /* 0x00000080ff027424 */ /* 0x000fe200078e00ff */
[----:B------:R-:W-:Y:S01]  /*1f80*/  R2UR UR13, R3 ;  /* 0x00000000030d72ca */ /* 0x000fe200000e0000 */
[----:B------:R-:W-:Y:S01]  /*1f90*/  UIADD3 UR22, UPT, UPT, UR28, 0x400, URZ ;  /* 0x000004001c167890 */ /* 0x000fe2000fffe0ff */
[----:B------:R-:W-:Y:S01]  /*1fa0*/  R2UR UR11, R0 ;  /* 0x00000000000b72ca */ /* 0x000fe200000e0000 */
[----:B------:R-:W-:Y:S01]  /*1fb0*/  UIADD3 UR20, UPT, UPT, UR28, 0x402, URZ ;  /* 0x000004021c147890 */ /* 0x000fe2000fffe0ff */
[----:B------:R-:W-:Y:S01]  /*1fc0*/  R2UR UR9, R2 ;  /* 0x00000000020972ca */ /* 0x000fe200000e0000 */
[----:B------:R-:W-:Y:S02]  /*1fd0*/  UIADD3 UR34, UPT, UPT, UR28, 0x404, URZ ;  /* 0x000004041c227890 */ /* 0x000fe4000fffe0ff */
[----:B------:R-:W-:Y:S01]  /*1fe0*/  UIADD3 UR32, UPT, UPT, UR28, 0x406, URZ ;  /* 0x000004061c207890 */ /* 0x000fe2000fffe0ff */
[----:B------:R-:W-:Y:S01]  /*1ff0*/  UMOV UR18, 0x0 ;  /* 0x0000000000127882 */ /* 0x000fe20000000000 */
        /* <DEDUP_REMOVED lines=10> */
[----:B------:R-:W-:Y:S01]  /*20a0*/  UMOV UR36, UR14 ;  /* 0x0000000e00247c82 */ /* 0x000fe20008000000 */
        /* <DEDUP_REMOVED lines=12> */
.L_x_46:
[----:B--2---:R-:W-:-:S09]  /*2170*/  UIADD3 UR9, UPT, UPT, UR4, 0x14060, URZ ;  /* 0x0001406004097890 */ /* 0x004fd2000fffe0ff */
[----:B------:R2:W-:Y:S01]  /*2180*/  UTCBAR [UR9], URZ ;  /* 0x000000ff090073e9 */ /* 0x0005e200080000ff */
[----:B------:R-:W-:Y:S05]  /*2190*/  BRA.U !UP1, `(.L_x_47) ;  /* 0x0000000109047547 */ /* 0x000fea000b800000 */
[----:B--2---:R-:W-:Y:S05]  /*21a0*/  BPT.TRAP 0x1 ;  /* 0x000000040000795c */ /* 0x004fea0000300000 */
.L_x_47:
[----:B--2---:R-:W-:-:S09]  /*21b0*/  UIADD3 UR9, UPT, UPT, UR4, 0x14038, URZ ;  /* 0x0001403804097890 */ /* 0x004fd2000fffe0ff */
[----:B------:R2:W-:Y:S01]  /*21c0*/  UTCBAR [UR9], URZ ;  /* 0x000000ff090073e9 */ /* 0x0005e200080000ff */
[----:B------:R-:W-:Y:S05]  /*21d0*/  BRA.U !UP1, `(.L_x_48) ;  /* 0x0000000109047547 */ /* 0x000fea000b800000 */
[----:B--2---:R-:W-:Y:S05]  /*21e0*/  BPT.TRAP 0x1 ;  /* 0x000000040000795c */ /* 0x004fea0000300000 */
.L_x_48:
[----:B------:R-:W3:Y:S02]  /*21f0*/  SYNCS.PHASECHK.TRANS64.TRYWAIT P0, [UR4+0x14028], R6 ;  /* 0x01402806ff0075a7 */ /* 0x000ee40008001104 */
[----:B---3--:R-:W-:Y:S05]  /*2200*/  @!P0 BRA `(.L_x_49) ;  /* 0x0000018000748947 */ /* 0x008fea0003800000 */
.L_x_378:
[----:B------:R-:W-:Y:S05]  /*2210*/  BRA.U UP5, `(.L_x_50) ;  /* 0x0000000105047547 */ /* 0x000fea000b800000 */
[----:B--2---:R-:W-:Y:S05]  /*2220*/  BPT.TRAP 0x1 ;  /* 0x000000040000795c */ /* 0x004fea0000300000 */
.L_x_50:
[----:B------:R-:W4:Y:S02]  /*2230*/  SYNCS.PHASECHK.TRANS64.TRYWAIT P0, [UR4+0x140a0], R5 ;  /* 0x0140a005ff0075a7 */ /* 0x000f240008001104 */
[----:B----4-:R-:W-:Y:S05]  /*2240*/  @!P0 BRA `(.L_x_51) ;  /* 0x00000180007c8947 */ /* 0x010fea0003800000 */
.L_x_380:
[----:B------:R-:W-:Y:S05]  /*2250*/  BRA.U UP4, `(.L_x_52) ;  /* 0x0000000104047547 */ /* 0x000fea000b800000 */
[----:B--2---:R-:W-:Y:S05]  /*2260*/  BPT.TRAP 0x1 ;  /* 0x000000040000795c */ /* 0x004fea0000300000 */
.L_x_52:
[----:B------:R-:W5:Y:S01]  /*2270*/  SYNCS.PHASECHK.TRANS64.TRYWAIT P0, [UR4+0x14058], R6 ;  /* 0x01405806ff0075a7 */ /* 0x000f620008001104 */
[----:B------:R-:W-:Y:S01]  /*2280*/  HFMA2 R2, -RZ, RZ, 0, 1.9073486328125e-06 ;  /* 0x00000020ff027431 */ /* 0x000fe200000001ff */
[----:B----4-:R-:W-:Y:S01]  /*2290*/  MOV R0, 0x100 ;  /* 0x0000010000007802 */ /* 0x010fe20000000f00 */
[----:B-----5:R-:W-:Y:S06]  /*22a0*/  @!P0 BRA `(.L_x_53) ;  /* 0x00000180007c8947 */ /* 0x020fec0003800000 */
.L_x_382:
[----:B------:R-:W-:Y:S01]  /*22b0*/  R2UR UR23, R2 ;  /* 0x00000000021772ca */ /* 0x000fe200000e0000 */
[----:B------:R-:W-:Y:S01]  /*22c0*/  IMAD.MOV.U32 R2, RZ, RZ, 0x38 ;  /* 0x00000038ff027424 */ /* 0x000fe200078e00ff */
[----:B------:R-:W-:Y:S01]  /*22d0*/  R2UR UR24, R0 ;  /* 0x00000000001872ca */ /* 0x000fe200000e0000 */
[----:B-1----:R-:W-:Y:S01]  /*22e0*/  IMAD.MOV.U32 R4, RZ, RZ, 0x28 ;  /* 0x00000028ff047424 */ /* 0x002fe200078e00ff */
[----:B------:R-:W-:Y:S01]  /*22f0*/  UIADD3 UR62, UPT, UPT, UR5, 0x400, URZ ;  /* 0x00000400053e7890 */ /* 0x000fe2000fffe0ff */
[----:B---3--:R-:W-:Y:S01]  /*2300*/  IMAD.MOV.U32 R3, RZ, RZ, 0x100 ;  /* 0x00000100ff037424 */ /* 0x008fe200078e00ff */
[----:B------:R-:W-:Y:S01]  /*2310*/  R2UR UR17, R2 ;  /* 0x00000000021172ca */ /* 0x000fe200000e0000 */
[----:B------:R-:W-:Y:S01]  /*2320*/  IMAD.MOV.U32 R2, RZ, RZ, 0x48 ;  /* 0x00000048ff027424 */ /* 0x000fe200078e00ff */
[----:B------:R-:W-:Y:S01]  /*2330*/  R2UR UR21, R4 ;  /* 0x00000000041572ca */ /* 0x000fe200000e0000 */
[----:B------:R-:W-:Y:S01]  /*2340*/  IMAD.MOV.U32 R4, RZ, RZ, 0x30 ;  /* 0x00000030ff047424 */ /* 0x000fe200078e00ff */
[C---:B------:R-:W-:Y:S01]  /*2350*/  R2UR UR22, R3.reuse ;  /* 0x00000000031672ca */ /* 0x040fe200000e0000 */
[----:B------:R-:W-:Y:S01]  /*2360*/  IMAD.MOV.U32 R0, RZ, RZ, 0x100 ;  /* 0x00000100ff007424 */ /* 0x000fe200078e00ff */
[----:B------:R-:W-:Y:S01]  /*2370*/  R2UR UR13, R2 ;  /* 0x00000000020d72ca */ /* 0x000fe200000e0000 */
[----:B------:R-:W-:Y:S01]  /*2380*/  IMAD.MOV.U32 R2, RZ, RZ, 0x50 ;  /* 0x00000050ff027424 */ /* 0x000fe200078e00ff */
[----:B------:R-:W-:Y:S01]  /*2390*/  R2UR UR19, R4 ;  /* 0x00000000041372ca */ /* 0x000fe200000e0000 */
[----:B------:R-:W-:Y:S01]  /*23a0*/  IMAD.MOV.U32 R4, RZ, RZ, 0x40 ;  /* 0x00000040ff047424 */ /* 0x000fe200078e00ff */
[C---:B------:R-:W-:Y:S01]  /*23b0*/  R2UR UR20, R3.reuse ;  /* 0x00000000031472ca */ /* 0x040fe200000e0000 */
[----:B------:R-:W-:Y:S01]  /*23c0*/  UIADD3 UR60, UPT, UPT, UR5, 0x480, URZ ;  /* 0x00000480053c7890 */ /* 0x000fe2000fffe0ff */
[----:B------:R-:W-:Y:S01]  /*23d0*/  R2UR UR11, R2 ;  /* 0x00000000020b72ca */ /* 0x000fe200000e0000 */
[----:B------:R-:W-:Y:S01]  /*23e0*/  IMAD.MOV.U32 R2, RZ, RZ, 0x58 ;  /* 0x00000058ff027424 */ /* 0x000fe200078e00ff */
[----:B------:R-:W-:Y:S01]  /*23f0*/  R2UR UR18, R0 ;  /* 0x00000000001272ca */ /* 0x000fe200000e0000 */
[----:B------:R-:W-:Y:S01]  /*2400*/  UIADD3 UR58, UPT, UPT, UR5, 0x500, URZ ;  /* 0x00000500053a7890 */ /* 0x000fe2000fffe0ff */
[----:B------:R-:W-:Y:S01]  /*2410*/  R2UR UR15, R4 ;  /* 0x00000000040f72ca */ /* 0x000fe200000e0000 */
[----:B------:R-:W-:Y:S01]  /*2420*/  UIADD3 UR56, UPT, UPT, UR5, 0x580, URZ ;  /* 0x0000058005387890 */ /* 0x000fe2000fffe0ff */
[----:B------:R-:W-:Y:S01]  /*2430*/  R2UR UR16, R3 ;  /* 0x00000000031072ca */ /* 0x000fe200000e0000 */
[----:B------:R-:W-:Y:S01]  /*2440*/  UIADD3 UR54, UPT, UPT, UR5, 0x600, URZ ;  /* 0x0000060005367890 */ /* 0x000fe2000fffe0ff */
[C---:B------:R-:W-:Y:S01]  /*2450*/  R2UR UR14, R0.reuse ;  /* 0x00000000000e72ca */ /* 0x040fe200000e0000 */
[----:B------:R-:W-:Y:S01]  /*2460*/  UIADD3 UR52, UPT, UPT, UR5, 0x680, URZ ;  /* 0x0000068005347890 */ /* 0x000fe2000fffe0ff */
[----:B------:R-:W-:Y:S01]  /*2470*/  R2UR UR12, R0 ;  /* 0x00000000000c72ca */ /* 0x000fe200000e0000 */
[----:B------:R-:W-:Y:S01]  /*2480*/  UIADD3 UR50, UPT, UPT, UR5, 0x700, URZ ;  /* 0x0000070005327890 */ /* 0x000fe2000fffe0ff */
[----:B--2---:R-:W-:Y:S01]  /*2490*/  R2UR UR9, R2 ;  /* 0x00000000020972ca */ /* 0x004fe200000e0000 */
[----:B------:R-:W-:Y:S01]  /*24a0*/  UMOV UR46, 0x0 ;  /* 0x00000000002e7882 */ /* 0x000fe20000000000 */
[----:B------:R-:W-:Y:S01]  /*24b0*/  R2UR UR10, R0 ;  /* 0x00000000000a72ca */ /* 0x000fe200000e0000 */
[----:B------:R-:W-:Y:S01]  /*24c0*/  UMOV UR47, 0x8110490 ;  /* 0x08110490002f7882 */ /* 0x000fe20000000000 */
[----:B------:R-:W-:Y:S01]  /*24d0*/  UIADD3 UR48, UPT, UPT, UR5, 0x780, URZ ;  /* 0x0000078005307890 */ /* 0x000fe2000fffe0ff */
[----:B------:R-:W-:Y:S01]  /*24e0*/  UMOV UR63, 0x40004040 ;  /* 0x40004040003f7882 */ /* 0x000fe20000000000 */
[----:B------:R-:W-:Y:S01]  /*24f0*/  UMOV UR40, 0x0 ;  /* 0x0000000000287882 */ /* 0x000fe20000000000 */
[----:B------:R-:W-:Y:S01]  /*2500*/  UMOV UR41, 0x8110490 ;  /* 0x0811049000297882 */ /* 0x000fe20000000000 */
[----:B------:R-:W-:Y:S01]  /*2510*/  UMOV UR61, 0x40004040 ;  /* 0x40004040003d7882 */ /* 0x000fe20000000000 */
[----:B------:R-:W-:Y:S01]  /*2520*/  UMOV UR38, 0x0 ;  /* 0x0000000000267882 */ /* 0x000fe20000000000 */
[----:B------:R-:W-:Y:S01]  /*2530*/  UMOV UR39, 0x8110490 ;  /* 0x0811049000277882 */ /* 0x000fe20000000000 */
[----:B------:R-:W-:Y:S01]  /*2540*/  UMOV UR59, 0x40004040 ;  /* 0x40004040003b7882 */ /* 0x000fe20000000000 */
[----:B------:R1:W-:Y:S01]  /*2550*/  UTCHMMA tmem[UR23], gdesc[UR62], tmem[UR24], tmem[UR46], idesc[UR47], !UPT ;  /* 0x00ff2e3e170079ea */ /* 0x0003e2000f800018 */
[----:B------:R-:W-:Y:S01]  /*2560*/  UMOV UR36, 0x0 ;  /* 0x0000000000247882 */ /* 0x000fe20000000000 */
[----:B------:R-:W-:Y:S01]  /*2570*/  UMOV UR37, 0x8110490 ;  /* 0x0811049000257882 */ /* 0x000fe20000000000 */
[----:B------:R-:W-:Y:S01]  /*2580*/  UMOV UR57, 0x40004040 ;  /* 0x4000404000397882 */ /* 0x000fe20000000000 */
[----:B------:R1:W-:Y:S01]  /*2590*/  UTCHMMA tmem[UR21], gdesc[UR60], tmem[UR22], tmem[UR40], idesc[UR41], UPT ;  /* 0x00ff283c150079ea */ /* 0x0003e2000b800016 */
        /* <DEDUP_REMOVED lines=16> */
[----:B------:R1:W-:Y:S01]  /*26a0*/  UTCHMMA tmem[UR11], gdesc[UR50], tmem[UR12], tmem[UR30], idesc[UR31], UPT ;  /* 0x00ff1e320b0079ea */ /* 0x0003e2000b80000c */
[----:B------:R1:W-:Y:S01]  /*26b0*/  UTCHMMA tmem[UR9], gdesc[UR48], tmem[UR10], tmem[UR26], idesc[UR27], UPT ;  /* 0x00ff1a30090079ea */ /* 0x0003e2000b80000a */
[----:B------:R-:W-:Y:S05]  /*26c0*/  BRA.U UP5, `(.L_x_54) ;  /* 0x0000000105047547 */ /* 0x000fea000b800000 */
[----:B-1----:R-:W-:Y:S05]  /*26d0*/  BPT.TRAP 0x1 ;  /* 0x000000040000795c */ /* 0x002fea0000300000 */
.L_x_54:
[----:B-1----:R-:W-:Y:S01]  /*26e0*/  UIADD3 UR10, UPT, UPT, UR4, 0x14090, URZ ;  /* 0x00014090040a7890 */ /* 0x002fe2000fffe0ff */
[----:B------:R-:W-:Y:S01]  /*26f0*/  HFMA2 R8, -RZ, RZ, 0, 5.9604644775390625e-08 ;  /* 0x00000001ff087431 */ /* 0x000fe200000001ff */
[----:B------:R-:W-:Y:S01]  /*2700*/  UISETP.GE.AND UP0, UPT, UR8, 0x81, UPT ;  /* 0x000000810800788c */ /* 0x000fe2000bf06270 */
[----:B------:R-:W-:Y:S01]  /*2710*/  MOV R7, RZ ;  /* 0x000000ff00077202 */ /* 0x000fe20000000f00 */
[----:B------:R-:W-:Y:S01]  /*2720*/  UMOV UR9, URZ ;  /* 0x000000ff00097c82 */ /* 0x000fe20008000000 */
[----:B------:R-:W-:Y:S01]  /*2730*/  UMOV UR27, 0x400 ;  /* 0x00000400001b7882 */ /* 0x000fe20000000000 */
[----:B------:R-:W-:-:S03]  /*2740*/  UMOV UR26, 0x1 ;  /* 0x00000001001a7882 */ /* 0x000fc60000000000 */
[----:B------:R1:W-:Y:S02]  /*2750*/  UTCBAR [UR10], URZ ;  /* 0x000000ff0a0073e9 */ /* 0x0003e400080000ff */
[----:B------:R-:W-:Y:S05]  /*2760*/  BRA.U !UP0, `(.L_x_55) ;  /* 0x0000001108a07547 */ /* 0x000fea000b800000 */
[----:B------:R-:W-:Y:S01]  /*2770*/  UIADD3 UR8, UPT, UPT, UR8, 0x7f, URZ ;  /* 0x0000007f08087890 */ /* 0x000fe2000fffe0ff */
[----:B------:R-:W-:Y:S01]  /*2780*/  CS2R R6, SRZ ;  /* 0x0000000000067805 */ /* 0x000fe2000001ff00 */
[----:B------:R-:W-:Y:S01]  /*2790*/  IMAD.MOV.U32 R8, RZ, RZ, 0x1 ;  /* 0x00000001ff087424 */ /* 0x000fe200078e00ff */
[----:B------:R-:W-:Y:S01]  /*27a0*/  MOV R5, RZ ;  /* 0x000000ff00057202 */ /* 0x000fe20000000f00 */
[----:B------:R-:W-:Y:S01]  /*27b0*/  USHF.R.S32.HI UR25, URZ, 0x1f, UR8 ;  /* 0x0000001fff197899 */ /* 0x000fe20008011408 */
[----:B-1----:R-:W-:Y:S01]  /*27c0*/  UMOV UR10, 0x2 ;  /* 0x00000002000a7882 */ /* 0x002fe20000000000 */
[----:B------:R-:W-:Y:S02]  /*27d0*/  UMOV UR26, 0x1 ;  /* 0x00000001001a7882 */ /* 0x000fe40000000000 */
[----:B------:R-:W-:Y:S01]  /*27e0*/  ULEA.HI UR25, UR25, UR8, URZ, 0x7 ;  /* 0x0000000819197291 */ /* 0x000fe2000f8f38ff */
[----:B------:R-:W-:Y:S02]  /*27f0*/  UMOV UR9, URZ ;  /* 0x000000ff00097c82 */ /* 0x000fe40008000000 */
[----:B------:R-:W-:Y:S01]  /*2800*/  UMOV UR8, 0x1 ;  /* 0x0000000100087882 */ /* 0x000fe20000000000 */
[----:B------:R-:W-:-:S12]  /*2810*/  USHF.R.S32.HI UR25, URZ, 0x7, UR25 ;  /* 0x00000007ff197899 */ /* 0x000fd80008011419 */
.L_x_74:
[----:B--2---:R-:W-:Y:S05]  /*2820*/  BRA.U !UP1, `(.L_x_56) ;  /* 0x0000000109047547 */ /* 0x004fea000b800000 */
[----:B------:R-:W-:Y:S05]  /*2830*/  BPT.TRAP 0x1 ;  /* 0x000000040000795c */ /* 0x000fea0000300000 */
.L_x_56:
[----:B------:R-:W-:Y:S01]  /*2840*/  ULEA UR11, UR10, UR4, 0x3 ;  /* 0x000000040a0b7291 */ /* 0x000fe2000f8e18ff */
[----:B------:R-:W-:Y:S01]  /*2850*/  SHF.L.U32 R4, R5, 0x1f, RZ ;  /* 0x0000001f05047819 */ /* 0x000fe200000006ff */
[----:B------:R-:W-:Y:S02]  /*2860*/  HFMA2 R0, -RZ, RZ, 0, 0 ;  /* 0x00000000ff007431 */ /* 0x000fe400000001ff */
[----:B------:R-:W-:Y:S05]  /*2870*/  IMAD.MOV.U32 R2, RZ, RZ, RZ ;  /* 0x000000ffff027224 */ /* 0x000fea00078e00ff */
[----:B------:R-:W1:Y:S02]  /*2880*/  SYNCS.PHASECHK.TRANS64.TRYWAIT P0, [UR11+0x14020], R4 ;  /* 0x01402004ff0075a7 */ /* 0x000e64000800110b */
[----:B-1----:R-:W-:Y:S05]  /*2890*/  @!P0 BRA `(.L_x_57) ;  /* 0x0000017c00188947 */ /* 0x002fea0003800000 */
.L_x_384:
[----:B------:R-:W-:Y:S01]  /*28a0*/  ULEA UR72, UR10, UR6, 0xa ;  /* 0x000000060a487291 */ /* 0x000fe2000f8e50ff */
[----:B------:R-:W-:Y:S01]  /*28b0*/  R2UR UR14, R2 ;  /* 0x00000000020e72ca */ /* 0x000fe200000e0000 */
[----:B------:R-:W-:Y:S01]  /*28c0*/  UIADD3 UR32, UPT, UPT, UR28, 0x2, URZ ;  /* 0x000000021c207890 */ /* 0x000fe2000fffe0ff */
[----:B------:R-:W-:Y:S01]  /*28d0*/  R2UR UR13, R0 ;  /* 0x00000000000d72ca */ /* 0x000fe200000e0000 */
[----:B------:R-:W-:Y:S01]  /*28e0*/  UIADD3 UR70, UPT, UPT, UR72, 0x2, URZ ;  /* 0x0000000248467890 */ /* 0x000fe2000fffe0ff */
[----:B------:R-:W-:Y:S01]  /*28f0*/  IMAD.MOV.U32 R2, RZ, RZ, RZ ;  /* 0x000000ffff027224 */ /* 0x000fe200078e00ff */
[----:B------:R-:W-:Y:S01]  /*2900*/  UIADD3 UR22, UPT, UPT, UR28, 0x4, URZ ;  /* 0x000000041c167890 */ /* 0x000fe2000fffe0ff */
[----:B------:R-:W-:Y:S01]  /*2910*/  IMAD.MOV.U32 R0, RZ, RZ, RZ ;  /* 0x000000ffff007224 */ /* 0x000fe200078e00ff */
[----:B------:R-:W-:Y:S02]  /*2920*/  UIADD3 UR68, UPT, UPT, UR72, 0x4, URZ ;  /* 0x0000000448447890 */ /* 0x000fe4000fffe0ff */
[----:B------:R-:W-:Y:S01]  /*2930*/  UIADD3 UR18, UPT, UPT, UR28, 0x6, URZ ;  /* 0x000000061c127890 */ /* 0x000fe2000fffe0ff */
[----:B------:R-:W-:Y:S01]  /*2940*/  R2UR UR12, R2 ;  /* 0x00000000020c72ca */ /* 0x000fe200000e0000 */
[----:B------:R-:W-:Y:S01]  /*2950*/  UIADD3 UR66, UPT, UPT, UR72, 0x6, URZ ;  /* 0x0000000648427890 */ /* 0x000fe2000fffe0ff */
[----:B------:R-:W-:Y:S01]  /*2960*/  R2UR UR11, R0 ;  /* 0x00000000000b72ca */ /* 0x000fe200000e0000 */
[----:B------:R-:W-:Y:S02]  /*2970*/  UIADD3 UR24, UPT, UPT, UR10, 0x1, URZ ;  /* 0x000000010a187890 */ /* 0x000fe4000fffe0ff */
[----:B------:R-:W-:Y:S02]  /*2980*/  UISETP.NE.AND UP4, UPT, UR44, URZ, UPT ;  /* 0x000000ff2c00728c */ /* 0x000fe4000bf85270 */
[----:B------:R-:W-:Y:S01]  /*2990*/  UISETP.NE.AND UP0, UPT, UR24, 0x3, UPT ;  /* 0x000000031800788c */ /* 0x000fe2000bf05270 */
[----:B------:R-:W-:Y:S01]  /*29a0*/  UMOV UR34, 0x0 ;  /* 0x0000000000227882 */ /* 0x000fe20000000000 */
[----:B------:R-:W-:Y:S02]  /*29b0*/  UMOV UR35, 0x8200490 ;  /* 0x0820049000237882 */ /* 0x000fe40000000000 */
[----:B------:R-:W-:Y:S02]  /*29c0*/  USEL UR10, URZ, 0x1, UP0 ;  /* 0x00000001ff0a7887 */ /* 0x000fe40008000000 */
[----:B------:R-:W-:Y:S01]  /*29d0*/  USEL UR24, UR24, URZ, UP0 ;  /* 0x000000ff18187287 */ /* 0x000fe20008000000 */
        /* <DEDUP_REMOVED lines=8> */
[----:B------:R-:W-:Y:S01]  /*2a60*/  UMOV UR21, 0x8200490 ;  /* 0x0820049000157882 */ /* 0x000fe20000000000 */
[----:B------:R-:W-:Y:S01]  /*2a70*/  UMOV UR23, 0x40004040 ;  /* 0x4000404000177882 */ /* 0x000fe20000000000 */
[----:B------:R-:W-:Y:S01]  /*2a80*/  UMOV UR69, 0x40004040 ;  /* 0x4000404000457882 */ /* 0x000fe20000000000 */
[----:B------:R-:W-:Y:S01]  /*2a90*/  UMOV UR16, 0x0 ;  /* 0x0000000000107882 */ /* 0x000fe20000000000 */
[----:B------:R2:W-:Y:S01]  /*2aa0*/  UTCHMMA gdesc[UR22], gdesc[UR68], tmem[UR12], tmem[UR20], idesc[UR21], UPT ;  /* 0x00ff1444160075ea */ /* 0x0005e2000b80000c */
[----:B------:R-:W-:Y:S01]  /*2ab0*/  UMOV UR17, 0x8200490 ;  /* 0x0820049000117882 */ /* 0x000fe20000000000 */
[----:B------:R-:W-:Y:S01]  /*2ac0*/  UMOV UR19, 0x40004040 ;  /* 0x4000404000137882 */ /* 0x000fe20000000000 */
[----:B------:R-:W-:Y:S01]  /*2ad0*/  LOP3.LUT R5, R5, UR10, RZ, 0x3c, !PT ;  /* 0x0000000a05057c12 */ /* 0x000fe2000f8e3cff */
[----:B------:R-:W-:Y:S02]  /*2ae0*/  UMOV UR67, 0x40004040 ;  /* 0x4000404000437882 */ /* 0x000fe40000000000 */
[----:B------:R2:W-:Y:S01]  /*2af0*/  UTCHMMA gdesc[UR18], gdesc[UR66], tmem[UR11], tmem[UR16], idesc[UR17], UPT ;  /* 0x00ff1042120075ea */ /* 0x0005e2000b80000b */
[----:B------:R-:W-:Y:S05]  /*2b00*/  BRA.U UP4, `(.L_x_58) ;  /* 0x0000000104047547 */ /* 0x000fea000b800000 */
[----:B--2---:R-:W-:Y:S05]  /*2b10*/  BPT.TRAP 0x1 ;  /* 0x000000040000795c */ /* 0x004fea0000300000 */
.L_x_58:
[----:B------:R-:W-:Y:S01]  /*2b20*/  LOP3.LUT R6, R6, 0x1, RZ, 0x3c, !PT ;  /* 0x0000000106067812 */ /* 0x000fe200078e3cff */
[----:B------:R-:W-:Y:S09]  /*2b30*/  UIADD3 UR10, UPT, UPT, UR4, 0x14050, URZ ;  /* 0x00014050040a7890 */ /* 0x000ff2000fffe0ff */
[----:B------:R3:W-:Y:S01]  /*2b40*/  UTCBAR [UR10], URZ ;  /* 0x000000ff0a0073e9 */ /* 0x0007e200080000ff */
[----:B------:R-:W-:Y:S05]  /*2b50*/  BRA.U UP5, `(.L_x_59) ;  /* 0x0000000105047547 */ /* 0x000fea000b800000 */
[----:B--23--:R-:W-:Y:S05]  /*2b60*/  BPT.TRAP 0x1 ;  /* 0x000000040000795c */ /* 0x00cfea0000300000 */
.L_x_59:
[----:B-1----:R-:W-:Y:S01]  /*2b70*/  SHF.L.U32 R3, R8, 0x1f, RZ ;  /* 0x0000001f08037819 */ /* 0x002fe200000006ff */
[----:B------:R-:W-:Y:S03]  /*2b80*/  UISETP.NE.AND UP3, UPT, UR43, URZ, UPT ;  /* 0x000000ff2b00728c */ /* 0x000fe6000bf65270 */
[----:B------:R-:W1:Y:S02]  /*2b90*/  SYNCS.PHASECHK.TRANS64.TRYWAIT P0, [UR4+0x140a8], R3 ;  /* 0x0140a803ff0075a7 */ /* 0x000e640008001104 */
[----:B-1----:R-:W-:Y:S06]  /*2ba0*/  @!P0 BRA `(.L_x_60) ;  /* 0x00000178006c8947 */ /* 0x002fec0003800000 */
.L_x_386:
[----:B------:R-:W-:Y:S05]  /*2bb0*/  BRA.U UP3, `(.L_x_61) ;  /* 0x0000000103047547 */ /* 0x000fea000b800000 */
[----:B--23--:R-:W-:Y:S05]  /*2bc0*/  BPT.TRAP 0x1 ;  /* 0x000000040000795c */ /* 0x00cfea0000300000 */
.L_x_61:
[----:B------:R-:W-:Y:S01]  /*2bd0*/  SHF.L.U32 R9, R7, 0x1f, RZ ;  /* 0x0000001f07097819 */ /* 0x000fe200000006ff */
[----:B------:R-:W-:Y:S01]  /*2be0*/  IMAD.MOV.U32 R4, RZ, RZ, 0xa0 ;  /* 0x000000a0ff047424 */ /* 0x000fe200078e00ff */
[----:B-1----:R-:W-:Y:S02]  /*2bf0*/  MOV R3, 0x180 ;  /* 0x0000018000037802 */ /* 0x002fe40000000f00 */
[----:B------:R-:W1:Y:S02]  /*2c00*/  SYNCS.PHASECHK.TRANS64.TRYWAIT P0, [UR4+0x14068], R9 ;  /* 0x01406809ff0075a7 */ /* 0x000e640008001104 */
[----:B-1----:R-:W-:Y:S05]  /*2c10*/  @!P0 BRA `(.L_x_62) ;  /* 0x0000017800688947 */ /* 0x002fea0003800000 */
.L_x_388:
[----:B------:R-:W-:Y:S01]  /*2c20*/  ULEA UR64, UR8, UR5, 0xa ;  /* 0x0000000508407291 */ /* 0x000fe2000f8e50ff */
[----:B------:R-:W-:Y:S01]  /*2c30*/  IMAD.MOV.U32 R2, RZ, RZ, 0xa8 ;  /* 0x000000a8ff027424 */ /* 0x000fe200078e00ff */
[----:B------:R-:W-:Y:S01]  /*2c40*/  UISETP.NE.U32.AND UP0, UPT, UR9, URZ, UPT ;  /* 0x000000ff0900728c */ /* 0x000fe2000bf05070 */
[----:B--2---:R-:W-:Y:S01]  /*2c50*/  R2UR UR22, R4 ;  /* 0x00000000041672ca */ /* 0x004fe200000e0000 */
[----:B------:R-:W-:Y:S01]  /*2c60*/  UIADD3 UR62, UPT, UPT, UR64, 0x80, URZ ;  /* 0x00000080403e7890 */ /* 0x000fe2000fffe0ff */
[----:B------:R-:W-:Y:S01]  /*2c70*/  IMAD.MOV.U32 R4, RZ, RZ, 0xb0 ;  /* 0x000000b0ff047424 */ /* 0x000fe200078e00ff */
[----:B------:R-:W-:Y:S01]  /*2c80*/  UIADD3 UR60, UPT, UPT, UR64, 0x100, URZ ;  /* 0x00000100403c7890 */ /* 0x000fe2000fffe0ff */
[----:B------:R-:W-:Y:S01]  /*2c90*/  R2UR UR20, R2 ;  /* 0x00000000021472ca */ /* 0x000fe200000e0000 */
[----:B------:R-:W-:Y:S01]  /*2ca0*/  UIADD3 UR58, UPT, UPT, UR64, 0x180, URZ ;  /* 0x00000180403a7890 */ /* 0x000fe2000fffe0ff */
[----:B------:R-:W-:Y:S01]  /*2cb0*/  IMAD.MOV.U32 R2, RZ, RZ, 0xb8 ;  /* 0x000000b8ff027424 */ /* 0x000fe200078e00ff */
[----:B------:R-:W-:Y:S01]  /*2cc0*/  UIADD3 UR56, UPT, UPT, UR64, 0x200, URZ ;  /* 0x0000020040387890 */ /* 0x000fe2000fffe0ff */
[----:B------:R-:W-:Y:S01]  /*2cd0*/  R2UR UR23, R3 ;  /* 0x00000000031772ca */ /* 0x000fe200000e0000 */
[----:B------:R-:W-:Y:S01]  /*2ce0*/  UIADD3 UR54, UPT, UPT, UR64, 0x280, URZ ;  /* 0x0000028040367890 */ /* 0x000fe2000fffe0ff */
[----:B-1----:R-:W-:Y:S01]  /*2cf0*/  IMAD.MOV.U32 R0, RZ, RZ, 0x180 ;  /* 0x00000180ff007424 */ /* 0x002fe200078e00ff */
[----:B------:R-:W-:Y:S01]  /*2d00*/  UIADD3 UR52, UPT, UPT, UR64, 0x300, URZ ;  /* 0x0000030040347890 */ /* 0x000fe2000fffe0ff */
[----:B------:R-:W-:Y:S01]  /*2d10*/  R2UR UR16, R2 ;  /* 0x00000000021072ca */ /* 0x000fe200000e0000 */
[----:B------:R-:W-:Y:S01]  /*2d20*/  UIADD3 UR50, UPT, UPT, UR64, 0x380, URZ ;  /* 0x0000038040327890 */ /* 0x000fe2000fffe0ff */
[----:B------:R-:W-:Y:S01]  /*2d30*/  IMAD.MOV.U32 R2, RZ, RZ, 0xc8 ;  /* 0x000000c8ff027424 */ /* 0x000fe200078e00ff */
[----:B------:R-:W-:Y:S01]  /*2d40*/  R2UR UR18, R4 ;  /* 0x00000000041272ca */ /* 0x000fe200000e0000 */
[----:B------:R-:W-:Y:S01]  /*2d50*/  IMAD.MOV.U32 R3, RZ, RZ, 0x180 ;  /* 0x00000180ff037424 */ /* 0x000fe200078e00ff */
[----:B------:R-:W-:Y:S01]  /*2d60*/  R2UR UR21, R0 ;  /* 0x00000000001572ca */ /* 0x000fe200000e0000 */
[----:B------:R-:W-:Y:S01]  /*2d70*/  IMAD.MOV.U32 R4, RZ, RZ, 0xc0 ;  /* 0x000000c0ff047424 */ /* 0x000fe200078e00ff */
[----:B------:R-:W-:Y:S01]  /*2d80*/  R2UR UR12, R2 ;  /* 0x00000000020c72ca */ /* 0x000fe200000e0000 */
[----:B------:R-:W-:Y:S01]  /*2d90*/  IMAD.MOV.U32 R2, RZ, RZ, 0xd0 ;  /* 0x000000d0ff027424 */ /* 0x000fe200078e00ff */
[C---:B------:R-:W-:Y:S01]  /*2da0*/  R2UR UR19, R3.reuse ;  /* 0x00000000031372ca */ /* 0x040fe200000e0000 */
[----:B------:R-:W-:Y:S01]  /*2db0*/  UMOV UR48, 0x0 ;  /* 0x0000000000307882 */ /* 0x000fe20000000000 */
[----:B------:R-:W-:Y:S01]  /*2dc0*/  R2UR UR17, R0 ;  /* 0x00000000001172ca */ /* 0x000fe200000e0000 */
[----:B------:R-:W-:Y:S01]  /*2dd0*/  UMOV UR49, 0x8110490 ;  /* 0x0811049000317882 */ /* 0x000fe20000000000 */
[----:B---3--:R-:W-:Y:S01]  /*2de0*/  R2UR UR10, R2 ;  /* 0x00000000020a72ca */ /* 0x008fe200000e0000 */
[----:B------:R-:W-:Y:S01]  /*2df0*/  IMAD.MOV.U32 R2, RZ, RZ, 0xd8 ;  /* 0x000000d8ff027424 */ /* 0x000fe200078e00ff */
[----:B------:R-:W-:Y:S01]  /*2e00*/  R2UR UR14, R4 ;  /* 0x00000000040e72ca */ /* 0x000fe200000e0000 */
[----:B------:R-:W-:Y:S01]  /*2e10*/  UMOV UR65, 0x40004040 ;  /* 0x4000404000417882 */ /* 0x000fe20000000000 */
[----:B------:R-:W-:Y:S01]  /*2e20*/  R2UR UR15, R3 ;  /* 0x00000000030f72ca */ /* 0x000fe200000e0000 */
[----:B------:R1:W-:Y:S01]  /*2e30*/  UTCHMMA tmem[UR22], gdesc[UR64], tmem[UR23], tmem[UR48], idesc[UR49], UP0 ;  /* 0x00ff3040160079ea */ /* 0x0003e20008000017 */
[C---:B------:R-:W-:Y:S01]  /*2e40*/  R2UR UR13, R0.reuse ;  /* 0x00000000000d72ca */ /* 0x040fe200000e0000 */
[----:B------:R-:W-:Y:S01]  /*2e50*/  UMOV UR46, 0x0 ;  /* 0x00000000002e7882 */ /* 0x000fe20000000000 */
[----:B------:R-:W-:Y:S01]  /*2e60*/  R2UR UR11, R0 ;  /* 0x00000000000b72ca */ /* 0x000fe200000e0000 */
[----:B------:R-:W-:Y:S01]  /*2e70*/  UMOV UR47, 0x8110490 ;  /* 0x08110490002f7882 */ /* 0x000fe20000000000 */
[----:B------:R-:W-:Y:S01]  /*2e80*/  R2UR UR8, R2 ;  /* 0x00000000020872ca */ /* 0x000fe200000e0000 */
[----:B------:R-:W-:Y:S01]  /*2e90*/  UMOV UR63, 0x40004040 ;  /* 0x40004040003f7882 */ /* 0x000fe20000000000 */
[----:B------:R-:W-:Y:S01]  /*2ea0*/  R2UR UR9, R0 ;  /* 0x00000000000972ca */ /* 0x000fe200000e0000 */
[----:B------:R1:W-:Y:S01]  /*2eb0*/  UTCHMMA tmem[UR20], gdesc[UR62], tmem[UR21], tmem[UR46], idesc[UR47], UPT ;  /* 0x00ff2e3e140079ea */ /* 0x0003e2000b800015 */
[----:B------:R-:W-:Y:S01]  /*2ec0*/  UMOV UR40, 0x0 ;  /* 0x0000000000287882 */ /* 0x000fe20000000000 */
        /* <DEDUP_REMOVED lines=21> */
[----:B------:R-:W-:Y:S02]  /*3020*/  UMOV UR51, 0x40004040 ;  /* 0x4000404000337882 */ /* 0x000fe40000000000 */
[----:B------:R1:W-:Y:S01]  /*3030*/  UTCHMMA tmem[UR8], gdesc[UR50], tmem[UR9], tmem[UR30], idesc[UR31], UPT ;  /* 0x00ff1e32080079ea */ /* 0x0003e2000b800009 */
[----:B------:R-:W-:Y:S05]  /*3040*/  BRA.U UP5, `(.L_x_63) ;  /* 0x0000000105047547 */ /* 0x000fea000b800000 */
[----:B-1----:R-:W-:Y:S05]  /*3050*/  BPT.TRAP 0x1 ;  /* 0x000000040000795c */ /* 0x002fea0000300000 */
.L_x_63:
[----:B------:R-:W-:Y:S01]  /*3060*/  LOP3.LUT R8, R8, 0x1, RZ, 0x3c, !PT ;  /* 0x0000000108087812 */ /* 0x000fe200078e3cff */
[----:B-1----:R-:W-:Y:S09]  /*3070*/  UIADD3 UR8, UPT, UPT, UR4, 0x14098, URZ ;  /* 0x0001409804087890 */ /* 0x002ff2000fffe0ff */
[----:B------:R1:W-:Y:S01]  /*3080*/  UTCBAR [UR8], URZ ;  /* 0x000000ff080073e9 */ /* 0x0003e200080000ff */
[----:B------:R-:W-:Y:S05]  /*3090*/  BRA.U !UP1, `(.L_x_64) ;  /* 0x0000000109047547 */ /* 0x000fea000b800000 */
[----:B-1----:R-:W-:Y:S05]  /*30a0*/  BPT.TRAP 0x1 ;  /* 0x000000040000795c */ /* 0x002fea0000300000 */
.L_x_64:
[----:B------:R-:W-:Y:S01]  /*30b0*/  ULEA UR12, UR26, UR4, 0x3 ;  /* 0x000000041a0c7291 */ /* 0x000fe2000f8e18ff */
[----:B------:R-:W-:Y:S01]  /*30c0*/  IMAD.MOV.U32 R2, RZ, RZ, 0x80 ;  /* 0x00000080ff027424 */ /* 0x000fe200078e00ff */
[----:B------:R-:W-:Y:S01]  /*30d0*/  UIADD3 UR20, UPT, UPT, UR28, 0x400, URZ ;  /* 0x000004001c147890 */ /* 0x000fe2000fffe0ff */
[----:B------:R-:W-:Y:S01]  /*30e0*/  IMAD.MOV.U32 R0, RZ, RZ, 0x80 ;  /* 0x00000080ff007424 */ /* 0x000fe200078e00ff */
[----:B------:R-:W-:Y:S02]  /*30f0*/  UIADD3 UR12, UPT, UPT, UR12, 0x14038, URZ ;  /* 0x000140380c0c7890 */ /* 0x000fe4000fffe0ff */
[----:B------:R-:W-:Y:S01]  /*3100*/  UIADD3 UR18, UPT, UPT, UR28, 0x402, URZ ;  /* 0x000004021c127890 */ /* 0x000fe2000fffe0ff */
[----:B------:R-:W-:Y:S01]  /*3110*/  R2UR UR11, R2 ;  /* 0x00000000020b72ca */ /* 0x000fe200000e0000 */
[----:B------:R-:W-:Y:S01]  /*3120*/  UIADD3 UR16, UPT, UPT, UR28, 0x404, URZ ;  /* 0x000004041c107890 */ /* 0x000fe2000fffe0ff */
[----:B------:R-:W-:Y:S01]  /*3130*/  R2UR UR10, R0 ;  /* 0x00000000000a72ca */ /* 0x000fe200000e0000 */
[----:B------:R-:W-:Y:S01]  /*3140*/  UIADD3 UR14, UPT, UPT, UR28, 0x406, URZ ;  /* 0x000004061c0e7890 */ /* 0x000fe2000fffe0ff */
[----:B------:R-:W-:Y:S01]  /*3150*/  R2UR UR9, R2 ;  /* 0x00000000020972ca */ /* 0x000fe200000e0000 */
[----:B------:R-:W-:Y:S01]  /*3160*/  UIADD3 UR13, UPT, UPT, UR26, 0x1, URZ ;  /* 0x000000011a0d7890 */ /* 0x000fe2000fffe0ff */
[----:B-1----:R-:W-:Y:S01]  /*3170*/  R2UR UR8, R0 ;  /* 0x00000000000872ca */ /* 0x002fe200000e0000 */
[----:B------:R1:W-:Y:S01]  /*3180*/  UTCBAR [UR12], URZ ;  /* 0x000000ff0c0073e9 */ /* 0x0003e200080000ff */
[----:B------:R-:W-:Y:S01]  /*3190*/  UMOV UR73, 0x40004040 ;  /* 0x4000404000497882 */ /* 0x000fe20000000000 */
[----:B------:R-:W-:Y:S01]  /*31a0*/  UISETP.NE.AND UP0, UPT, UR13, 0x3, UPT ;  /* 0x000000030d00788c */ /* 0x000fe2000bf05270 */
[----:B------:R-:W-:Y:S01]  /*31b0*/  UMOV UR30, 0x0 ;  /* 0x00000000001e7882 */ /* 0x000fe20000000000 */
[----:B------:R-:W-:Y:S02]  /*31c0*/  UMOV UR31, 0x8200490 ;  /* 0x08200490001f7882 */ /* 0x000fe40000000000 */
        /* <DEDUP_REMOVED lines=16> */
[----:B------:R-:W-:Y:S02]  /*32d0*/  UMOV UR15, 0x40004040 ;  /* 0x40004040000f7882 */ /* 0x000fe40000000000 */
[----:B------:R1:W-:Y:S01]  /*32e0*/  UTCHMMA gdesc[UR14], gdesc[UR66], tmem[UR8], tmem[UR34], idesc[UR35], UPT ;  /* 0x00ff22420e0075ea */ /* 0x0003e2000b800008 */
[----:B------:R-:W-:Y:S05]  /*32f0*/  BRA.U UP3, `(.L_x_65) ;  /* 0x0000000103047547 */ /* 0x000fea000b800000 */
[----:B-1----:R-:W-:Y:S05]  /*3300*/  BPT.TRAP 0x1 ;  /* 0x000000040000795c */ /* 0x002fea0000300000 */
.L_x_65:
[----:B-1----:R-:W-:Y:S09]  /*3310*/  UIADD3 UR8, UPT, UPT, UR4, 0x14060, URZ ;  /* 0x0001406004087890 */ /* 0x002ff2000fffe0ff */
[----:B------:R1:W-:Y:S01]  /*3320*/  UTCBAR [UR8], URZ ;  /* 0x000000ff080073e9 */ /* 0x0003e200080000ff */
[----:B------:R-:W-:Y:S05]  /*3330*/  BRA.U !UP1, `(.L_x_66) ;  /* 0x0000000109047547 */ /* 0x000fea000b800000 */
[----:B-1----:R-:W-:Y:S05]  /*3340*/  BPT.TRAP 0x1 ;  /* 0x000000040000795c */ /* 0x002fea0000300000 */
.L_x_66:
[----:B------:R-:W-:Y:S02]  /*3350*/  ULEA UR9, UR13, UR4, 0x3 ;  /* 0x000000040d097291 */ /* 0x000fe4000f8e18ff */
[----:B------:R-:W-:Y:S02]  /*3360*/  UIADD3 UR13, UPT, UPT, UR13, 0x1, URZ ;  /* 0x000000010d0d7890 */ /* 0x000fe4000fffe0ff */
[----:B-1----:R-:W-:Y:S02]  /*3370*/  UIADD3 UR8, UPT, UPT, UR9, 0x14038, URZ ;  /* 0x0001403809087890 */ /* 0x002fe4000fffe0ff */
[----:B------:R-:W-:Y:S04]  /*3380*/  UISETP.NE.AND UP0, UPT, UR13, 0x3, UPT ;  /* 0x000000030d00788c */ /* 0x000fe8000bf05270 */
[----:B------:R-:W-:Y:S03]  /*3390*/  USEL UR26, UR13, URZ, UP0 ;  /* 0x000000ff0d1a7287 */ /* 0x000fe60008000000 */
[----:B------:R1:W-:Y:S01]  /*33a0*/  UTCBAR [UR8], URZ ;  /* 0x000000ff080073e9 */ /* 0x0003e200080000ff */
[----:B------:R-:W-:Y:S08]  /*33b0*/  BRA.U !UP1, `(.L_x_67) ;  /* 0x0000000109047547 */ /* 0x000ff0000b800000 */
[----:B-1----:R-:W-:Y:S05]  /*33c0*/  BPT.TRAP 0x1 ;  /* 0x000000040000795c */ /* 0x002fea0000300000 */
.L_x_67:
[----:B-1----:R-:W-:Y:S01]  /*33d0*/  ULEA UR8, UR24, UR4, 0x3 ;  /* 0x0000000418087291 */ /* 0x002fe2000f8e18ff */
[----:B------:R-:W-:Y:S08]  /*33e0*/  SHF.L.U32 R3, R5, 0x1f, RZ ;  /* 0x0000001f05037819 */ /* 0x000ff000000006ff */
[----:B------:R-:W1:Y:S02]  /*33f0*/  SYNCS.PHASECHK.TRANS64.TRYWAIT P0, [UR8+0x14020], R3 ;  /* 0x01402003ff0075a7 */ /* 0x000e640008001108 */
[----:B-1----:R-:W-:Y:S05]  /*3400*/  @!P0 BRA `(.L_x_68) ;  /* 0x0000017000848947 */ /* 0x002fea0003800000 */
.L_x_390:
[----:B------:R-:W-:Y:S05]  /*3410*/  BRA.U UP5, `(.L_x_69) ;  /* 0x0000000105047547 */ /* 0x000fea000b800000 */
[----:B------:R-:W-:Y:S05]  /*3420*/  BPT.TRAP 0x1 ;  /* 0x000000040000795c */ /* 0x000fea0000300000 */
.L_x_69:
[----:B-1----:R-:W-:Y:S04]  /*3430*/  SHF.L.U32 R3, R8, 0x1f, RZ ;  /* 0x0000001f08037819 */ /* 0x002fe800000006ff */
[----:B------:R-:W1:Y:S02]  /*3440*/  SYNCS.PHASECHK.TRANS64.TRYWAIT P0, [UR4+0x140a0], R3 ;  /* 0x0140a003ff0075a7 */ /* 0x000e640008001104 */
[----:B-1----:R-:W-:Y:S05]  /*3450*/  @!P0 BRA `(.L_x_70) ;  /* 0x0000017000888947 */ /* 0x002fea0003800000 */
.L_x_392:
[----:B------:R-:W-:Y:S05]  /*3460*/  BRA.U UP4, `(.L_x_71) ;  /* 0x0000000104047547 */ /* 0x000fea000b800000 */
[----:B------:R-:W-:Y:S05]  /*3470*/  BPT.TRAP 0x1 ;  /* 0x000000040000795c */ /* 0x000fea0000300000 */
.L_x_71:
[----:B------:R-:W-:Y:S01]  /*3480*/  SHF.L.U32 R4, R6, 0x1f, RZ ;  /* 0x0000001f06047819 */ /* 0x000fe200000006ff */
[----:B-1----:R-:W-:Y:S02]  /*3490*/  HFMA2 R0, -RZ, RZ, 0, 1.52587890625e-05 ;  /* 0x00000100ff007431 */ /* 0x002fe400000001ff */
[----:B------:R-:W-:Y:S01]  /*34a0*/  IMAD.MOV.U32 R2, RZ, RZ, 0x20 ;  /* 0x00000020ff027424 */ /* 0x000fe200078e00ff */
[----:B------:R-:W1:Y:S02]  /*34b0*/  SYNCS.PHASECHK.TRANS64.TRYWAIT P0, [UR4+0x14058], R4 ;  /* 0x01405804ff0075a7 */ /* 0x000e640008001104 */
[----:B-1----:R-:W-:Y:S05]  /*34c0*/  @!P0 BRA `(.L_x_72) ;  /* 0x0000017000848947 */ /* 0x002fea0003800000 */
.L_x_394:
[----:B------:R-:W-:Y:S01]  /*34d0*/  USHF.L.U32 UR27, UR24, 0xa, URZ ;  /* 0x0000000a181b7899 */ /* 0x000fe200080006ff */
[----:B------:R-:W-:Y:S01]  /*34e0*/  R2UR UR22, R2 ;  /* 0x00000000021672ca */ /* 0x000fe200000e0000 */
[----:B------:R-:W-:Y:S01]  /*34f0*/  IMAD.MOV.U32 R2, RZ, RZ, 0x100 ;  /* 0x00000100ff027424 */ /* 0x000fe200078e00ff */
[----:B------:R-:W-:Y:S01]  /*3500*/  R2UR UR23, R0 ;  /* 0x00000000001772ca */ /* 0x000fe200000e0000 */
[----:B------:R-:W-:Y:S01]  /*3510*/  UIADD3 UR64, UPT, UPT, UR5, UR27, URZ ;  /* 0x0000001b05407290 */ /* 0x000fe2000fffe0ff */
[----:B-1----:R-:W-:Y:S01]  /*3520*/  IMAD.MOV.U32 R3, RZ, RZ, 0x28 ;  /* 0x00000028ff037424 */ /* 0x002fe200078e00ff */
[----:B------:R-:W-:Y:S01]  /*3530*/  UMOV UR48, 0x0 ;  /* 0x0000000000307882 */ /* 0x000fe20000000000 */
[C---:B------:R-:W-:Y:S01]  /*3540*/  R2UR UR21, R2.reuse ;  /* 0x00000000021572ca */ /* 0x040fe200000e0000 */
[----:B------:R-:W-:Y:S01]  /*3550*/  UIADD3 UR62, UPT, UPT, UR64, 0x80, URZ ;  /* 0x00000080403e7890 */ /* 0x000fe2000fffe0ff */
[----:B------:R-:W-:Y:S01]  /*3560*/  R2UR UR19, R2 ;  /* 0x00000000021372ca */ /* 0x000fe200000e0000 */
[----:B------:R-:W-:Y:S01]  /*3570*/  UIADD3 UR60, UPT, UPT, UR64, 0x100, URZ ;  /* 0x00000100403c7890 */ /* 0x000fe2000fffe0ff */
[----:B------:R-:W-:Y:S01]  /*3580*/  IMAD.MOV.U32 R2, RZ, RZ, 0x40 ;  /* 0x00000040ff027424 */ /* 0x000fe200078e00ff */
[----:B------:R-:W-:Y:S01]  /*3590*/  UIADD3 UR58, UPT, UPT, UR64, 0x180, URZ ;  /* 0x00000180403a7890 */ /* 0x000fe2000fffe0ff */
[----:B------:R-:W-:Y:S01]  /*35a0*/  IMAD.MOV.U32 R0, RZ, RZ, 0x30 ;  /* 0x00000030ff007424 */ /* 0x000fe200078e00ff */
[----:B------:R-:W-:Y:S01]  /*35b0*/  UIADD3 UR56, UPT, UPT, UR64, 0x200, URZ ;  /* 0x0000020040387890 */ /* 0x000fe2000fffe0ff */
[----:B------:R-:W-:Y:S01]  /*35c0*/  R2UR UR20, R3 ;  /* 0x00000000031472ca */ /* 0x000fe200000e0000 */
[----:B------:R-:W-:Y:S01]  /*35d0*/  UIADD3 UR54, UPT, UPT, UR64, 0x280, URZ ;  /* 0x0000028040367890 */ /* 0x000fe2000fffe0ff */
[----:B------:R-:W-:Y:S01]  /*35e0*/  R2UR UR14, R2 ;  /* 0x00000000020e72ca */ /* 0x000fe200000e0000 */
[----:B------:R-:W-:Y:S01]  /*35f0*/  UIADD3 UR52, UPT, UPT, UR64, 0x300, URZ ;  /* 0x0000030040347890 */ /* 0x000fe2000fffe0ff */
[----:B------:R-:W-:Y:S01]  /*3600*/  IMAD.MOV.U32 R2, RZ, RZ, 0x100 ;  /* 0x00000100ff027424 */ /* 0x000fe200078e00ff */
        /* <DEDUP_REMOVED lines=8> */
[----:B------:R-:W-:Y:S01]  /*3690*/  R2UR UR17, R0 ;  /* 0x00000000001172ca */ /* 0x000fe200000e0000 */
[----:B------:R-:W-:Y:S01]  /*36a0*/  UMOV UR49, 0x8110490 ;  /* 0x0811049000317882 */ /* 0x000fe20000000000 */
[----:B------:R-:W-:Y:S01]  /*36b0*/  R2UR UR10, R2 ;  /* 0x00000000020a72ca */ /* 0x000fe200000e0000 */
[----:B------:R-:W-:Y:S01]  /*36c0*/  IMAD.MOV.U32 R2, RZ, RZ, 0x58 ;  /* 0x00000058ff027424 */ /* 0x000fe200078e00ff */
[C---:B------:R-:W-:Y:S01]  /*36d0*/  R2UR UR15, R0.reuse ;  /* 0x00000000000f72ca */ /* 0x040fe200000e0000 */
[----:B------:R-:W-:Y:S01]  /*36e0*/  UMOV UR65, 0x40004040 ;  /* 0x4000404000417882 */ /* 0x000fe20000000000 */
[----:B------:R-:W-:Y:S01]  /*36f0*/  R2UR UR12, R3 ;  /* 0x00000000030c72ca */ /* 0x000fe200000e0000 */
[----:B------:R1:W-:Y:S01]  /*3700*/  UTCHMMA tmem[UR22], gdesc[UR64], tmem[UR23], tmem[UR48], idesc[UR49], UPT ;  /* 0x00ff3040160079ea */ /* 0x0003e2000b800017 */
[----:B------:R-:W-:Y:S01]  /*3710*/  R2UR UR11, R0 ;  /* 0x00000000000b72ca */ /* 0x000fe200000e0000 */
[----:B------:R-:W-:Y:S01]  /*3720*/  UMOV UR46, 0x0 ;  /* 0x00000000002e7882 */ /* 0x000fe20000000000 */
[----:B------:R-:W-:Y:S01]  /*3730*/  R2UR UR8, R2 ;  /* 0x00000000020872ca */ /* 0x000fe200000e0000 */
[----:B------:R-:W-:Y:S01]  /*3740*/  UMOV UR47, 0x8110490 ;  /* 0x08110490002f7882 */ /* 0x000fe20000000000 */
[----:B------:R-:W-:Y:S01]  /*3750*/  R2UR UR9, R0 ;  /* 0x00000000000972ca */ /* 0x000fe200000e0000 */
        /* <DEDUP_REMOVED lines=28> */
.L_x_73:
[----:B-1----:R-:W-:Y:S01]  /*3920*/  UIADD3 UR11, UPT, UPT, UR4, 0x14090, URZ ;  /* 0x00014090040b7890 */ /* 0x002fe2000fffe0ff */
[----:B------:R-:W-:Y:S01]  /*3930*/  LOP3.LUT R7, R7, 0x1, RZ, 0x3c, !PT ;  /* 0x0000000107077812 */ /* 0x000fe200078e3cff */
[----:B------:R-:W-:Y:S02]  /*3940*/  UIADD3 UR10, UPT, UPT, UR24, 0x1, URZ ;  /* 0x00000001180a7890 */ /* 0x000fe4000fffe0ff */
[----:B------:R-:W-:Y:S02]  /*3950*/  UISETP.GT.AND UP0, UPT, UR25, 0x2, UPT ;  /* 0x000000021900788c */ /* 0x000fe4000bf04270 */
[----:B------:R-:W-:Y:S02]  /*3960*/  UISETP.NE.AND UP2, UPT, UR10, 0x3, UPT ;  /* 0x000000030a00788c */ /* 0x000fe4000bf45270 */
[----:B------:R-:W-:Y:S01]  /*3970*/  UIADD3 UR25, UPT, UPT, UR25, -0x1, URZ ;  /* 0xffffffff19197890 */ /* 0x000fe2000fffe0ff */
[----:B------:R2:W-:Y:S01]  /*3980*/  UTCBAR [UR11], URZ ;  /* 0x000000ff0b0073e9 */ /* 0x0005e200080000ff */
[----:B------:R-:W-:Y:S02]  /*3990*/  USEL UR8, URZ, 0x1, UP2 ;  /* 0x00000001ff087887 */ /* 0x000fe40009000000 */
[----:B------:R-:W-:Y:S01]  /*39a0*/  USEL UR10, UR10, URZ, UP2 ;  /* 0x000000ff0a0a7287 */ /* 0x000fe20009000000 */
[----:B------:R-:W-:Y:S03]  /*39b0*/  UMOV UR9, 0x1 ;  /* 0x0000000100097882 */ /* 0x000fe60000000000 */
[----:B------:R-:W-:Y:S01]  /*39c0*/  LOP3.LUT R5, R5, UR8, RZ, 0x3c, !PT ;  /* 0x0000000805057c12 */ /* 0x000fe2000f8e3cff */
[----:B------:R-:W-:Y:S01]  /*39d0*/  UMOV UR8, UR24 ;  /* 0x0000001800087c82 */ /* 0x000fe20008000000 */
[----:B------:R-:W-:Y:S05]  /*39e0*/  BRA.U UP0, `(.L_x_74) ;  /* 0xffffffed008c7547 */ /* 0x000fea000b83ffff */
.L_x_55:
[----:B------:R-:W-:Y:S04]  /*39f0*/  BSSY.RECONVERGENT B0, `(.L_x_75) ;  /* 0x0000003000007945 */ /* 0x000fe80003800200 */
[----:B------:R-:W-:Y:S05]  /*3a00*/  @!P4 BRA `(.L_x_76) ;  /* 0x000000000004c947 */ /* 0x000fea0003800000 */
[----:B-12---:R-:W-:Y:S05]  /*3a10*/  BPT.TRAP 0x1 ;  /* 0x000000040000795c */ /* 0x006fea0000300000 */
.L_x_76:
[----:B-12---:R-:W-:Y:S05]  /*3a20*/  BSYNC.RECONVERGENT B0 ;  /* 0x0000000000007941 */ /* 0x006fea0003800200 */
.L_x_75:
[----:B------:R-:W-:Y:S01]  /*3a30*/  UIADD3 UR6, UPT, UPT, UR4, 0x14010, URZ ;  /* 0x0001401004067890 */ /* 0x000fe2000fffe0ff */
[----:B------:R-:W-:Y:S08]  /*3a40*/  BSSY.RECONVERGENT B0, `(.L_x_77) ;  /* 0x0000004000007945 */ /* 0x000ff00003800200 */
[----:B------:R1:W-:Y:S01]  /*3a50*/  UTCBAR [UR6], URZ ;  /* 0x000000ff060073e9 */ /* 0x0003e200080000ff */
[----:B------:R-:W-:Y:S05]  /*3a60*/  @!P4 BRA `(.L_x_78) ;  /* 0x000000000004c947 */ /* 0x000fea0003800000 */
[----:B-1----:R-:W-:Y:S05]  /*3a70*/  BPT.TRAP 0x1 ;  /* 0x000000040000795c */ /* 0x002fea0000300000 */
.L_x_78:
[----:B-1----:R-:W-:Y:S05]  /*3a80*/  BSYNC.RECONVERGENT B0 ;  /* 0x0000000000007941 */ /* 0x002fea0003800200 */
.L_x_77:
[----:B------:R-:W-:-:S09]  /*3a90*/  UIADD3 UR6, UPT, UPT, UR4, 0x14018, URZ ;  /* 0x0001401804067890 */ /* 0x000fd2000fffe0ff */
[----:B------:R1:W-:Y:S01]  /*3aa0*/  UTCBAR [UR6], URZ ;  /* 0x000000ff060073e9 */ /* 0x0003e200080000ff */
[----:B------:R-:W-:Y:S05]  /*3ab0*/  BRA.U UP5, `(.L_x_79) ;  /* 0x0000000105047547 */ /* 0x000fea000b800000 */
[----:B-1----:R-:W-:Y:S05]  /*3ac0*/  BPT.TRAP 0x1 ;  /* 0x000000040000795c */ /* 0x002fea0000300000 */
.L_x_79:
[----:B------:R-:W-:-:S04]  /*3ad0*/  SHF.L.U32 R3, R8, 0x1f, RZ ;  /* 0x0000001f08037819 */ /* 0x000fc800000006ff */
[----:B------:R-:W2:Y:S02]  /*3ae0*/  SYNCS.PHASECHK.TRANS64.TRYWAIT P0, [UR4+0x140a8], R3 ;  /* 0x0140a803ff0075a7 */ /* 0x000ea40008001104 */
[----:B--2---:R-:W-:Y:S05]  /*3af0*/  @!P0 BRA `(.L_x_80) ;  /* 0x0000016c00108947 */ /* 0x004fea0003800000 */
.L_x_396:
[----:B------:R-:W-:Y:S05]  /*3b00*/  BRA.U UP3, `(.L_x_81) ;  /* 0x0000000103047547 */ /* 0x000fea000b800000 */
[----:B-1----:R-:W-:Y:S05]  /*3b10*/  BPT.TRAP 0x1 ;  /* 0x000000040000795c */ /* 0x002fea0000300000 */
.L_x_81:
[----:B------:R-:W-:Y:S01]  /*3b20*/  SHF.L.U32 R7, R7, 0x1f, RZ ;  /* 0x0000001f07077819 */ /* 0x000fe200000006ff */
[----:B--2---:R-:W-:Y:S02]  /*3b30*/  HFMA2 R3, -RZ, RZ, 0, 2.288818359375e-05 ;  /* 0x00000180ff037431 */ /* 0x004fe400000001ff */
[----:B------:R-:W-:Y:S01]  /*3b40*/  IMAD.MOV.U32 R4, RZ, RZ, 0xa0 ;  /* 0x000000a0ff047424 */ /* 0x000fe200078e00ff */
[----:B------:R-:W2:Y:S02]  /*3b50*/  SYNCS.PHASECHK.TRANS64.TRYWAIT P0, [UR4+0x14068], R7 ;  /* 0x01406807ff0075a7 */ /* 0x000ea40008001104 */
[----:B--2---:R-:W-:Y:S05]  /*3b60*/  @!P0 BRA `(.L_x_82) ;  /* 0x0000016c000c8947 */ /* 0x004fea0003800000 */
.L_x_398:
[----:B------:R-:W-:Y:S01]  /*3b70*/  IMAD.MOV.U32 R2, RZ, RZ, 0xa8 ;  /* 0x000000a8ff027424 */ /* 0x000fe200078e00ff */
[----:B------:R-:W-:Y:S01]  /*3b80*/  R2UR UR17, R4 ;  /* 0x00000000041172ca */ /* 0x000fe200000e0000 */
[----:B------:R-:W-:Y:S01]  /*3b90*/  IMAD.MOV.U32 R4, RZ, RZ, 0xb0 ;  /* 0x000000b0ff047424 */ /* 0x000fe200078e00ff */
[----:B------:R-:W-:Y:S01]  /*3ba0*/  R2UR UR18, R3 ;  /* 0x00000000031272ca */ /* 0x000fe200000e0000 */
[----:B--2---:R-:W-:Y:S01]  /*3bb0*/  IMAD.MOV.U32 R0, RZ, RZ, 0x180 ;  /* 0x00000180ff007424 */ /* 0x004fe200078e00ff */
[----:B------:R-:W-:Y:S01]  /*3bc0*/  R2UR UR15, R2 ;  /* 0x00000000020f72ca */ /* 0x000fe200000e0000 */
[----:B------:R-:W-:Y:S01]  /*3bd0*/  IMAD.MOV.U32 R2, RZ, RZ, 0xb8 ;  /* 0x000000b8ff027424 */ /* 0x000fe200078e00ff */
[----:B------:R-:W-:Y:S01]  /*3be0*/  R2UR UR13, R4 ;  /* 0x00000000040d72ca */ /* 0x000fe200000e0000 */
[----:B------:R-:W-:Y:S01]  /*3bf0*/  IMAD.MOV.U32 R3, RZ, RZ, 0x180 ;  /* 0x00000180ff037424 */ /* 0x000fe200078e00ff */
[----:B------:R-:W-:Y:S01]  /*3c00*/  R2UR UR16, R0 ;  /* 0x00000000001072ca */ /* 0x000fe200000e0000 */
[----:B------:R-:W-:Y:S01]  /*3c10*/  IMAD.MOV.U32 R4, RZ, RZ, 0xc0 ;  /* 0x000000c0ff047424 */ /* 0x000fe200078e00ff */
[----:B------:R-:W-:Y:S01]  /*3c20*/  R2UR UR11, R2 ;  /* 0x00000000020b72ca */ /* 0x000fe200000e0000 */
[----:B------:R-:W-:Y:S01]  /*3c30*/  IMAD.MOV.U32 R2, RZ, RZ, 0xc8 ;  /* 0x000000c8ff027424 */ /* 0x000fe200078e00ff */
[----:B------:R-:W-:Y:S01]  /*3c40*/  UIADD3 UR22, UPT, UPT, UR5, UR27, URZ ;  /* 0x0000001b05167290 */ /* 0x000fe2000fffe0ff */
[C---:B------:R-:W-:Y:S01]  /*3c50*/  R2UR UR14, R3.reuse ;  /* 0x00000000030e72ca */ /* 0x040fe200000e0000 */
[----:B------:R-:W-:Y:S01]  /*3c60*/  UISETP.NE.U32.AND UP0, UPT, UR9, URZ, UPT ;  /* 0x000000ff0900728c */ /* 0x000fe2000bf05070 */
[----:B------:R-:W-:Y:S01]  /*3c70*/  R2UR UR12, R0 ;  /* 0x00000000000c72ca */ /* 0x000fe200000e0000 */
[----:B------:R-:W-:Y:S01]  /*3c80*/  UIADD3 UR54, UPT, UPT, UR22, 0x80, URZ ;  /* 0x0000008016367890 */ /* 0x000fe2000fffe0ff */
[----:B-1----:R-:W-:Y:S01]  /*3c90*/  R2UR UR6, R2 ;  /* 0x00000000020672ca */ /* 0x002fe200000e0000 */
[----:B------:R-:W-:Y:S01]  /*3ca0*/  IMAD.MOV.U32 R2, RZ, RZ, 0xd0 ;  /* 0x000000d0ff027424 */ /* 0x000fe200078e00ff */
[----:B------:R-:W-:Y:S01]  /*3cb0*/  R2UR UR8, R4 ;  /* 0x00000000040872ca */ /* 0x000fe200000e0000 */
[----:B------:R-:W-:Y:S01]  /*3cc0*/  UIADD3 UR52, UPT, UPT, UR22, 0x100, URZ ;  /* 0x0000010016347890 */ /* 0x000fe2000fffe0ff */
[----:B------:R-:W-:Y:S01]  /*3cd0*/  R2UR UR10, R3 ;  /* 0x00000000030a72ca */ /* 0x000fe200000e0000 */
[----:B------:R-:W-:Y:S01]  /*3ce0*/  UIADD3 UR50, UPT, UPT, UR22, 0x180, URZ ;  /* 0x0000018016327890 */ /* 0x000fe2000fffe0ff */
[----:B------:R-:W-:Y:S01]  /*3cf0*/  R2UR UR19, R2 ;  /* 0x00000000021372ca */ /* 0x000fe200000e0000 */
[----:B------:R-:W-:Y:S01]  /*3d00*/  IMAD.MOV.U32 R2, RZ, RZ, 0xd8 ;  /* 0x000000d8ff027424 */ /* 0x000fe200078e00ff */
[C---:B------:R-:W-:Y:S01]  /*3d10*/  R2UR UR7, R0.reuse ;  /* 0x00000000000772ca */ /* 0x040fe200000e0000 */
[----:B------:R-:W-:Y:S01]  /*3d20*/  UIADD3 UR48, UPT, UPT, UR22, 0x200, URZ ;  /* 0x0000020016307890 */ /* 0x000fe2000fffe0ff */
[----:B------:R-:W-:Y:S01]  /*3d30*/  R2UR UR20, R0 ;  /* 0x00000000001472ca */ /* 0x000fe200000e0000 */
[----:B------:R-:W-:Y:S01]  /*3d40*/  UIADD3 UR46, UPT, UPT, UR22, 0x280, URZ ;  /* 0x00000280162e7890 */ /* 0x000fe2000fffe0ff */
[----:B------:R-:W-:Y:S01]  /*3d50*/  R2UR UR5, R2 ;  /* 0x00000000020572ca */ /* 0x000fe200000e0000 */
[----:B------:R-:W-:Y:S01]  /*3d60*/  UIADD3 UR44, UPT, UPT, UR22, 0x300, URZ ;  /* 0x00000300162c7890 */ /* 0x000fe2000fffe0ff */
[----:B------:R-:W-:Y:S01]  /*3d70*/  R2UR UR9, R0 ;  /* 0x00000000000972ca */ /* 0x000fe200000e0000 */
[----:B------:R-:W-:Y:S01]  /*3d80*/  UMOV UR40, 0x0 ;  /* 0x0000000000287882 */ /* 0x000fe20000000000 */
[----:B------:R-:W-:Y:S01]  /*3d90*/  UMOV UR41, 0x8110490 ;  /* 0x0811049000297882 */ /* 0x000fe20000000000 */
[----:B------:R-:W-:Y:S01]  /*3da0*/  UMOV UR23, 0x40004040 ;  /* 0x4000404000177882 */ /* 0x000fe20000000000 */
[----:B------:R-:W-:Y:S01]  /*3db0*/  UIADD3 UR42, UPT, UPT, UR22, 0x380, URZ ;  /* 0x00000380162a7890 */ /* 0x000fe2000fffe0ff */
[----:B------:R1:W-:Y:S01]  /*3dc0*/  UTCHMMA tmem[UR17], gdesc[UR22], tmem[UR18], tmem[UR40], idesc[UR41], UP0 ;  /* 0x00ff2816110079ea */ /* 0x0003e20008000012 */
[----:B------:R-:W-:Y:S01]  /*3dd0*/  UMOV UR38, 0x0 ;  /* 0x0000000000267882 */ /* 0x000fe20000000000 */
        /* <DEDUP_REMOVED lines=29> */
.L_x_83:
[----:B-1----:R-:W-:-:S09]  /*3fb0*/  UIADD3 UR5, UPT, UPT, UR4, 0x14098, URZ ;  /* 0x0001409804057890 */ /* 0x002fd2000fffe0ff */
[----:B------:R1:W-:Y:S01]  /*3fc0*/  UTCBAR [UR5], URZ ;  /* 0x000000ff050073e9 */ /* 0x0003e200080000ff */
[----:B------:R-:W-:Y:S05]  /*3fd0*/  BRA.U !UP1, `(.L_x_84) ;  /* 0x0000000109047547 */ /* 0x000fea000b800000 */
[----:B-1----:R-:W-:Y:S05]  /*3fe0*/  BPT.TRAP 0x1 ;  /* 0x000000040000795c */ /* 0x002fea0000300000 */
.L_x_84:
[----:B-1----:R-:W-:-:S04]  /*3ff0*/  ULEA UR5, UR26, UR4, 0x3 ;  /* 0x000000041a057291 */ /* 0x002fc8000f8e18ff */
[----:B------:R-:W-:-:S09]  /*4000*/  UIADD3 UR5, UPT, UPT, UR5, 0x14038, URZ ;  /* 0x0001403805057890 */ /* 0x000fd2000fffe0ff */
[----:B------:R1:W-:Y:S01]  /*4010*/  UTCBAR [UR5], URZ ;  /* 0x000000ff050073e9 */ /* 0x0003e200080000ff */
[----:B------:R-:W-:Y:S05]  /*4020*/  BRA.U UP4, `(.L_x_85) ;  /* 0x0000000104047547 */ /* 0x000fea000b800000 */
[----:B-1----:R-:W-:Y:S05]  /*4030*/  BPT.TRAP 0x1 ;  /* 0x000000040000795c */ /* 0x002fea0000300000 */
.L_x_85:
[----:B-1----:R-:W-:-:S09]  /*4040*/  UIADD3 UR5, UPT, UPT, UR4, 0x14050, URZ ;  /* 0x0001405004057890 */ /* 0x002fd2000fffe0ff */
[----:B------:R1:W-:Y:S01]  /*4050*/  UTCBAR [UR5], URZ ;  /* 0x000000ff050073e9 */ /* 0x0003e200080000ff */
[----:B------:R-:W-:Y:S05]  /*4060*/  BRA.U UP3, `(.L_x_86) ;  /* 0x0000000103047547 */ /* 0x000fea000b800000 */
[----:B-1----:R-:W-:Y:S05]  /*4070*/  BPT.TRAP 0x1 ;  /* 0x000000040000795c */ /* 0x002fea0000300000 */
.L_x_86:
[----:B------:R-:W-:-:S13]  /*4080*/  ELECT P0, URZ, PT ;  /* 0x0000000000ff782f */ /* 0x000fda0003800000 */
[----:B-1----:R-:W-:Y:S05]  /*4090*/  @!P0 EXIT ;  /* 0x000000000000894d */ /* 0x002fea0003800000 */
[----:B------:R-:W-:-:S09]  /*40a0*/  UIADD3 UR4, UPT, UPT, UR4, 0x14060, URZ ;  /* 0x0001406004047890 */ /* 0x000fd2000fffe0ff */
[----:B------:R1:W-:Y:S01]  /*40b0*/  UTCBAR [UR4], URZ ;  /* 0x000000ff040073e9 */ /* 0x0003e200080000ff */
[----:B------:R-:W-:Y:S01]  /*40c0*/  NOP ;  /* 0x0000000000007918 */ /* 0x000fe20000000000 */
[----:B-1----:R-:W-:Y:S05]  /*40d0*/  EXIT ;  /* 0x000000000000794d */ /* 0x002fea0003800000 */
.L_x_28:
[----:B------:R-:W-:-:S08]  /*40e0*/  NOP ;  /* 0x0000000000007918 */ /* 0x000fd00000000000 */
[----:B------:R-:W1:-:S00]  /*40f0*/  USETMAXREG.DEALLOC.CTAPOOL 0x60 ;  /* 0x00000060000079c8 */ /* 0x000e4000080e0500 */
[----:B-1----:R-:W1:Y:S01]  /*4100*/  S2R R0, SR_CTAID.X ;  /* 0x0000000000007919 */ /* 0x002e620000002500 */
[----:B------:R-:W2:Y:S01]  /*4110*/  LDCU UR4, c[0x0][0x380] ;  /* 0x00007000ff0477ac */ /* 0x000ea20008000800 */
[----:B-1----:R-:W-:-:S04]  /*4120*/  SHF.L.U32 R16, R0, 0x8, RZ ;  /* 0x0000000800107819 */ /* 0x002fc800000006ff */
[----:B--2---:R-:W-:-:S13]  /*4130*/  ISETP.GE.U32.AND P0, PT, R16, UR4, PT ;  /* 0x0000000410007c0c */ /* 0x004fda000bf06070 */
[----:B------:R-:W-:Y:S05]  /*4140*/  @P0 EXIT ;  /* 0x000000000000094d */ /* 0x000fea0003800000 */
[----:B------:R-:W1:Y:S01]  /*4150*/  LDCU UR5, c[0x0][0x384] ;  /* 0x00007080ff0577ac */ /* 0x000e620008000800 */
[----:B------:R-:W2:Y:S01]  /*4160*/  LDCU.64 UR48, c[0x0][0x358] ;  /* 0x00006b00ff3077ac */ /* 0x000ea20008000a00 */
[----:B-1----:R-:W-:-:S09]  /*4170*/  UISETP.NE.AND UP0, UPT, UR5, URZ, UPT ;  /* 0x000000ff0500728c */ /* 0x002fd2000bf05270 */
[----:B--2---:R-:W-:Y:S05]  /*4180*/  BRA.U UP0, `(.L_x_87) ;  /* 0x0000004100607547 */ /* 0x004fea000b800000 */
[----:B------:R-:W-:-:S09]  /*4190*/  UISETP.NE.AND UP0, UPT, UR38, URZ, UPT ;  /* 0x000000ff2600728c */ /* 0x000fd2000bf05270 */
[----:B------:R-:W-:Y:S05]  /*41a0*/  BRA.U UP0, `(.L_x_88) ;  /* 0x0000000100047547 */ /* 0x000fea000b800000 */
[----:B------:R-:W-:Y:S05]  /*41b0*/  BPT.TRAP 0x1 ;  /* 0x000000040000795c */ /* 0x000fea0000300000 */
.L_x_88:
[----:B------:R-:W1:Y:S01]  /*41c0*/  S2R R17, SR_CgaCtaId ;  /* 0x0000000000117919 */ /* 0x000e620000008800 */
[----:B------:R-:W-:Y:S01]  /*41d0*/  IMAD.MOV.U32 R2, RZ, RZ, 0x1 ;  /* 0x00000001ff027424 */ /* 0x000fe200078e00ff */
[----:B------:R-:W-:Y:S02]  /*41e0*/  MOV R4, 0x400 ;  /* 0x0000040000047802 */ /* 0x000fe40000000f00 */
[----:B------:R-:W-:Y:S02]  /*41f0*/  LOP3.LUT P1, R19, R18, 0x7f, RZ, 0xc0, !PT ;  /* 0x0000007f12137812 */ /* 0x000fe4000782c0ff */
[----:B------:R-:W-:Y:S02]  /*4200*/  SHF.L.U32 R2, R2, 0x1f, RZ ;  /* 0x0000001f02027819 */ /* 0x000fe400000006ff */
[----:B-1----:R-:W-:-:S04]  /*4210*/  LEA R17, R17, R4, 0x18 ;  /* 0x0000000411117211 */ /* 0x002fc800078ec0ff */
[----:B------:R-:W1:Y:S02]  /*4220*/  SYNCS.PHASECHK.TRANS64.TRYWAIT P0, [R17+URZ+0x140c0], R2 ;  /* 0x0140c002110075a7 */ /* 0x000e6400080011ff */
[----:B-1----:R-:W-:Y:S05]  /*4230*/  @!P0 BRA `(.L_x_89) ;  /* 0x0000016400708947 */ /* 0x002fea0003800000 */
.L_x_399:
[----:B------:R-:W-:Y:S04]  /*4240*/  BSSY.RECONVERGENT B6, `(.L_x_90) ;  /* 0x000023c000067945 */ /* 0x000fe80003800200 */
[----:B------:R-:W-:Y:S05]  /*4250*/  @P1 BRA `(.L_x_91) ;  /* 0x0000002000e81947 */ /* 0x000fea0003800000 */
[----:B------:R-:W2:Y:S01]  /*4260*/  S2UR UR4, SR_CTAID.Z ;  /* 0x00000000000479c3 */ /* 0x000ea20000002700 */
[----:B------:R-:W3:Y:S01]  /*4270*/  S2R R3, SR_CTAID.Y ;  /* 0x0000000000037919 */ /* 0x000ee20000002600 */
[----:B------:R-:W2:Y:S01]  /*4280*/  LDCU UR6, c[0x0][0x370] ;  /* 0x00006e00ff0677ac */ /* 0x000ea20008000800 */
[----:B------:R-:W4:Y:S01]  /*4290*/  LDCU UR5, c[0x0][0x374] ;  /* 0x00006e80ff0577ac */ /* 0x000f220008000800 */
[----:B--2---:R-:W-:-:S04]  /*42a0*/  UIMAD UR4, UR6, UR4, URZ ;  /* 0x00000004060472a4 */ /* 0x004fc8000f8e02ff */
[----:B------:R-:W-:-:S04]  /*42b0*/  UIADD3 UR4, UPT, UPT, URZ, -UR4, URZ ;  /* 0x80000004ff047290 */ /* 0x000fc8000fffe0ff */
[----:B----4-:R-:W-:Y:S01]  /*42c0*/  UIMAD UR4, UR4, UR5, URZ ;  /* 0x00000005040472a4 */ /* 0x010fe2000f8e02ff */
[----:B---3--:R-:W-:-:S05]  /*42d0*/  IMAD R3, R3, UR6, R0 ;  /* 0x0000000603037c24 */ /* 0x008fca000f8e0200 */
[----:B------:R-:W-:-:S13]  /*42e0*/  ISETP.NE.AND P0, PT, R3, UR4, PT ;  /* 0x0000000403007c0c */ /* 0x000fda000bf05270 */
[----:B------:R-:W-:Y:S05]  /*42f0*/  @P0 BRA `(.L_x_91) ;  /* 0x0000002000c00947 */ /* 0x000fea0003800000 */
[----:B------:R-:W2:Y:S01]  /*4300*/  LDC.64 R8, c[0x4][0xa0] ;  /* 0x01002800ff087b82 */ /* 0x000ea20000000a00 */
[----:B------:R-:W-:Y:S01]  /*4310*/  MOV R26, 0x0 ;  /* 0x00000000001a7802 */ /* 0x000fe20000000f00 */
[----:B------:R-:W3:Y:S01]  /*4320*/  LDCU.64 UR4, c[0x4][0xd0] ;  /* 0x01001a00ff0477ac */ /* 0x000ee20008000a00 */
[----:B------:R-:W-:Y:S01]  /*4330*/  IADD3 R25, P0, PT, R23, 0x8, RZ ;  /* 0x0000000817197810 */ /* 0x000fe20007f1e0ff */
[----:B------:R-:W-:Y:S01]  /*4340*/  IMAD.MOV.U32 R6, RZ, RZ, R23 ;  /* 0x000000ffff067224 */ /* 0x000fe200078e0017 */
[----:B------:R-:W-:-:S03]  /*4350*/  MOV R7, R22 ;  /* 0x0000001600077202 */ /* 0x000fc60000000f00 */
[----:B-1----:R1:W4:Y:S01]  /*4360*/  LDC.64 R2, c[0x4][R26] ;  /* 0x010000001a027b82 */ /* 0x0023220000000a00 */
[----:B------:R-:W-:Y:S02]  /*4370*/  IMAD.X R24, RZ, RZ, R22, P0 ;  /* 0x000000ffff187224 */ /* 0x000fe400000e0616 */
[----:B---3--:R-:W-:Y:S01]  /*4380*/  IMAD.U32 R4, RZ, RZ, UR4 ;  /* 0x00000004ff047e24 */ /* 0x008fe2000f8e00ff */
[----:B------:R-:W-:Y:S01]  /*4390*/  MOV R5, UR5 ;  /* 0x0000000500057c02 */ /* 0x000fe20008000f00 */
[----:B--2---:R1:W-:Y:S04]  /*43a0*/  STL.64 [R1], R8 ;  /* 0x0000000801007387 */ /* 0x0043e80000100a00 */
[----:B------:R-:W-:-:S07]  /*43b0*/  LEPC R20, `(.L_x_92) ;  /* 0x000000001014794e */ /* 0x000fce0000000000 */
[----:B-1--4-:R-:W-:Y:S05]  /*43c0*/  CALL.ABS.NOINC R2 ;  /* 0x0000000002007343 */ /* 0x012fea0003c00000 */
.L_x_92:
[----:B------:R-:W-:Y:S01]  /*43d0*/  IMAD.MOV.U32 R2, RZ, RZ, 0x3 ;  /* 0x00000003ff027424 */ /* 0x000fe200078e00ff */
[----:B------:R1:W2:Y:S01]  /*43e0*/  LDC.64 R8, c[0x4][R26] ;  /* 0x010000001a087b82 */ /* 0x0002a20000000a00 */
[----:B------:R-:W-:Y:S01]  /*43f0*/  IMAD.MOV.U32 R3, RZ, RZ, 0x4 ;  /* 0x00000004ff037424 */ /* 0x000fe200078e00ff */
[----:B------:R-:W3:Y:S01]  /*4400*/  LDCU.64 UR4, c[0x4][0xe8] ;  /* 0x01001d00ff0477ac */ /* 0x000ee20008000a00 */
[----:B------:R-:W-:Y:S01]  /*4410*/  MOV R6, R25 ;  /* 0x0000001900067202 */ /* 0x000fe20000000f00 */
[----:B------:R1:W-:Y:S01]  /*4420*/  STL [R1+0x10], R2 ;  /* 0x0000100201007387 */ /* 0x0003e20000100800 */
[----:B------:R-:W-:-:S03]  /*4430*/  MOV R7, R24 ;  /* 0x0000001800077202 */ /* 0x000fc60000000f00 */
[----:B------:R1:W-:Y:S01]  /*4440*/  STL.64 [R1+0x8], R2 ;  /* 0x0000080201007387 */ /* 0x0003e20000100a00 */
[----:B---3--:R-:W-:Y:S01]  /*4450*/  MOV R4, UR4 ;  /* 0x0000000400047c02 */ /* 0x008fe20008000f00 */
[----:B------:R-:W-:Y:S02]  /*4460*/  IMAD.U32 R5, RZ, RZ, UR5 ;  /* 0x00000005ff057e24 */ /* 0x000fe4000f8e00ff */
[----:B------:R-:W-:-:S07]  /*4470*/  LEPC R20, `(.L_x_93) ;  /* 0x000000001014794e */ /* 0x000fce0000000000 */
[----:B-12---:R-:W-:Y:S05]  /*4480*/  CALL.ABS.NOINC R8 ;  /* 0x0000000008007343 */ /* 0x006fea0003c00000 */
.L_x_93:
[----:B------:R1:W2:Y:S01]  /*4490*/  LDC.64 R2, c[0x4][R26] ;  /* 0x010000001a027b82 */ /* 0x0002a20000000a00 */
[----:B------:R-:W3:Y:S01]  /*44a0*/  LDCU.64 UR4, c[0x4][0xe0] ;  /* 0x01001c00ff0477ac */ /* 0x000ee20008000a00 */
[----:B------:R-:W-:Y:S01]  /*44b0*/  CS2R R6, SRZ ;  /* 0x0000000000067805 */ /* 0x000fe2000001ff00 */
[----:B---3--:R-:W-:Y:S01]  /*44c0*/  IMAD.U32 R4, RZ, RZ, UR4 ;  /* 0x00000004ff047e24 */ /* 0x008fe2000f8e00ff */
[----:B------:R-:W-:-:S04]  /*44d0*/  MOV R5, UR5 ;  /* 0x0000000500057c02 */ /* 0x000fc80008000f00 */
[----:B------:R-:W-:-:S07]  /*44e0*/  LEPC R20, `(.L_x_94) ;  /* 0x000000001014794e */ /* 0x000fce0000000000 */
[----:B-12---:R-:W-:Y:S05]  /*44f0*/  CALL.ABS.NOINC R2 ;  /* 0x0000000002007343 */ /* 0x006fea0003c00000 */
.L_x_94:
[----:B------:R1:W2:Y:S01]  /*4500*/  LDC.64 R2, c[0x4][R26] ;  /* 0x010000001a027b82 */ /* 0x0002a20000000a00 */
[----:B------:R-:W3:Y:S01]  /*4510*/  LDCU.64 UR4, c[0x4][0xf0] ;  /* 0x01001e00ff0477ac */ /* 0x000ee20008000a00 */
[----:B------:R-:W-:Y:S01]  /*4520*/  CS2R R6, SRZ ;  /* 0x0000000000067805 */ /* 0x000fe2000001ff00 */
[----:B---3--:R-:W-:Y:S01]  /*4530*/  IMAD.U32 R4, RZ, RZ, UR4 ;  /* 0x00000004ff047e24 */ /* 0x008fe2000f8e00ff */
[----:B------:R-:W-:-:S04]  /*4540*/  MOV R5, UR5 ;  /* 0x0000000500057c02 */ /* 0x000fc80008000f00 */
[----:B------:R-:W-:-:S07]  /*4550*/  LEPC R20, `(.L_x_95) ;  /* 0x000000001014794e */ /* 0x000fce0000000000 */
[----:B-12---:R-:W-:Y:S05]  /*4560*/  CALL.ABS.NOINC R2 ;  /* 0x0000000002007343 */ /* 0x006fea0003c00000 */
.L_x_95:
[----:B------:R1:W2:Y:S01]  /*4570*/  LDC.64 R2, c[0x4][R26] ;  /* 0x010000001a027b82 */ /* 0x0002a20000000a00 */
[----:B------:R-:W3:Y:S01]  /*4580*/  LDCU.64 UR4, c[0x4][0xf8] ;  /* 0x01001f00ff0477ac */ /* 0x000ee20008000a00 */
[----:B------:R-:W-:Y:S01]  /*4590*/  CS2R R6, SRZ ;  /* 0x0000000000067805 */ /* 0x000fe2000001ff00 */
[----:B---3--:R-:W-:Y:S01]  /*45a0*/  IMAD.U32 R4, RZ, RZ, UR4 ;  /* 0x00000004ff047e24 */ /* 0x008fe2000f8e00ff */
[----:B------:R-:W-:-:S04]  /*45b0*/  MOV R5, UR5 ;  /* 0x0000000500057c02 */ /* 0x000fc80008000f00 */
[----:B------:R-:W-:-:S07]  /*45c0*/  LEPC R20, `(.L_x_96) ;  /* 0x000000001014794e */ /* 0x000fce0000000000 */
[----:B-12---:R-:W-:Y:S05]  /*45d0*/  CALL.ABS.NOINC R2 ;  /* 0x0000000002007343 */ /* 0x006fea0003c00000 */
.L_x_96:
[----:B------:R-:W-:Y:S01]  /*45e0*/  HFMA2 R0, -RZ, RZ, 0, 9.5367431640625e-07 ;  /* 0x00000010ff007431 */ /* 0x000fe200000001ff */
[----:B------:R1:W2:Y:S01]  /*45f0*/  LDC.64 R2, c[0x4][R26] ;  /* 0x010000001a027b82 */ /* 0x0002a20000000a00 */
[----:B------:R-:W3:Y:S01]  /*4600*/  LDCU.64 UR4, c[0x4][0xc8] ;  /* 0x01001900ff0477ac */ /* 0x000ee20008000a00 */
[----:B------:R-:W-:Y:S01]  /*4610*/  MOV R6, R23 ;  /* 0x0000001700067202 */ /* 0x000fe20000000f00 */
[----:B------:R-:W-:Y:S01]  /*4620*/  IMAD.MOV.U32 R7, RZ, RZ, R22 ;  /* 0x000000ffff077224 */ /* 0x000fe200078e0016 */
[----:B------:R1:W-:Y:S01]  /*4630*/  STL [R1], R0 ;  /* 0x0000000001007387 */ /* 0x0003e20000100800 */
[----:B---3--:R-:W-:Y:S01]  /*4640*/  MOV R4, UR4 ;  /* 0x0000000400047c02 */ /* 0x008fe20008000f00 */
[----:B------:R-:W-:-:S04]  /*4650*/  IMAD.U32 R5, RZ, RZ, UR5 ;  /* 0x00000005ff057e24 */ /* 0x000fc8000f8e00ff */
[----:B------:R-:W-:-:S07]  /*4660*/  LEPC R20, `(.L_x_97) ;  /* 0x000000001014794e */ /* 0x000fce0000000000 */
[----:B-12---:R-:W-:Y:S05]  /*4670*/  CALL.ABS.NOINC R2 ;  /* 0x0000000002007343 */ /* 0x006fea0003c00000 */
.L_x_97:
[----:B------:R-:W1:Y:S01]  /*4680*/  S2R R0, SR_SWINHI ;  /* 0x0000000000007919 */ /* 0x000e620000002f00 */
[----:B------:R2:W3:Y:S01]  /*4690*/  LDC.64 R2, c[0x4][R26] ;  /* 0x010000001a027b82 */ /* 0x0004e20000000a00 */
[----:B------:R-:W4:Y:S01]  /*46a0*/  LDCU.64 UR4, c[0x4][0x100] ;  /* 0x01002000ff0477ac */ /* 0x000f220008000a00 */
[----:B------:R-:W-:Y:S02]  /*46b0*/  MOV R6, R23 ;  /* 0x0000001700067202 */ /* 0x000fe40000000f00 */
[----:B------:R-:W-:Y:S01]  /*46c0*/  MOV R7, R22 ;  /* 0x0000001600077202 */ /* 0x000fe20000000f00 */
[----:B----4-:R-:W-:Y:S02]  /*46d0*/  IMAD.U32 R4, RZ, RZ, UR4 ;  /* 0x00000004ff047e24 */ /* 0x010fe4000f8e00ff */
[----:B------:R-:W-:Y:S01]  /*46e0*/  IMAD.U32 R5, RZ, RZ, UR5 ;  /* 0x00000005ff057e24 */ /* 0x000fe2000f8e00ff */
[----:B------:R-:W-:Y:S02]  /*46f0*/  MOV R8, R17 ;  /* 0x0000001100087202 */ /* 0x000fe40000000f00 */
[----:B-1----:R-:W-:-:S05]  /*4700*/  MOV R9, R0 ;  /* 0x0000000000097202 */ /* 0x002fca0000000f00 */
[----:B------:R2:W-:Y:S02]  /*4710*/  STL.64 [R1], R8 ;  /* 0x0000000801007387 */ /* 0x0005e40000100a00 */
[----:B------:R-:W-:-:S07]  /*4720*/  LEPC R20, `(.L_x_98) ;  /* 0x000000001014794e */ /* 0x000fce0000000000 */
[----:B--23--:R-:W-:Y:S05]  /*4730*/  CALL.ABS.NOINC R2 ;  /* 0x0000000002007343 */ /* 0x00cfea0003c00000 */
.L_x_98:
[----:B------:R-:W1:Y:S01]  /*4740*/  LDC.64 R8, c[0x4][0xd8] ;  /* 0x01003600ff087b82 */ /* 0x000e620000000a00 */
[----:B------:R-:W2:Y:S01]  /*4750*/  LDCU.64 UR4, c[0x4][0xd0] ;  /* 0x01001a00ff0477ac */ /* 0x000ea20008000a00 */
[----:B------:R-:W-:Y:S02]  /*4760*/  MOV R6, R23 ;  /* 0x0000001700067202 */ /* 0x000fe40000000f00 */
[----:B------:R-:W-:-:S04]  /*4770*/  MOV R7, R22 ;  /* 0x0000001600077202 */ /* 0x000fc80000000f00 */
[----:B------:R3:W4:Y:S01]  /*4780*/  LDC.64 R2, c[0x4][R26] ;  /* 0x010000001a027b82 */ /* 0x0007220000000a00 */
[----:B--2---:R-:W-:Y:S02]  /*4790*/  IMAD.U32 R4, RZ, RZ, UR4 ;  /* 0x00000004ff047e24 */ /* 0x004fe4000f8e00ff */
[----:B------:R-:W-:Y:S01]  /*47a0*/  IMAD.U32 R5, RZ, RZ, UR5 ;  /* 0x00000005ff057e24 */ /* 0x000fe2000f8e00ff */
[----:B-1----:R3:W-:Y:S04]  /*47b0*/  STL.64 [R1], R8 ;  /* 0x0000000801007387 */ /* 0x0027e80000100a00 */
[----:B------:R-:W-:-:S07]  /*47c0*/  LEPC R20, `(.L_x_99) ;  /* 0x000000001014794e */ /* 0x000fce0000000000 */
[----:B---34-:R-:W-:Y:S05]  /*47d0*/  CALL.ABS.NOINC R2 ;  /* 0x0000000002007343 */ /* 0x018fea0003c00000 */
.L_x_99:
[----:B------:R-:W-:Y:S01]  /*47e0*/  HFMA2 R0, -RZ, RZ, 0, 2.384185791015625e-06 ;  /* 0x00000028ff007431 */ /* 0x000fe200000001ff */
        /* <DEDUP_REMOVED lines=9> */
.L_x_100:
        /* <DEDUP_REMOVED lines=10> */
.L_x_101:
[----:B------:R1:W2:Y:S01]  /*4920*/  LDC.64 R2, c[0x4][R26] ;  /* 0x010000001a027b82 */ /* 0x0002a20000000a00 */
[----:B------:R-:W3:Y:S01]  /*4930*/  LDCU.64 UR4, c[0x4][0xe0] ;  /* 0x01001c00ff0477ac */ /* 0x000ee20008000a00 */
[----:B------:R-:W-:Y:S01]  /*4940*/  CS2R R6, SRZ ;  /* 0x0000000000067805 */ /* 0x000fe2000001ff00 */
[----:B---3--:R-:W-:Y:S01]  /*4950*/  IMAD.U32 R4, RZ, RZ, UR4 ;  /* 0x00000004ff047e24 */ /* 0x008fe2000f8e00ff */
[----:B------:R-:W-:-:S04]  /*4960*/  MOV R5, UR5 ;  /* 0x0000000500057c02 */ /* 0x000fc80008000f00 */
[----:B------:R-:W-:-:S07]  /*4970*/  LEPC R20, `(.L_x_102) ;  /* 0x000000001014794e */ /* 0x000fce0000000000 */
[----:B-12---:R-:W-:Y:S05]  /*4980*/  CALL.ABS.NOINC R2 ;  /* 0x0000000002007343 */ /* 0x006fea0003c00000 */
.L_x_102:
[----:B------:R-:W-:Y:S01]  /*4990*/  HFMA2 R0, -RZ, RZ, 0, 4.76837158203125e-07 ;  /* 0x00000008ff007431 */ /* 0x000fe200000001ff */
        /* <DEDUP_REMOVED lines=9> */
.L_x_103:
[----:B------:R-:W-:Y:S01]  /*4a30*/  HFMA2 R0, -RZ, RZ, 0, 2.6226043701171875e-06 ;  /* 0x0000002cff007431 */ /* 0x000fe200000001ff */
        /* <DEDUP_REMOVED lines=9> */
.L_x_104:
[----:B------:R1:W2:Y:S01]  /*4ad0*/  LDC.64 R2, c[0x4][R26] ;  /* 0x010000001a027b82 */ /* 0x0002a20000000a00 */
[----:B------:R-:W3:Y:S01]  /*4ae0*/  LDCU.64 UR4, c[0x4][0xe0] ;  /* 0x01001c00ff0477ac */ /* 0x000ee20008000a00 */
[----:B------:R-:W-:Y:S01]  /*4af0*/  CS2R R6, SRZ ;  /* 0x0000000000067805 */ /* 0x000fe2000001ff00 */
[----:B---3--:R-:W-:Y:S01]  /*4b00*/  IMAD.U32 R4, RZ, RZ, UR4 ;  /* 0x00000004ff047e24 */ /* 0x008fe2000f8e00ff */
[----:B------:R-:W-:-:S04]  /*4b10*/  MOV R5, UR5 ;  /* 0x0000000500057c02 */ /* 0x000fc80008000f00 */
[----:B------:R-:W-:-:S07]  /*4b20*/  LEPC R20, `(.L_x_105) ;  /* 0x000000001014794e */ /* 0x000fce0000000000 */
[----:B-12---:R-:W-:Y:S05]  /*4b30*/  CALL.ABS.NOINC R2 ;  /* 0x0000000002007343 */ /* 0x006fea0003c00000 */
.L_x_105:
        /* <DEDUP_REMOVED lines=10> */
.L_x_106:
[----:B------:R-:W-:Y:S01]  /*4be0*/  HFMA2 R0, -RZ, RZ, 0, 2.443790435791015625e-06 ;  /* 0x00000029ff007431 */ /* 0x000fe200000001ff */
        /* <DEDUP_REMOVED lines=9> */
.L_x_107:
        /* <DEDUP_REMOVED lines=10> */
.L_x_108:
        /* <DEDUP_REMOVED lines=10> */
.L_x_109:
[----:B------:R1:W2:Y:S01]  /*4dc0*/  LDC.64 R2, c[0x4][R26] ;  /* 0x010000001a027b82 */ /* 0x0002a20000000a00 */
[----:B------:R-:W3:Y:S01]  /*4dd0*/  LDCU.64 UR4, c[0x4][0xe0] ;  /* 0x01001c00ff0477ac */ /* 0x000ee20008000a00 */
[----:B------:R-:W-:Y:S01]  /*4de0*/  CS2R R6, SRZ ;  /* 0x0000000000067805 */ /* 0x000fe2000001ff00 */
[----:B---3--:R-:W-:Y:S01]  /*4df0*/  IMAD.U32 R4, RZ, RZ, UR4 ;  /* 0x00000004ff047e24 */ /* 0x008fe2000f8e00ff */
[----:B------:R-:W-:-:S04]  /*4e00*/  MOV R5, UR5 ;  /* 0x0000000500057c02 */ /* 0x000fc80008000f00 */
[----:B------:R-:W-:-:S07]  /*4e10*/  LEPC R20, `(.L_x_110) ;  /* 0x000000001014794e */ /* 0x000fce0000000000 */
[----:B-12---:R-:W-:Y:S05]  /*4e20*/  CALL.ABS.NOINC R2 ;  /* 0x0000000002007343 */ /* 0x006fea0003c00000 */
.L_x_110:
[----:B------:R-:W-:Y:S01]  /*4e30*/  HFMA2 R0, -RZ, RZ, 0, 3.814697265625e-06 ;  /* 0x00000040ff007431 */ /* 0x000fe200000001ff */
        /* <DEDUP_REMOVED lines=9> */
.L_x_111:
        /* <DEDUP_REMOVED lines=10> */
.L_x_112:
[----:B------:R1:W2:Y:S01]  /*4f70*/  LDC.64 R2, c[0x4][R26] ;  /* 0x010000001a027b82 */ /* 0x0002a20000000a00 */
[----:B------:R-:W3:Y:S01]  /*4f80*/  LDCU.64 UR4, c[0x4][0xe0] ;  /* 0x01001c00ff0477ac */ /* 0x000ee20008000a00 */
[----:B------:R-:W-:Y:S01]  /*4f90*/  CS2R R6, SRZ ;  /* 0x0000000000067805 */ /* 0x000fe2000001ff00 */
[----:B---3--:R-:W-:Y:S01]  /*4fa0*/  IMAD.U32 R4, RZ, RZ, UR4 ;  /* 0x00000004ff047e24 */ /* 0x008fe2000f8e00ff */
[----:B------:R-:W-:-:S04]  /*4fb0*/  MOV R5, UR5 ;  /* 0x0000000500057c02 */ /* 0x000fc80008000f00 */
[----:B------:R-:W-:-:S07]  /*4fc0*/  LEPC R20, `(.L_x_113) ;  /* 0x000000001014794e */ /* 0x000fce0000000000 */
[----:B-12---:R-:W-:Y:S05]  /*4fd0*/  CALL.ABS.NOINC R2 ;  /* 0x0000000002007343 */ /* 0x006fea0003c00000 */
.L_x_113:
[----:B------:R-:W-:Y:S01]  /*4fe0*/  HFMA2 R0, -RZ, RZ, 0, 5.9604644775390625e-08 ;  /* 0x00000001ff007431 */ /* 0x000fe200000001ff */
        /* <DEDUP_REMOVED lines=9> */
.L_x_114:
        /* <DEDUP_REMOVED lines=10> */
.L_x_115:
        /* <DEDUP_REMOVED lines=10> */
.L_x_116:
        /* <DEDUP_REMOVED lines=10> */
.L_x_117:
[----:B------:R1:W2:Y:S01]  /*5260*/  LDC.64 R2, c[0x4][R26] ;  /* 0x010000001a027b82 */ /* 0x0002a20000000a00 */
[----:B------:R-:W3:Y:S01]  /*5270*/  LDCU.64 UR4, c[0x4][0xe0] ;  /* 0x01001c00ff0477ac */ /* 0x000ee20008000a00 */
[----:B------:R-:W-:Y:S01]  /*5280*/  CS2R R6, SRZ ;  /* 0x0000000000067805 */ /* 0x000fe2000001ff00 */
[----:B---3--:R-:W-:Y:S01]  /*5290*/  IMAD.U32 R4, RZ, RZ, UR4 ;  /* 0x00000004ff047e24 */ /* 0x008fe2000f8e00ff */
[----:B------:R-:W-:-:S04]  /*52a0*/  MOV R5, UR5 ;  /* 0x0000000500057c02 */ /* 0x000fc80008000f00 */
[----:B------:R-:W-:-:S07]  /*52b0*/  LEPC R20, `(.L_x_118) ;  /* 0x000000001014794e */ /* 0x000fce0000000000 */
[----:B-12---:R-:W-:Y:S05]  /*52c0*/  CALL.ABS.NOINC R2 ;  /* 0x0000000002007343 */ /* 0x006fea0003c00000 */
.L_x_118:
        /* <DEDUP_REMOVED lines=10> */
.L_x_119:
        /* <DEDUP_REMOVED lines=10> */
.L_x_120:
[----:B------:R1:W2:Y:S01]  /*5410*/  LDC.64 R2, c[0x4][R26] ;  /* 0x010000001a027b82 */ /* 0x0002a20000000a00 */
[----:B------:R-:W3:Y:S01]  /*5420*/  LDCU.64 UR4, c[0x4][0xe0] ;  /* 0x01001c00ff0477ac */ /* 0x000ee20008000a00 */
[----:B------:R-:W-:Y:S01]  /*5430*/  CS2R R6, SRZ ;  /* 0x0000000000067805 */ /* 0x000fe2000001ff00 */
[----:B---3--:R-:W-:Y:S01]  /*5440*/  IMAD.U32 R4, RZ, RZ, UR4 ;  /* 0x00000004ff047e24 */ /* 0x008fe2000f8e00ff */
[----:B------:R-:W-:-:S04]  /*5450*/  MOV R5, UR5 ;  /* 0x0000000500057c02 */ /* 0x000fc80008000f00 */
[----:B------:R-:W-:-:S07]  /*5460*/  LEPC R20, `(.L_x_121) ;  /* 0x000000001014794e */ /* 0x000fce0000000000 */
[----:B-12---:R-:W-:Y:S05]  /*5470*/  CALL.ABS.NOINC R2 ;  /* 0x0000000002007343 */ /* 0x006fea0003c00000 */
.L_x_121:
[----:B------:R-:W-:Y:S01]  /*5480*/  HFMA2 R0, -RZ, RZ, 0, 1.1920928955078125e-07 ;  /* 0x00000002ff007431 */ /* 0x000fe200000001ff */
        /* <DEDUP_REMOVED lines=9> */
.L_x_122:
        /* <DEDUP_REMOVED lines=10> */
.L_x_123:
        /* <DEDUP_REMOVED lines=10> */
.L_x_124:
        /* <DEDUP_REMOVED lines=10> */
.L_x_125:
        /* <DEDUP_REMOVED lines=10> */
.L_x_126:
        /* <DEDUP_REMOVED lines=10> */
.L_x_127:
[----:B------:R1:W2:Y:S01]  /*5840*/  LDC.64 R2, c[0x4][R26] ;  /* 0x010000001a027b82 */ /* 0x0002a20000000a00 */
[----:B------:R-:W3:Y:S01]  /*5850*/  LDCU.64 UR4, c[0x4][0xe0] ;  /* 0x01001c00ff0477ac */ /* 0x000ee20008000a00 */
[----:B------:R-:W-:Y:S01]  /*5860*/  CS2R R6, SRZ ;  /* 0x0000000000067805 */ /* 0x000fe2000001ff00 */
[----:B---3--:R-:W-:Y:S01]  /*5870*/  IMAD.U32 R4, RZ, RZ, UR4 ;  /* 0x00000004ff047e24 */ /* 0x008fe2000f8e00ff */
[----:B------:R-:W-:-:S04]  /*5880*/  MOV R5, UR5 ;  /* 0x0000000500057c02 */ /* 0x000fc80008000f00 */
[----:B------:R-:W-:-:S07]  /*5890*/  LEPC R20, `(.L_x_128) ;  /* 0x000000001014794e */ /* 0x000fce0000000000 */
[----:B-12---:R-:W-:Y:S05]  /*58a0*/  CALL.ABS.NOINC R2 ;  /* 0x0000000002007343 */ /* 0x006fea0003c00000 */
.L_x_128:
        /* <DEDUP_REMOVED lines=10> */
.L_x_129:
        /* <DEDUP_REMOVED lines=10> */
.L_x_130:
[----:B------:R1:W2:Y:S01]  /*59f0*/  LDC.64 R2, c[0x4][R26] ;  /* 0x010000001a027b82 */ /* 0x0002a20000000a00 */
[----:B------:R-:W3:Y:S01]  /*5a00*/  LDCU.64 UR4, c[0x4][0xe0] ;  /* 0x01001c00ff0477ac */ /* 0x000ee20008000a00 */
[----:B------:R-:W-:Y:S01]  /*5a10*/  CS2R R6, SRZ ;  /* 0x0000000000067805 */ /* 0x000fe2000001ff00 */
[----:B---3--:R-:W-:Y:S01]  /*5a20*/  IMAD.U32 R4, RZ, RZ, UR4 ;  /* 0x00000004ff047e24 */ /* 0x008fe2000f8e00ff */
[----:B------:R-:W-:-:S04]  /*5a30*/  MOV R5, UR5 ;  /* 0x0000000500057c02 */ /* 0x000fc80008000f00 */
[----:B------:R-:W-:-:S07]  /*5a40*/  LEPC R20, `(.L_x_131) ;  /* 0x000000001014794e */ /* 0x000fce0000000000 */
[----:B-12---:R-:W-:Y:S05]  /*5a50*/  CALL.ABS.NOINC R2 ;  /* 0x0000000002007343 */ /* 0x006fea0003c00000 */
.L_x_131:
[----:B------:R-:W-:Y:S01]  /*5a60*/  HFMA2 R0, -RZ, RZ, 0, 3.0517578125e-05 ;  /* 0x00000200ff007431 */ /* 0x000fe200000001ff */
        /* <DEDUP_REMOVED lines=9> */
.L_x_132:
        /* <DEDUP_REMOVED lines=10> */
.L_x_133:
        /* <DEDUP_REMOVED lines=10> */
.L_x_134:
        /* <DEDUP_REMOVED lines=10> */
.L_x_135:
[----:B------:R1:W2:Y:S01]  /*5ce0*/  LDC.64 R2, c[0x4][R26] ;  /* 0x010000001a027b82 */ /* 0x0002a20000000a00 */
[----:B------:R-:W3:Y:S01]  /*5cf0*/  LDCU.64 UR4, c[0x4][0xe0] ;  /* 0x01001c00ff0477ac */ /* 0x000ee20008000a00 */
[----:B------:R-:W-:Y:S01]  /*5d00*/  CS2R R6, SRZ ;  /* 0x0000000000067805 */ /* 0x000fe2000001ff00 */
[----:B---3--:R-:W-:Y:S01]  /*5d10*/  IMAD.U32 R4, RZ, RZ, UR4 ;  /* 0x00000004ff047e24 */ /* 0x008fe2000f8e00ff */
[----:B------:R-:W-:-:S04]  /*5d20*/  MOV R5, UR5 ;  /* 0x0000000500057c02 */ /* 0x000fc80008000f00 */
[----:B------:R-:W-:-:S07]  /*5d30*/  LEPC R20, `(.L_x_136) ;  /* 0x000000001014794e */ /* 0x000fce0000000000 */
[----:B-12---:R-:W-:Y:S05]  /*5d40*/  CALL.ABS.NOINC R2 ;  /* 0x0000000002007343 */ /* 0x006fea0003c00000 */
.L_x_136:
        /* <DEDUP_REMOVED lines=10> */
.L_x_137:
        /* <DEDUP_REMOVED lines=10> */
.L_x_138:
[----:B------:R1:W2:Y:S01]  /*5e90*/  LDC.64 R2, c[0x4][R26] ;  /* 0x010000001a027b82 */ /* 0x0002a20000000a00 */
[----:B------:R-:W3:Y:S01]  /*5ea0*/  LDCU.64 UR4, c[0x4][0xe0] ;  /* 0x01001c00ff0477ac */ /* 0x000ee20008000a00 */
[----:B------:R-:W-:Y:S01]  /*5eb0*/  CS2R R6, SRZ ;  /* 0x0000000000067805 */ /* 0x000fe2000001ff00 */
[----:B---3--:R-:W-:Y:S01]  /*5ec0*/  IMAD.U32 R4, RZ, RZ, UR4 ;  /* 0x00000004ff047e24 */ /* 0x008fe2000f8e00ff */
[----:B------:R-:W-:-:S04]  /*5ed0*/  MOV R5, UR5 ;  /* 0x0000000500057c02 */ /* 0x000fc80008000f00 */
[----:B------:R-:W-:-:S07]  /*5ee0*/  LEPC R20, `(.L_x_139) ;  /* 0x000000001014794e */ /* 0x000fce0000000000 */
[----:B-12---:R-:W-:Y:S05]  /*5ef0*/  CALL.ABS.NOINC R2 ;  /* 0x0000000002007343 */ /* 0x006fea0003c00000 */
.L_x_139:
[----:B------:R1:W-:Y:S01]  /*5f00*/  STL [R1], RZ ;  /* 0x000000ff01007387 */ /* 0x0003e20000100800 */
[----:B------:R1:W2:Y:S01]  /*5f10*/  LDC.64 R2, c[0x4][R26] ;  /* 0x010000001a027b82 */ /* 0x0002a20000000a00 */
[----:B------:R-:W3:Y:S01]  /*5f20*/  LDCU.64 UR4, c[0x4][0xc8] ;  /* 0x01001900ff0477ac */ /* 0x000ee20008000a00 */
[----:B------:R-:W-:Y:S02]  /*5f30*/  MOV R6, R23 ;  /* 0x0000001700067202 */ /* 0x000fe40000000f00 */
[----:B------:R-:W-:Y:S01]  /*5f40*/  MOV R7, R22 ;  /* 0x0000001600077202 */ /* 0x000fe20000000f00 */
[----:B---3--:R-:W-:Y:S02]  /*5f50*/  IMAD.U32 R4, RZ, RZ, UR4 ;  /* 0x00000004ff047e24 */ /* 0x008fe4000f8e00ff */
[----:B------:R-:W-:Y:S02]  /*5f60*/  IMAD.U32 R5, RZ, RZ, UR5 ;  /* 0x00000005ff057e24 */ /* 0x000fe4000f8e00ff */
[----:B------:R-:W-:-:S07]  /*5f70*/  LEPC R20, `(.L_x_140) ;  /* 0x000000001014794e */ /* 0x000fce0000000000 */
[----:B-12---:R-:W-:Y:S05]  /*5f80*/  CALL.ABS.NOINC R2 ;  /* 0x0000000002007343 */ /* 0x006fea0003c00000 */
.L_x_140:
        /* <DEDUP_REMOVED lines=10> */
.L_x_141:
        /* <DEDUP_REMOVED lines=10> */
.L_x_142:
        /* <DEDUP_REMOVED lines=10> */
.L_x_143:
[----:B------:R1:W2:Y:S01]  /*6170*/  LDC.64 R2, c[0x4][R26] ;  /* 0x010000001a027b82 */ /* 0x0002a20000000a00 */
[----:B------:R-:W3:Y:S01]  /*6180*/  LDCU.64 UR4, c[0x4][0xe0] ;  /* 0x01001c00ff0477ac */ /* 0x000ee20008000a00 */
[----:B------:R-:W-:Y:S01]  /*6190*/  CS2R R6, SRZ ;  /* 0x0000000000067805 */ /* 0x000fe2000001ff00 */
[----:B---3--:R-:W-:Y:S01]  /*61a0*/  IMAD.U32 R4, RZ, RZ, UR4 ;  /* 0x00000004ff047e24 */ /* 0x008fe2000f8e00ff */
[----:B------:R-:W-:-:S04]  /*61b0*/  MOV R5, UR5 ;  /* 0x0000000500057c02 */ /* 0x000fc80008000f00 */
[----:B------:R-:W-:-:S07]  /*61c0*/  LEPC R20, `(.L_x_144) ;  /* 0x000000001014794e */ /* 0x000fce0000000000 */
[----:B-12---:R-:W-:Y:S05]  /*61d0*/  CALL.ABS.NOINC R2 ;  /* 0x0000000002007343 */ /* 0x006fea0003c00000 */
.L_x_144:
        /* <DEDUP_REMOVED lines=9> */
.L_x_145:
        /* <DEDUP_REMOVED lines=10> */
.L_x_146:
[----:B------:R1:W2:Y:S01]  /*6310*/  LDC.64 R2, c[0x4][R26] ;  /* 0x010000001a027b82 */ /* 0x0002a20000000a00 */
[----:B------:R-:W3:Y:S01]  /*6320*/  LDCU.64 UR4, c[0x4][0xe0] ;  /* 0x01001c00ff0477ac */ /* 0x000ee20008000a00 */
[----:B------:R-:W-:Y:S01]  /*6330*/  CS2R R6, SRZ ;  /* 0x0000000000067805 */ /* 0x000fe2000001ff00 */
[----:B---3--:R-:W-:Y:S01]  /*6340*/  IMAD.U32 R4, RZ, RZ, UR4 ;  /* 0x00000004ff047e24 */ /* 0x008fe2000f8e00ff */
[----:B------:R-:W-:-:S04]  /*6350*/  MOV R5, UR5 ;  /* 0x0000000500057c02 */ /* 0x000fc80008000f00 */
[----:B------:R-:W-:-:S07]  /*6360*/  LEPC R20, `(.L_x_147) ;  /* 0x000000001014794e */ /* 0x000fce0000000000 */
[----:B-12---:R-:W-:Y:S05]  /*6370*/  CALL.ABS.NOINC R2 ;  /* 0x0000000002007343 */ /* 0x006fea0003c00000 */
.L_x_147:
[----:B------:R-:W-:Y:S01]  /*6380*/  HFMA2 R0, -RZ, RZ, 0, 0.0078125 ;  /* 0x00002000ff007431 */ /* 0x000fe200000001ff */
        /* <DEDUP_REMOVED lines=9> */
.L_x_148:
        /* <DEDUP_REMOVED lines=10> */
.L_x_149:
        /* <DEDUP_REMOVED lines=10> */
.L_x_150:
[----:B------:R-:W1:Y:S01]  /*6560*/  LDC.64 R2, c[0x4][0xa8] ;  /* 0x01002a00ff027b82 */ /* 0x000e620000000a00 */
[----:B------:R-:W2:Y:S01]  /*6570*/  LDCU.64 UR4, c[0x4][0xd0] ;  /* 0x01001a00ff0477ac */ /* 0x000ea20008000a00 */
[----:B------:R-:W-:Y:S02]  /*6580*/  MOV R6, R23 ;  /* 0x0000001700067202 */ /* 0x000fe40000000f00 */
[----:B------:R-:W-:-:S04]  /*6590*/  MOV R7, R22 ;  /* 0x0000001600077202 */ /* 0x000fc80000000f00 */
[----:B------:R-:W3:Y:S01]  /*65a0*/  LDC.64 R26, c[0x4][R26] ;  /* 0x010000001a1a7b82 */ /* 0x000ee20000000a00 */
[----:B--2---:R-:W-:Y:S02]  /*65b0*/  IMAD.U32 R4, RZ, RZ, UR4 ;  /* 0x00000004ff047e24 */ /* 0x004fe4000f8e00ff */
[----:B------:R-:W-:Y:S01]  /*65c0*/  IMAD.U32 R5, RZ, RZ, UR5 ;  /* 0x00000005ff057e24 */ /* 0x000fe2000f8e00ff */
[----:B-1----:R1:W-:Y:S04]  /*65d0*/  STL.64 [R1], R2 ;  /* 0x0000000201007387 */ /* 0x0023e80000100a00 */
[----:B------:R-:W-:-:S07]  /*65e0*/  LEPC R20, `(.L_x_91) ;  /* 0x000000001014794e */ /* 0x000fce0000000000 */
[----:B-1-3--:R-:W-:Y:S05]  /*65f0*/  CALL.ABS.NOINC R26 ;  /* 0x000000001a007343 */ /* 0x00afea0003c00000 */
.L_x_91:
[----:B------:R-:W-:Y:S05]  /*6600*/  BSYNC.RECONVERGENT B6 ;  /* 0x0000000000067941 */ /* 0x000fea0003800200 */
.L_x_90:
[----:B------:R-:W2:Y:S01]  /*6610*/  S2R R0, SR_SWINHI ;  /* 0x0000000000007919 */ /* 0x000ea20000002f00 */
[----:B------:R-:W-:Y:S01]  /*6620*/  IMAD.SHL.U32 R42, R18, 0x2, RZ ;  /* 0x00000002122a7824 */ /* 0x000fe200078e00ff */
[----:B------:R-:W3:Y:S04]  /*6630*/  LDCU.64 UR4, c[0x0][0x880] ;  /* 0x00011000ff0477ac */ /* 0x000ee80008000a00 */
[----:B------:R-:W-:Y:S02]  /*6640*/  LOP3.LUT R42, R42, 0xfe, RZ, 0xc0, !PT ;  /* 0x000000fe2a2a7812 */ /* 0x000fe400078ec0ff */
[----:B---3--:R-:W-:-:S04]  /*6650*/  ISETP.NE.U32.AND P6, PT, RZ, UR4, PT ;  /* 0x00000004ff007c0c */ /* 0x008fc8000bfc5070 */
[----:B------:R-:W-:Y:S02]  /*6660*/  ISETP.NE.AND.EX P6, PT, RZ, UR5, PT, P6 ;  /* 0x00000005ff007c0c */ /* 0x000fe4000bfc5360 */
[----:B-1----:R-:W-:Y:S02]  /*6670*/  MOV R2, R17 ;  /* 0x0000001100027202 */ /* 0x002fe40000000f00 */
[----:B--2---:R-:W-:-:S03]  /*6680*/  MOV R3, R0 ;  /* 0x0000000000037202 */ /* 0x004fc60000000f00 */
[----:B------:R-:W-:-:S03]  /*6690*/  IMAD.WIDE.U32 R42, R42, 0x2, R2 ;  /* 0x000000022a2a7825 */ /* 0x000fc600078e0002 */
[C---:B------:R-:W-:Y:S02]  /*66a0*/  IADD3 R3, P2, PT, R42.reuse, 0x200, RZ ;  /* 0x000002002a037810 */ /* 0x040fe40007f5e0ff */
[C---:B------:R-:W-:Y:S02]  /*66b0*/  IADD3 R5, P1, PT, R42.reuse, 0x400, RZ ;  /* 0x000004002a057810 */ /* 0x040fe40007f3e0ff */
[C---:B------:R-:W-:Y:S01]  /*66c0*/  IADD3 R7, P0, PT, R42.reuse, 0x600, RZ ;  /* 0x000006002a077810 */ /* 0x040fe20007f1e0ff */
[--C-:B------:R-:W-:Y:S01]  /*66d0*/  IMAD.X R61, RZ, RZ, R43.reuse, P2 ;  /* 0x000000ffff3d7224 */ /* 0x100fe200010e062b */
[--C-:B------:R-:W-:Y:S01]  /*66e0*/  SHF.R.U64 R11, R42, 0x3, R43.reuse ;  /* 0x000000032a0b7819 */ /* 0x100fe2000000122b */
[--C-:B------:R-:W-:Y:S02]  /*66f0*/  IMAD.X R59, RZ, RZ, R43.reuse, P1 ;  /* 0x000000ffff3b7224 */ /* 0x100fe400008e062b */
[----:B------:R-:W-:Y:S01]  /*6700*/  IMAD.X R57, RZ, RZ, R43, P0 ;  /* 0x000000ffff397224 */ /* 0x000fe200000e062b */
[----:B------:R-:W-:-:S02]  /*6710*/  SHF.R.U64 R0, R3, 0x3, R61 ;  /* 0x0000000303007819 */ /* 0x000fc4000000123d */
[----:B------:R-:W-:Y:S02]  /*6720*/  SHF.R.U64 R2, R5, 0x3, R59 ;  /* 0x0000000305027819 */ /* 0x000fe4000000123b */
[----:B------:R-:W-:Y:S02]  /*6730*/  SHF.R.U64 R4, R7, 0x3, R57 ;  /* 0x0000000307047819 */ /* 0x000fe40000001239 */
[----:B------:R-:W-:Y:S02]  /*6740*/  LOP3.LUT R60, R3, 0x70, R0, 0x78, !PT ;  /* 0x00000070033c7812 */ /* 0x000fe400078e7800 */
[----:B------:R-:W-:Y:S02]  /*6750*/  LOP3.LUT R58, R5, 0x70, R2, 0x78, !PT ;  /* 0x00000070053a7812 */ /* 0x000fe400078e7802 */
[----:B------:R-:W-:Y:S02]  /*6760*/  IADD3 R3, P3, PT, R42, 0x800, RZ ;  /* 0x000008002a037810 */ /* 0x000fe40007f7e0ff */
[----:B------:R-:W-:-:S02]  /*6770*/  LOP3.LUT R56, R7, 0x70, R4, 0x78, !PT ;  /* 0x0000007007387812 */ /* 0x000fc400078e7804 */
[C---:B------:R-:W-:Y:S01]  /*6780*/  IADD3 R5, P2, PT, R42.reuse, 0xa00, RZ ;  /* 0x00000a002a057810 */ /* 0x040fe20007f5e0ff */
[--C-:B------:R-:W-:Y:S01]  /*6790*/  IMAD.X R55, RZ, RZ, R43.reuse, P3 ;  /* 0x000000ffff377224 */ /* 0x100fe200018e062b */
[C---:B------:R-:W-:Y:S02]  /*67a0*/  IADD3 R7, P1, PT, R42.reuse, 0xc00, RZ ;  /* 0x00000c002a077810 */ /* 0x040fe40007f3e0ff */
[C---:B------:R-:W-:Y:S01]  /*67b0*/  IADD3 R9, P0, PT, R42.reuse, 0xe00, RZ ;  /* 0x00000e002a097810 */ /* 0x040fe20007f1e0ff */
[----:B------:R-:W-:Y:S01]  /*67c0*/  IMAD.X R53, RZ, RZ, R43, P2 ;  /* 0x000000ffff357224 */ /* 0x000fe200010e062b */
[----:B------:R-:W-:Y:S01]  /*67d0*/  SHF.R.U64 R0, R3, 0x3, R55 ;  /* 0x0000000303007819 */ /* 0x000fe20000001237 */
[----:B------:R-:W-:Y:S01]  /*67e0*/  IMAD.X R51, RZ, RZ, R43, P1 ;  /* 0x000000ffff337224 */ /* 0x000fe200008e062b */
[----:B------:R-:W-:Y:S01]  /*67f0*/  LOP3.LUT R10, R42, 0x70, R11, 0x78, !PT ;  /* 0x000000702a0a7812 */ /* 0x000fe200078e780b */
[----:B------:R-:W-:Y:S01]  /*6800*/  IMAD.X R49, RZ, RZ, R43, P0 ;  /* 0x000000ffff317224 */ /* 0x000fe200000e062b */
[----:B------:R-:W-:Y:S01]  /*6810*/  SHF.R.U64 R2, R5, 0x3, R53 ;  /* 0x0000000305027819 */ /* 0x000fe20000001235 */
[----:B------:R-:W-:Y:S01]  /*6820*/  IMAD.MOV.U32 R11, RZ, RZ, R43 ;  /* 0x000000ffff0b7224 */ /* 0x000fe200078e002b */
[----:B------:R-:W-:-:S02]  /*6830*/  SHF.R.U64 R4, R7, 0x3, R51 ;  /* 0x0000000307047819 */ /* 0x000fc40000001233 */
[----:B------:R-:W-:Y:S02]  /*6840*/  SHF.R.U64 R6, R9, 0x3, R49 ;  /* 0x0000000309067819 */ /* 0x000fe40000001231 */
[----:B------:R-:W-:Y:S01]  /*6850*/  LOP3.LUT R54, R3, 0x70, R0, 0x78, !PT ;  /* 0x0000007003367812 */ /* 0x000fe200078e7800 */
[----:B------:R1:W-:Y:S01]  /*6860*/  ST.E desc[UR48][R10.64], RZ ;  /* 0x000000ff0a007985 */ /* 0x0003e2000c101930 */
[----:B------:R-:W-:Y:S02]  /*6870*/  LOP3.LUT R52, R5, 0x70, R2, 0x78, !PT ;  /* 0x0000007005347812 */ /* 0x000fe400078e7802 */
[C---:B------:R-:W-:Y:S01]  /*6880*/  IADD3 R3, P3, PT, R42.reuse, 0x1000, RZ ;  /* 0x000010002a037810 */ /* 0x040fe20007f7e0ff */
[----:B------:R2:W-:Y:S01]  /*6890*/  ST.E desc[UR48][R60.64], RZ ;  /* 0x000000ff3c007985 */ /* 0x0005e2000c101930 */
[----:B------:R-:W-:Y:S02]  /*68a0*/  LOP3.LUT R50, R7, 0x70, R4, 0x78, !PT ;  /* 0x0000007007327812 */ /* 0x000fe400078e7804 */
[C---:B------:R-:W-:Y:S01]  /*68b0*/  IADD3 R5, P2, PT, R42.reuse, 0x1200, RZ ;  /* 0x000012002a057810 */ /* 0x040fe20007f5e0ff */
[--C-:B------:R-:W-:Y:S01]  /*68c0*/  IMAD.X R47, RZ, RZ, R43.reuse, P3 ;  /* 0x000000ffff2f7224 */ /* 0x100fe200018e062b */
[----:B------:R-:W-:Y:S01]  /*68d0*/  LOP3.LUT R48, R9, 0x70, R6, 0x78, !PT ;  /* 0x0000007009307812 */ /* 0x000fe200078e7806 */
[----:B------:R2:W-:Y:S01]  /*68e0*/  ST.E desc[UR48][R58.64], RZ ;  /* 0x000000ff3a007985 */ /* 0x0005e2000c101930 */
[C---:B------:R-:W-:Y:S01]  /*68f0*/  IADD3 R7, P1, PT, R42.reuse, 0x1400, RZ ;  /* 0x000014002a077810 */ /* 0x040fe20007f3e0ff */
[----:B------:R-:W-:Y:S01]  /*6900*/  IMAD.X R45, RZ, RZ, R43, P2 ;  /* 0x000000ffff2d7224 */ /* 0x000fe200010e062b */
[----:B------:R-:W-:Y:S01]  /*6910*/  IADD3 R9, P0, PT, R42, 0x1600, RZ ;  /* 0x000016002a097810 */ /* 0x000fe20007f1e0ff */
[----:B------:R2:W-:Y:S01]  /*6920*/  ST.E desc[UR48][R56.64], RZ ;  /* 0x000000ff38007985 */ /* 0x0005e2000c101930 */
[----:B------:R-:W-:Y:S01]  /*6930*/  SHF.R.U64 R0, R3, 0x3, R47 ;  /* 0x0000000303007819 */ /* 0x000fe2000000122f */
[----:B------:R-:W-:Y:S01]  /*6940*/  IMAD.X R41, RZ, RZ, R43, P1 ;  /* 0x000000ffff297224 */ /* 0x000fe200008e062b */
[----:B------:R-:W-:Y:S01]  /*6950*/  SHF.R.U64 R2, R5, 0x3, R45 ;  /* 0x0000000305027819 */ /* 0x000fe2000000122d */
[----:B------:R-:W-:Y:S01]  /*6960*/  IMAD.X R39, RZ, RZ, R43, P0 ;  /* 0x000000ffff277224 */ /* 0x000fe200000e062b */
[----:B------:R-:W-:Y:S01]  /*6970*/  LOP3.LUT R46, R3, 0x70, R0, 0x78, !PT ;  /* 0x00000070032e7812 */ /* 0x000fe200078e7800 */
[----:B------:R2:W-:Y:S01]  /*6980*/  ST.E desc[UR48][R54.64], RZ ;  /* 0x000000ff36007985 */ /* 0x0005e2000c101930 */
[----:B------:R-:W-:-:S02]  /*6990*/  SHF.R.U64 R4, R7, 0x3, R41 ;  /* 0x0000000307047819 */ /* 0x000fc40000001229 */
[----:B------:R-:W-:Y:S01]  /*69a0*/  SHF.R.U64 R6, R9, 0x3, R39 ;  /* 0x0000000309067819 */ /* 0x000fe20000001227 */
        /* <DEDUP_REMOVED lines=58> */
[----:B-1----:R-:W-:Y:S01]  /*6d50*/  IMAD.X R11, RZ, RZ, R43, P0 ;  /* 0x000000ffff0b7224 */ /* 0x002fe200000e062b */
[----:B------:R-:W-:Y:S01]  /*6d60*/  LOP3.LUT R20, R0, 0x70, R3, 0x78, !PT ;  /* 0x0000007000147812 */ /* 0x000fe200078e7803 */
[----:B------:R2:W-:Y:S01]  /*6d70*/  ST.E desc[UR48][R22.64], RZ ;  /* 0x000000ff16007985 */ /* 0x0005e2000c101930 */
[----:B------:R-:W-:-:S02]  /*6d80*/  SHF.R.U64 R7, R4, 0x3, R13 ;  /* 0x0000000304077819 */ /* 0x000fc4000000120d */
[----:B------:R-:W-:Y:S01]  /*6d90*/  SHF.R.U64 R9, R6, 0x3, R11 ;  /* 0x0000000306097819 */ /* 0x000fe2000000120b */
[----:B------:R2:W-:Y:S01]  /*6da0*/  ST.E desc[UR48][R20.64], RZ ;  /* 0x000000ff14007985 */ /* 0x0005e2000c101930 */
[----:B------:R-:W-:Y:S02]  /*6db0*/  LOP3.LUT R14, R2, 0x70, R5, 0x78, !PT ;  /* 0x00000070020e7812 */ /* 0x000fe400078e7805 */
[----:B------:R-:W-:Y:S02]  /*6dc0*/  IADD3 R0, P3, PT, R42, 0x3000, RZ ;  /* 0x000030002a007810 */ /* 0x000fe40007f7e0ff */
[----:B------:R-:W-:Y:S01]  /*6dd0*/  LOP3.LUT R12, R4, 0x70, R7, 0x78, !PT ;  /* 0x00000070040c7812 */ /* 0x000fe200078e7807 */
[----:B------:R2:W-:Y:S01]  /*6de0*/  ST.E desc[UR48][R14.64], RZ ;  /* 0x000000ff0e007985 */ /* 0x0005e2000c101930 */
[----:B------:R-:W-:Y:S01]  /*6df0*/  IADD3 R2, P2, PT, R42, 0x3200, RZ ;  /* 0x000032002a027810 */ /* 0x000fe20007f5e0ff */
[----:B------:R-:W-:Y:S01]  /*6e00*/  IMAD.X R69, RZ, RZ, R43, P3 ;  /* 0x000000ffff457224 */ /* 0x000fe200018e062b */
        /* <DEDUP_REMOVED lines=10> */
[----:B------:R-:W-:-:S02]  /*6eb0*/  LOP3.LUT R68, R0, 0x70, R3, 0x78, !PT ;  /* 0x0000007000447812 */ /* 0x000fc400078e7803 */
[----:B------:R-:W-:Y:S02]  /*6ec0*/  SHF.R.U64 R7, R4, 0x3, R65 ;  /* 0x0000000304077819 */ /* 0x000fe40000001241 */
        /* <DEDUP_REMOVED lines=19> */
[----:B------:R-:W-:Y:S01]  /*7000*/  SHF.R.U64 R7, R4, 0x3, R73 ;  /* 0x0000000304077819 */ /* 0x000fe20000001249 */
[----:B------:R-:W1:Y:S01]  /*7010*/  S2R R0, SR_CTAID.Z ;  /* 0x0000000000007919 */ /* 0x000e620000002700 */
[----:B------:R-:W-:Y:S02]  /*7020*/  SHF.R.U64 R9, R6, 0x3, R71 ;  /* 0x0000000306097819 */ /* 0x000fe40000001247 */
[----:B------:R-:W-:Y:S01]  /*7030*/  LOP3.LUT R74, R2, 0x70, R5, 0x78, !PT ;  /* 0x00000070024a7812 */ /* 0x000fe200078e7805 */
[----:B------:R2:W-:Y:S01]  /*7040*/  ST.E desc[UR48][R76.64], RZ ;  /* 0x000000ff4c007985 */ /* 0x0005e2000c101930 */
[----:B------:R-:W-:Y:S02]  /*7050*/  LOP3.LUT R72, R4, 0x70, R7, 0x78, !PT ;  /* 0x0000007004487812 */ /* 0x000fe400078e7807 */
[----:B------:R-:W-:Y:S01]  /*7060*/  LOP3.LUT R70, R6, 0x70, R9, 0x78, !PT ;  /* 0x0000007006467812 */ /* 0x000fe200078e7809 */
[----:B------:R2:W-:Y:S04]  /*7070*/  ST.E desc[UR48][R74.64], RZ ;  /* 0x000000ff4a007985 */ /* 0x0005e8000c101930 */
[----:B------:R2:W-:Y:S01]  /*7080*/  ST.E desc[UR48][R72.64], RZ ;  /* 0x000000ff48007985 */ /* 0x0005e2000c101930 */
[----:B------:R-:W3:Y:S03]  /*7090*/  S2R R2, SR_CTAID.Y ;  /* 0x0000000000027919 */ /* 0x000ee60000002600 */
[----:B------:R2:W-:Y:S01]  /*70a0*/  ST.E desc[UR48][R70.64], RZ ;  /* 0x000000ff46007985 */ /* 0x0005e2000c101930 */
[----:B------:R-:W-:Y:S05]  /*70b0*/  @!P6 BRA `(.L_x_151) ;  /* 0x000000000090e947 */ /* 0x000fea0003800000 */
[----:B------:R-:W4:Y:S01]  /*70c0*/  LDCU UR4, c[0x0][0x380] ;  /* 0x00007000ff0477ac */ /* 0x000f220008000800 */
[----:B------:R-:W-:Y:S01]  /*70d0*/  IADD3 R3, PT, PT, R19, R16, RZ ;  /* 0x0000001013037210 */ /* 0x000fe20007ffe0ff */
[----:B------:R-:W-:Y:S03]  /*70e0*/  BSSY.RECONVERGENT B0, `(.L_x_151) ;  /* 0x0000021000007945 */ /* 0x000fe60003800200 */
[----:B----4-:R-:W-:-:S13]  /*70f0*/  ISETP.GE.AND P0, PT, R3, UR4, PT ;  /* 0x0000000403007c0c */ /* 0x010fda000bf06270 */
[----:B------:R-:W-:Y:S05]  /*7100*/  @P0 BRA `(.L_x_152) ;  /* 0x0000000000780947 */ /* 0x000fea0003800000 */
[----:B------:R-:W4:Y:S01]  /*7110*/  LDCU UR7, c[0x0][0x38c] ;  /* 0x00007180ff0777ac */ /* 0x000f220008000800 */
[----:B------:R-:W1:Y:S01]  /*7120*/  LDCU UR6, c[0x0][0x890] ;  /* 0x00011200ff0677ac */ /* 0x000e620008000800 */
[----:B------:R-:W5:Y:S01]  /*7130*/  LDCU.64 UR4, c[0x0][0x888] ;  /* 0x00011100ff0477ac */ /* 0x000f620008000a00 */
[----:B----4-:R-:W4:Y:S01]  /*7140*/  I2F.U32.RP R8, UR7 ;  /* 0x0000000700087d06 */ /* 0x010f220008209000 */
[----:B------:R-:W-:-:S07]  /*7150*/  ISETP.NE.U32.AND P0, PT, RZ, UR7, PT ;  /* 0x00000007ff007c0c */ /* 0x000fce000bf05070 */
[----:B----4-:R-:W4:Y:S02]  /*7160*/  MUFU.RCP R6, R8 ;  /* 0x0000000800067308 */ /* 0x010f240000001000 */
[----:B----4-:R-:W-:-:S06]  /*7170*/  IADD3 R6, PT, PT, R6, 0xffffffe, RZ ;  /* 0x0ffffffe06067810 */ /* 0x010fcc0007ffe0ff */
[----:B------:R-:W4:Y:S02]  /*7180*/  F2I.FTZ.U32.TRUNC.NTZ R5, R6 ;  /* 0x0000000600057305 */ /* 0x000f24000021f000 */
[----:B----4-:R-:W-:-:S05]  /*7190*/  IADD3 R4, PT, PT, RZ, -R5, RZ ;  /* 0x80000005ff047210 */ /* 0x010fca0007ffe0ff */
[----:B------:R-:W-:Y:S02]  /*71a0*/  IMAD R7, R4, UR7, RZ ;  /* 0x0000000704077c24 */ /* 0x000fe4000f8e02ff */
[----:B------:R-:W-:-:S05]  /*71b0*/  HFMA2 R4, -RZ, RZ, 0, 0 ;  /* 0x00000000ff047431 */ /* 0x000fca00000001ff */
[----:B------:R-:W-:-:S04]  /*71c0*/  IMAD.HI.U32 R5, R5, R7, R4 ;  /* 0x0000000705057227 */ /* 0x000fc800078e0004 */
[----:B-1----:R-:W-:Y:S02]  /*71d0*/  IMAD R4, R0, UR6, R3 ;  /* 0x0000000600047c24 */ /* 0x002fe4000f8e0203 */
[----:B---3--:R-:W-:-:S04]  /*71e0*/  IMAD.HI.U32 R5, R5, R2, RZ ;  /* 0x0000000205057227 */ /* 0x008fc800078e00ff */
[----:B------:R-:W-:-:S04]  /*71f0*/  IMAD.MOV R7, RZ, RZ, -R5 ;  /* 0x000000ffff077224 */ /* 0x000fc800078e0a05 */
[----:B------:R-:W-:-:S05]  /*7200*/  IMAD R7, R7, UR7, R2 ;  /* 0x0000000707077c24 */ /* 0x000fca000f8e0202 */
[----:B------:R-:W-:-:S13]  /*7210*/  ISETP.GE.U32.AND P2, PT, R7, UR7, PT ;  /* 0x0000000707007c0c */ /* 0x000fda000bf46070 */
[----:B------:R-:W-:Y:S02]  /*7220*/  @P2 IADD3 R7, PT, PT, R7, -UR7, RZ ;  /* 0x8000000707072c10 */ /* 0x000fe4000fffe0ff */
[----:B------:R-:W-:Y:S02]  /*7230*/  @P2 IADD3 R5, PT, PT, R5, 0x1, RZ ;  /* 0x0000000105052810 */ /* 0x000fe40007ffe0ff */
[----:B------:R-:W-:Y:S02]  /*7240*/  ISETP.GE.U32.AND P1, PT, R7, UR7, PT ;  /* 0x0000000707007c0c */ /* 0x000fe4000bf26070 */
[----:B------:R-:W1:Y:S11]  /*7250*/  LDC.64 R6, c[0x0][0x880] ;  /* 0x00022000ff067b82 */ /* 0x000e760000000a00 */
[----:B------:R-:W-:Y:S01]  /*7260*/  @P1 VIADD R5, R5, 0x1 ;  /* 0x0000000105051836 */ /* 0x000fe20000000000 */
[----:B------:R-:W-:-:S04]  /*7270*/  @!P0 LOP3.LUT R5, RZ, UR7, RZ, 0x33, !PT ;  /* 0x00000007ff058c12 */ /* 0x000fc8000f8e33ff */
[C---:B------:R-:W-:Y:S01]  /*7280*/  IADD3 R3, PT, PT, -R5.reuse, RZ, RZ ;  /* 0x000000ff05037210 */ /* 0x040fe20007ffe1ff */
[----:B-----5:R-:W-:-:S04]  /*7290*/  IMAD R5, R5, UR5, R4 ;  /* 0x0000000505057c24 */ /* 0x020fc8000f8e0204 */
[----:B------:R-:W-:Y:S01]  /*72a0*/  IMAD R4, R3, UR7, R2 ;  /* 0x0000000703047c24 */ /* 0x000fe2000f8e0202 */
[----:B------:R-:W-:-:S03]  /*72b0*/  MOV R3, 0xff800000 ;  /* 0xff80000000037802 */ /* 0x000fc60000000f00 */
[----:B------:R-:W-:-:S04]  /*72c0*/  IMAD R5, R4, UR4, R5 ;  /* 0x0000000404057c24 */ /* 0x000fc8000f8e0205 */
[----:B-1----:R-:W-:-:S05]  /*72d0*/  IMAD.WIDE.U32 R6, R5, 0x4, R6 ;  /* 0x0000000405067825 */ /* 0x002fca00078e0006 */
[----:B------:R4:W-:Y:S02]  /*72e0*/  STG.E desc[UR48][R6.64], R3 ;  /* 0x0000000306007986 */ /* 0x0009e4000c101930 */
.L_x_152:
[----:B------:R-:W-:Y:S05]  /*72f0*/  BSYNC.RECONVERGENT B0 ;  /* 0x0000000000007941 */ /* 0x000fea0003800200 */
.L_x_151:
[----:B------:R-:W-:-:S09]  /*7300*/  UISETP.NE.AND UP0, UPT, UR38, URZ, UPT ;  /* 0x000000ff2600728c */ /* 0x000fd2000bf05270 */
[----:B------:R-:W-:Y:S05]  /*7310*/  BRA.U UP0, `(.L_x_153) ;  /* 0x0000000100047547 */ /* 0x000fea000b800000 */
[----:B------:R-:W-:Y:S05]  /*7320*/  BPT.TRAP 0x1 ;  /* 0x000000040000795c */ /* 0x000fea0000300000 */
.L_x_153:
[C---:B----4-:R-:W-:Y:S01]  /*7330*/  IADD3 R3, P1, PT, R42.reuse, 0x4000, RZ ;  /* 0x000040002a037810 */ /* 0x050fe20007f3e0ff */
[----:B------:R4:W-:Y:S01]  /*7340*/  STL.64 [R1+0x78], R16 ;  /* 0x0000781001007387 */ /* 0x0009e20000100a00 */
[C---:B------:R-:W-:Y:S01]  /*7350*/  IADD3 R7, P5, PT, R42.reuse, 0x4400, RZ ;  /* 0x000044002a077810 */ /* 0x040fe20007fbe0ff */
[----:B------:R-:W-:Y:S01]  /*7360*/  UISETP.NE.AND UP0, UPT, UR38, URZ, UPT ;  /* 0x000000ff2600728c */ /* 0x000fe2000bf05270 */
[C---:B--2---:R-:W-:Y:S02]  /*7370*/  IADD3 R12, P2, PT, R42.reuse, 0x4a00, RZ ;  /* 0x00004a002a0c7810 */ /* 0x044fe40007f5e0ff */
[C---:B------:R-:W-:Y:S01]  /*7380*/  IADD3 R5, P0, PT, R42.reuse, 0x4200, RZ ;  /* 0x000042002a057810 */ /* 0x040fe20007f1e0ff */
[----:B------:R2:W-:Y:S01]  /*7390*/  STL [R1+0x9c], R7 ;  /* 0x00009c0701007387 */ /* 0x0005e20000100800 */
[C---:B------:R-:W-:Y:S01]  /*73a0*/  IADD3 R11, P3, PT, R42.reuse, 0x4800, RZ ;  /* 0x000048002a0b7810 */ /* 0x040fe20007f7e0ff */
[----:B------:R-:W-:Y:S01]  /*73b0*/  IMAD.X R23, RZ, RZ, R43, P2 ;  /* 0x000000ffff177224 */ /* 0x000fe200010e062b */
[----:B------:R-:W-:-:S02]  /*73c0*/  IADD3 R9, P4, PT, R42, 0x4600, RZ ;  /* 0x000046002a097810 */ /* 0x000fc40007f9e0ff */
[C---:B------:R-:W-:Y:S01]  /*73d0*/  IADD3 R21, P2, PT, R42.reuse, 0x5600, RZ ;  /* 0x000056002a157810 */ /* 0x040fe20007f5e0ff */
[----:B------:R5:W-:Y:S04]  /*73e0*/  STL [R1+0x98], R11 ;  /* 0x0000980b01007387 */ /* 0x000be80000100800 */
[----:B------:R-:W-:Y:S01]  /*73f0*/  STL [R1+0x1c], R23 ;  /* 0x00001c1701007387 */ /* 0x000fe20000100800 */
[----:B------:R-:W-:Y:S01]  /*7400*/  IMAD.X R83, RZ, RZ, R43, P2 ;  /* 0x000000ffff537224 */ /* 0x000fe200010e062b */
[----:B------:R-:W-:-:S05]  /*7410*/  IADD3 R27, P2, PT, R42, 0x6200, RZ ;  /* 0x000062002a1b7810 */ /* 0x000fca0007f5e0ff */
[--C-:B------:R-:W-:Y:S01]  /*7420*/  IMAD.X R71, RZ, RZ, R43.reuse, P2 ;  /* 0x000000ffff477224 */ /* 0x100fe200010e062b */
[C---:B------:R-:W-:Y:S01]  /*7430*/  IADD3 R33, P2, PT, R42.reuse, 0x6e00, RZ ;  /* 0x00006e002a217810 */ /* 0x040fe20007f5e0ff */
[----:B----4-:R-:W-:Y:S01]  /*7440*/  IMAD.X R17, RZ, RZ, R43, P1 ;  /* 0x000000ffff117224 */ /* 0x010fe200008e062b */
[----:B------:R-:W-:-:S03]  /*7450*/  IADD3 R13, P1, PT, R42, 0x4c00, RZ ;  /* 0x00004c002a0d7810 */ /* 0x000fc60007f3e0ff */
[--C-:B------:R-:W-:Y:S01]  /*7460*/  IMAD.X R59, RZ, RZ, R43.reuse, P2 ;  /* 0x000000ffff3b7224 */ /* 0x100fe200010e062b */
[C---:B------:R-:W-:Y:S01]  /*7470*/  IADD3 R39, P2, PT, R42.reuse, 0x7a00, RZ ;  /* 0x00007a002a277810 */ /* 0x040fe20007f5e0ff */
[----:B--2---:R-:W-:Y:S01]  /*7480*/  IMAD.X R7, RZ, RZ, R43, P0 ;  /* 0x000000ffff077224 */ /* 0x004fe200000e062b */
[C---:B------:R-:W-:Y:S01]  /*7490*/  IADD3 R14, P0, PT, R42.reuse, 0x4e00, RZ ;  /* 0x00004e002a0e7810 */ /* 0x040fe20007f1e0ff */
[----:B------:R2:W-:Y:S01]  /*74a0*/  STL.64 [R1+0x88], R12 ;  /* 0x0000880c01007387 */ /* 0x0005e20000100a00 */
[C---:B------:R-:W-:Y:S01]  /*74b0*/  SHF.R.U64 R4, R3.reuse, 0x3, R17 ;  /* 0x0000000303047819 */ /* 0x040fe20000001211 */
[--C-:B------:R-:W-:Y:S01]  /*74c0*/  IMAD.X R93, RZ, RZ, R43.reuse, P1 ;  /* 0x000000ffff5d7224 */ /* 0x100fe200008e062b */
[C---:B------:R-:W-:Y:S01]  /*74d0*/  IADD3 R22, P1, PT, R42.reuse, 0x5800, RZ ;  /* 0x000058002a167810 */ /* 0x040fe20007f3e0ff */
[--C-:B-----5:R-:W-:Y:S01]  /*74e0*/  IMAD.X R11, RZ, RZ, R43.reuse, P4 ;  /* 0x000000ffff0b7224 */ /* 0x120fe200020e062b */
[----:B------:R-:W-:Y:S01]  /*74f0*/  LOP3.LUT R16, R3, 0x70, R4, 0x78, !PT ;  /* 0x0000007003107812 */ /* 0x000fe200078e7804 */
[----:B------:R-:W-:Y:S01]  /*7500*/  STL [R1+0x3c], R7 ;  /* 0x00003c0701007387 */ /* 0x000fe20000100800 */
[----:B------:R-:W-:Y:S01]  /*7510*/  IADD3 R18, P4, PT, R42, 0x5200, RZ ;  /* 0x000052002a127810 */ /* 0x000fe20007f9e0ff */
[----:B------:R-:W-:-:S02]  /*7520*/  IMAD.X R91, RZ, RZ, R43, P0 ;  /* 0x000000ffff5b7224 */ /* 0x000fc400000e062b */
[--C-:B------:R-:W-:Y:S01]  /*7530*/  IMAD.X R47, RZ, RZ, R43.reuse, P2 ;  /* 0x000000ffff2f7224 */ /* 0x100fe200010e062b */
[----:B------:R4:W-:Y:S01]  /*7540*/  STL [R1+0x2c], R11 ;  /* 0x00002c0b01007387 */ /* 0x0009e20000100800 */
[----:B--2---:R-:W-:Y:S01]  /*7550*/  IMAD.X R13, RZ, RZ, R43, P5 ;  /* 0x000000ffff0d7224 */ /* 0x004fe200028e062b */
[C---:B------:R-:W-:Y:S02]  /*7560*/  IADD3 R15, P5, PT, R42.reuse, 0x5000, RZ ;  /* 0x000050002a0f7810 */ /* 0x040fe40007fbe0ff */
[----:B------:R2:W-:Y:S01]  /*7570*/  STL.64 [R1+0x80], R18 ;  /* 0x0000801201007387 */ /* 0x0005e20000100a00 */
[----:B------:R-:W-:Y:S01]  /*7580*/  SHF.R.U64 R10, R9, 0x3, R11 ;  /* 0x00000003090a7819 */ /* 0x000fe2000000120b */
[--C-:B------:R-:W-:Y:S01]  /*7590*/  IMAD.X R87, RZ, RZ, R43.reuse, P4 ;  /* 0x000000ffff577224 */ /* 0x100fe200020e062b */
[C---:B------:R-:W-:Y:S01]  /*75a0*/  IADD3 R23, P0, PT, R42.reuse, 0x5a00, RZ ;  /* 0x00005a002a177810 */ /* 0x040fe20007f1e0ff */
[----:B------:R5:W-:Y:S01]  /*75b0*/  STL.64 [R1+0x90], R14 ;  /* 0x0000900e01007387 */ /* 0x000be20000100a00 */
[--C-:B------:R-:W-:Y:S01]  /*75c0*/  IMAD.X R89, RZ, RZ, R43.reuse, P5 ;  /* 0x000000ffff597224 */ /* 0x100fe200028e062b */
[C---:B------:R-:W-:Y:S01]  /*75d0*/  IADD3 R24, P5, PT, R42.reuse, 0x5c00, RZ ;  /* 0x00005c002a187810 */ /* 0x040fe20007fbe0ff */
[--C-:B------:R-:W-:Y:S01]  /*75e0*/  IMAD.X R81, RZ, RZ, R43.reuse, P1 ;  /* 0x000000ffff517224 */ /* 0x100fe200008e062b */
[----:B----4-:R-:W4:Y:S01]  /*75f0*/  LDL.LU R11, [R1+0x98] ;  /* 0x00009800010b7983 */ /* 0x010f220000300800 */
[--C-:B------:R-:W-:Y:S01]  /*7600*/  IMAD.X R79, RZ, RZ, R43.reuse, P0 ;  /* 0x000000ffff4f7224 */ /* 0x100fe200000e062b */
[C---:B------:R-:W-:Y:S01]  /*7610*/  IADD3 R25, P4, PT, R42.reuse, 0x5e00, RZ ;  /* 0x00005e002a197810 */ /* 0x040fe20007f9e0ff */
[----:B------:R-:W-:Y:S01]  /*7620*/  IMAD.X R77, RZ, RZ, R43, P5 ;  /* 0x000000ffff4d7224 */ /* 0x000fe200028e062b */
[----:B------:R-:W-:-:S02]  /*7630*/  IADD3 R28, P1, PT, R42, 0x6400, RZ ;  /* 0x000064002a1c7810 */ /* 0x000fc40007f3e0ff */
[C---:B------:R-:W-:Y:S01]  /*7640*/  IADD3 R29, P0, PT, R42.reuse, 0x6600, RZ ;  /* 0x000066002a1d7810 */ /* 0x040fe20007f1e0ff */
[--C-:B------:R-:W-:Y:S01]  /*7650*/  IMAD.X R75, RZ, RZ, R43.reuse, P4 ;  /* 0x000000ffff4b7224 */ /* 0x100fe200020e062b */
        /* <DEDUP_REMOVED lines=11> */
[--C-:B--2---:R-:W-:Y:S01]  /*7710*/  IMAD.X R19, RZ, RZ, R43.reuse, P3 ;  /* 0x000000ffff137224 */ /* 0x104fe200018e062b */
[C---:B------:R-:W-:Y:S01]  /*7720*/  IADD3 R20, P3, PT, R42.reuse, 0x5400, RZ ;  /* 0x000054002a147810 */ /* 0x040fe20007f7e0ff */
[----:B------:R-:W-:Y:S01]  /*7730*/  IMAD.X R55, RZ, RZ, R43, P0 ;  /* 0x000000ffff377224 */ /* 0x000fe200000e062b */
[C---:B------:R-:W-:Y:S01]  /*7740*/  IADD3 R40, P1, PT, R42.reuse, 0x7c00, RZ ;  /* 0x00007c002a287810 */ /* 0x040fe20007f3e0ff */
[--C-:B-----5:R-:W-:Y:S01]  /*7750*/  IMAD.MOV.U32 R15, RZ, RZ, R7.reuse ;  /* 0x000000ffff0f7224 */ /* 0x120fe200078e0007 */
[----:B------:R-:W-:Y:S01]  /*7760*/  IADD3 R41, P0, PT, R42, 0x7e00, RZ ;  /* 0x00007e002a297810 */ /* 0x000fe20007f1e0ff */
[----:B------:R-:W-:-:S02]  /*7770*/  IMAD.MOV.U32 R15, RZ, RZ, R7 ;  /* 0x000000ffff0f7224 */ /* 0x000fc400078e0007 */
[----:B------:R-:W-:Y:S01]  /*7780*/  IMAD.MOV.U32 R14, RZ, RZ, R6 ;  /* 0x000000ffff0e7224 */ /* 0x000fe200078e0006 */
[----:B------:R-:W2:Y:S01]  /*7790*/  LDL.LU R7, [R1+0x9c] ;  /* 0x00009c0001077983 */ /* 0x000ea20000300800 */
[----:B------:R-:W-:Y:S01]  /*77a0*/  IMAD.X R85, RZ, RZ, R43, P3 ;  /* 0x000000ffff557224 */ /* 0x000fe200018e062b */
[C---:B------:R-:W-:Y:S01]  /*77b0*/  SHF.R.U64 R6, R5.reuse, 0x3, R15 ;  /* 0x0000000305067819 */ /* 0x040fe2000000120f */
[--C-:B------:R-:W-:Y:S01]  /*77c0*/  IMAD.X R53, RZ, RZ, R43.reuse, P5 ;  /* 0x000000ffff357224 */ /* 0x100fe200028e062b */
[C---:B------:R-:W-:Y:S01]  /*77d0*/  IADD3 R26, P3, PT, R42.reuse, 0x6000, RZ ;  /* 0x000060002a1a7810 */ /* 0x040fe20007f7e0ff */
[--C-:B------:R-:W-:Y:S01]  /*77e0*/  IMAD.X R51, RZ, RZ, R43.reuse, P4 ;  /* 0x000000ffff337224 */ /* 0x100fe200020e062b */
[----:B------:R-:W-:Y:S01]  /*77f0*/  LOP3.LUT R14, R5, 0x70, R6, 0x78, !PT ;  /* 0x00000070050e7812 */ /* 0x000fe200078e7806 */
[--C-:B------:R-:W-:Y:S01]  /*7800*/  IMAD.X R45, RZ, RZ, R43.reuse, P1 ;  /* 0x000000ffff2d7224 */ /* 0x100fe200008e062b */
[----:B------:R1:W5:Y:S01]  /*7810*/  LDL.64 R4, [R1+0x28] ;  /* 0x0000280001047983 */ /* 0x0003620000100a00 */
[----:B------:R-:W-:Y:S01]  /*7820*/  IMAD.X R73, RZ, RZ, R43, P3 ;  /* 0x000000ffff497224 */ /* 0x000fe200018e062b */
[----:B------:R-:W-:-:S02]  /*7830*/  IADD3 R32, P3, PT, R42, 0x6c00, RZ ;  /* 0x00006c002a207810 */ /* 0x000fc40007f7e0ff */
[----:B------:R3:W-:Y:S03]  /*7840*/  STL [R1+0x38], R14 ;  /* 0x0000380e01007387 */ /* 0x0007e60000100800 */
[----:B------:R-:W-:Y:S01]  /*7850*/  IMAD.X R61, RZ, RZ, R43, P3 ;  /* 0x000000ffff3d7224 */ /* 0x000fe200018e062b */
[----:B------:R-:W-:-:S05]  /*7860*/  IADD3 R38, P3, PT, R42, 0x7800, RZ ;  /* 0x000078002a267810 */ /* 0x000fca0007f7e0ff */
[--C-:B------:R-:W-:Y:S02]  /*7870*/  IMAD.X R49, RZ, RZ, R43.reuse, P3 ;  /* 0x000000ffff317224 */ /* 0x100fe400018e062b */
[----:B------:R-:W-:Y:S01]  /*7880*/  IMAD.X R43, RZ, RZ, R43, P0 ;  /* 0x000000ffff2b7224 */ /* 0x000fe200000e062b */
[----:B---3--:R-:W3:Y:S01]  /*7890*/  LDL.LU.64 R14, [R1+0x90] ;  /* 0x00009000010e7983 */ /* 0x008ee20000300a00 */
[----:B--2---:R-:W-:Y:S02]  /*78a0*/  SHF.R.U64 R8, R7, 0x3, R13 ;  /* 0x0000000307087819 */ /* 0x004fe4000000120d */
[----:B-----5:R-:W-:Y:S02]  /*78b0*/  LOP3.LUT R4, R9, 0x70, R10, 0x78, !PT ;  /* 0x0000007009047812 */ /* 0x020fe400078e780a */
[----:B------:R-:W-:Y:S02]  /*78c0*/  LOP3.LUT R12, R7, 0x70, R8, 0x78, !PT ;  /* 0x00000070070c7812 */ /* 0x000fe400078e7808 */
[----:B------:R-:W2:Y:S04]  /*78d0*/  LDL.LU.64 R8, [R1+0x18] ;  /* 0x0000180001087983 */ /* 0x000ea80000300a00 */
[----:B------:R4:W-:Y:S04]  /*78e0*/  STL [R1+0x28], R4 ;  /* 0x0000280401007387 */ /* 0x0009e80000100800 */
[----:B------:R5:W-:Y:S01]  /*78f0*/  STL.64 [R1+0x30], R12 ;  /* 0x0000300c01007387 */ /* 0x000be20000100a00 */
[----:B---3--:R-:W-:-:S02]  /*7900*/  SHF.R.U64 R5, R14, 0x3, R91 ;  /* 0x000000030e057819 */ /* 0x008fc4000000125b */
[----:B----4-:R-:W-:-:S04]  /*7910*/  SHF.R.U64 R4, R11, 0x3, R19 ;  /* 0x000000030b047819 */ /* 0x010fc80000001213 */
[----:B------:R-:W-:Y:S01]  /*7920*/  LOP3.LUT R18, R11, 0x70, R4, 0x78, !PT ;  /* 0x000000700b127812 */ /* 0x000fe200078e7804 */
[----:B-----5:R-:W2:Y:S01]  /*7930*/  LDL.LU.64 R12, [R1+0x88] ;  /* 0x00008800010c7983 */ /* 0x020ea20000300a00 */
[----:B------:R-:W-:Y:S02]  /*7940*/  LOP3.LUT R90, R14, 0x70, R5, 0x78, !PT ;  /* 0x000000700e5a7812 */ /* 0x000fe400078e7805 */
[C---:B------:R-:W-:Y:S01]  /*7950*/  SHF.R.U64 R4, R15.reuse, 0x3, R89 ;  /* 0x000000030f047819 */ /* 0x040fe20000001259 */
[----:B------:R3:W-:Y:S01]  /*7960*/  STL.64 [R1+0x20], R18 ;  /* 0x0000201201007387 */ /* 0x0007e20000100a00 */
[C---:B------:R-:W-:Y:S02]  /*7970*/  SHF.R.U64 R5, R20.reuse, 0x3, R85 ;  /* 0x0000000314057819 */ /* 0x040fe40000001255 */
[----:B------:R-:W-:Y:S01]  /*7980*/  LOP3.LUT R88, R15, 0x70, R4, 0x78, !PT ;  /* 0x000000700f587812 */ /* 0x000fe200078e7804 */
[----:B------:R-:W4:Y:S01]  /*7990*/  LDL.LU.64 R10, [R1+0x20] ;  /* 0x00002000010a7983 */ /* 0x000f220000300a00 */
[----:B------:R-:W-:-:S03]  /*79a0*/  LOP3.LUT R84, R20, 0x70, R5, 0x78, !PT ;  /* 0x0000007014547812 */ /* 0x000fc600078e7805 */
[----:B------:R-:W5:Y:S04]  /*79b0*/  LDL.LU.64 R4, [R1+0x38] ;  /* 0x0000380001047983 */ /* 0x000f680000300a00 */
[----:B------:R-:W4:Y:S04]  /*79c0*/  LDL.LU.64 R14, [R1+0x30] ;  /* 0x00003000010e7983 */ /* 0x000f280000300a00 */
[----:B---3--:R-:W3:Y:S01]  /*79d0*/  LDL.LU.64 R18, [R1+0x80] ;  /* 0x0000800001127983 */ /* 0x008ee20000300a00 */
[----:B--2---:R-:W-:-:S04]  /*79e0*/  SHF.R.U64 R3, R12, 0x3, R9 ;  /* 0x000000030c037819 */ /* 0x004fc80000001209 */
[----:B------:R-:W-:Y:S02]  /*79f0*/  LOP3.LUT R8, R12, 0x70, R3, 0x78, !PT ;  /* 0x000000700c087812 */ /* 0x000fe400078e7803 */
[----:B------:R-:W-:Y:S01]  /*7a00*/  SHF.R.U64 R6, R13, 0x3, R93 ;  /* 0x000000030d067819 */ /* 0x000fe2000000125d */
[----:B-----5:R-:W-:Y:S01]  /*7a10*/  IMAD.MOV.U32 R20, RZ, RZ, R4 ;  /* 0x000000ffff147224 */ /* 0x020fe200078e0004 */
[----:B------:R-:W-:-:S04]  /*7a20*/  SHF.R.U64 R4, R23, 0x3, R79 ;  /* 0x0000000317047819 */ /* 0x000fc8000000124f */
[----:B------:R-:W-:Y:S01]  /*7a30*/  LOP3.LUT R78, R23, 0x70, R4, 0x78, !PT ;  /* 0x00000070174e7812 */ /* 0x000fe200078e7804 */
[----:B------:R-:W-:Y:S01]  /*7a40*/  IMAD.MOV.U32 R23, RZ, RZ, R17 ;  /* 0x000000ffff177224 */ /* 0x000fe200078e0011 */
[----:B---3--:R-:W-:-:S04]  /*7a50*/  SHF.R.U64 R3, R18, 0x3, R87 ;  /* 0x0000000312037819 */ /* 0x008fc80000001257 */
[----:B------:R-:W-:Y:S02]  /*7a60*/  LOP3.LUT R86, R18, 0x70, R3, 0x78, !PT ;  /* 0x0000007012567812 */ /* 0x000fe400078e7803 */
[----:B------:R-:W-:-:S04]  /*7a70*/  SHF.R.U64 R3, R22, 0x3, R81 ;  /* 0x0000000316037819 */ /* 0x000fc80000001251 */
[----:B------:R-:W-:Y:S01]  /*7a80*/  LOP3.LUT R80, R22, 0x70, R3, 0x78, !PT ;  /* 0x0000007016507812 */ /* 0x000fe200078e7803 */
[----:B------:R-:W-:Y:S02]  /*7a90*/  IMAD.MOV.U32 R22, RZ, RZ, R16 ;  /* 0x000000ffff167224 */ /* 0x000fe400078e0010 */
[----:B------:R-:W2:Y:S01]  /*7aa0*/  LDL.LU.64 R16, [R1+0x78] ;  /* 0x0000780001107983 */ /* 0x000ea20000300a00 */
[----:B------:R-:W-:-:S03]  /*7ab0*/  LOP3.LUT R92, R13, 0x70, R6, 0x78, !PT ;  /* 0x000000700d5c7812 */ /* 0x000fc600078e7806 */
[----:B------:R-:W3:Y:S01]  /*7ac0*/  LDL.LU.64 R12, [R1+0x28] ;  /* 0x00002800010c7983 */ /* 0x000ee20000300a00 */
[----:B------:R-:W-:-:S04]  /*7ad0*/  SHF.R.U64 R6, R21, 0x3, R83 ;  /* 0x0000000315067819 */ /* 0x000fc80000001253 */
[----:B------:R-:W-:Y:S01]  /*7ae0*/  LOP3.LUT R82, R21, 0x70, R6, 0x78, !PT ;  /* 0x0000007015527812 */ /* 0x000fe200078e7806 */
[----:B------:R-:W-:Y:S01]  /*7af0*/  IMAD.MOV.U32 R21, RZ, RZ, R5 ;  /* 0x000000ffff157224 */ /* 0x000fe200078e0005 */
[----:B------:R-:W-:Y:S02]  /*7b00*/  SHF.R.U64 R5, R24, 0x3, R77 ;  /* 0x0000000318057819 */ /* 0x000fe4000000124d */
[----:B------:R-:W-:Y:S02]  /*7b10*/  SHF.R.U64 R6, R25, 0x3, R75 ;  /* 0x0000000319067819 */ /* 0x000fe4000000124b */
[----:B------:R-:W-:Y:S02]  /*7b20*/  SHF.R.U64 R3, R26, 0x3, R73 ;  /* 0x000000031a037819 */ /* 0x000fe40000001249 */
[----:B------:R-:W-:Y:S02]  /*7b30*/  LOP3.LUT R76, R24, 0x70, R5, 0x78, !PT ;  /* 0x00000070184c7812 */ /* 0x000fe400078e7805 */
[----:B------:R-:W-:-:S02]  /*7b40*/  SHF.R.U64 R4, R27, 0x3, R71 ;  /* 0x000000031b047819 */ /* 0x000fc40000001247 */
[----:B------:R-:W-:Y:S02]  /*7b50*/  LOP3.LUT R74, R25, 0x70, R6, 0x78, !PT ;  /* 0x00000070194a7812 */ /* 0x000fe400078e7806 */
[----:B------:R-:W-:Y:S02]  /*7b60*/  SHF.R.U64 R5, R28, 0x3, R69 ;  /* 0x000000031c057819 */ /* 0x000fe40000001245 */
[----:B------:R-:W-:Y:S02]  /*7b70*/  SHF.R.U64 R6, R29, 0x3, R67 ;  /* 0x000000031d067819 */ /* 0x000fe40000001243 */
[----:B------:R-:W-:Y:S02]  /*7b80*/  LOP3.LUT R72, R26, 0x70, R3, 0x78, !PT ;  /* 0x000000701a487812 */ /* 0x000fe400078e7803 */
[----:B------:R-:W-:Y:S02]  /*7b90*/  LOP3.LUT R70, R27, 0x70, R4, 0x78, !PT ;  /* 0x000000701b467812 */ /* 0x000fe400078e7804 */
[----:B------:R-:W-:-:S02]  /*7ba0*/  SHF.R.U64 R3, R30, 0x3, R65 ;  /* 0x000000031e037819 */ /* 0x000fc40000001241 */
[----:B------:R-:W-:Y:S02]  /*7bb0*/  LOP3.LUT R68, R28, 0x70, R5, 0x78, !PT ;  /* 0x000000701c447812 */ /* 0x000fe400078e7805 */
[----:B------:R-:W-:Y:S02]  /*7bc0*/  SHF.R.U64 R4, R31, 0x3, R63 ;  /* 0x000000031f047819 */ /* 0x000fe4000000123f */
[----:B------:R-:W-:Y:S02]  /*7bd0*/  LOP3.LUT R66, R29, 0x70, R6, 0x78, !PT ;  /* 0x000000701d427812 */ /* 0x000fe400078e7806 */
[----:B------:R-:W-:Y:S02]  /*7be0*/  SHF.R.U64 R5, R32, 0x3, R61 ;  /* 0x0000000320057819 */ /* 0x000fe4000000123d */
[----:B------:R-:W-:Y:S02]  /*7bf0*/  SHF.R.U64 R6, R33, 0x3, R59 ;  /* 0x0000000321067819 */ /* 0x000fe4000000123b */
[----:B------:R-:W-:-:S02]  /*7c00*/  LOP3.LUT R64, R30, 0x70, R3, 0x78, !PT ;  /* 0x000000701e407812 */ /* 0x000fc400078e7803 */
[----:B------:R-:W-:Y:S02]  /*7c10*/  LOP3.LUT R62, R31, 0x70, R4, 0x78, !PT ;  /* 0x000000701f3e7812 */ /* 0x000fe400078e7804 */
[----:B------:R-:W-:Y:S02]  /*7c20*/  SHF.R.U64 R3, R34, 0x3, R57 ;  /* 0x0000000322037819 */ /* 0x000fe40000001239 */
[----:B------:R-:W-:Y:S02]  /*7c30*/  LOP3.LUT R60, R32, 0x70, R5, 0x78, !PT ;  /* 0x00000070203c7812 */ /* 0x000fe400078e7805 */
[----:B------:R-:W-:Y:S02]  /*7c40*/  SHF.R.U64 R4, R35, 0x3, R55 ;  /* 0x0000000323047819 */ /* 0x000fe40000001237 */
[----:B------:R-:W-:Y:S02]  /*7c50*/  LOP3.LUT R58, R33, 0x70, R6, 0x78, !PT ;  /* 0x00000070213a7812 */ /* 0x000fe400078e7806 */
[----:B------:R-:W-:-:S02]  /*7c60*/  SHF.R.U64 R5, R36, 0x3, R53 ;  /* 0x0000000324057819 */ /* 0x000fc40000001235 */
[----:B------:R-:W-:Y:S02]  /*7c70*/  SHF.R.U64 R6, R37, 0x3, R51 ;  /* 0x0000000325067819 */ /* 0x000fe40000001233 */
[----:B------:R-:W-:Y:S02]  /*7c80*/  LOP3.LUT R56, R34, 0x70, R3, 0x78, !PT ;  /* 0x0000007022387812 */ /* 0x000fe400078e7803 */
[----:B------:R-:W-:Y:S02]  /*7c90*/  LOP3.LUT R54, R35, 0x70, R4, 0x78, !PT ;  /* 0x0000007023367812 */ /* 0x000fe400078e7804 */
        /* <DEDUP_REMOVED lines=8> */
[----:B------:R-:W-:-:S02]  /*7d20*/  LOP3.LUT R44, R40, 0x70, R5, 0x78, !PT ;  /* 0x00000070282c7812 */ /* 0x000fc400078e7805 */
[----:B------:R-:W-:Y:S01]  /*7d30*/  LOP3.LUT R42, R41, 0x70, R6, 0x78, !PT ;  /* 0x00000070292a7812 */ /* 0x000fe200078e7806 */
[----:B--2---:R2:W-:Y:S01]  /*7d40*/  SYNCS.ARRIVE.TRANS64.A1T0 RZ, [R17+URZ+0x140b0], RZ ;  /* 0x0140b0ff11ff79a7 */ /* 0x0045e200081000ff */
[----:B------:R2:W-:Y:S04]  /*7d50*/  ST.E desc[UR48][R22.64], RZ ;  /* 0x000000ff16007985 */ /* 0x0005e8000c101930 */
[----:B------:R2:W-:Y:S04]  /*7d60*/  ST.E desc[UR48][R20.64], RZ ;  /* 0x000000ff14007985 */ /* 0x0005e8000c101930 */
[----:B----4-:R2:W-:Y:S04]  /*7d70*/  ST.E desc[UR48][R14.64], RZ ;  /* 0x000000ff0e007985 */ /* 0x0105e8000c101930 */
[----:B---3--:R2:W-:Y:S04]  /*7d80*/  ST.E desc[UR48][R12.64], RZ ;  /* 0x000000ff0c007985 */ /* 0x0085e8000c101930 */
[----:B------:R2:W-:Y:S04]  /*7d90*/  ST.E desc[UR48][R10.64], RZ ;  /* 0x000000ff0a007985 */ /* 0x0005e8000c101930 */
        /* <DEDUP_REMOVED lines=26> */
[----:B------:R2:W-:Y:S01]  /*7f40*/  ST.E desc[UR48][R42.64], RZ ;  /* 0x000000ff2a007985 */ /* 0x0005e2000c101930 */
[----:B------:R-:W-:Y:S01]  /*7f50*/  @!PT LDS RZ, [RZ] ;  /* 0x00000000fffff984 */ /* 0x000fe20000000800 */
[----:B------:R-:W-:Y:S01]  /*7f60*/  @!PT LDS RZ, [RZ] ;  /* 0x00000000fffff984 */ /* 0x000fe20000000800 */
[----:B------:R-:W-:Y:S01]  /*7f70*/  @!PT LDS RZ, [RZ] ;  /* 0x00000000fffff984 */ /* 0x000fe20000000800 */
[----:B------:R-:W-:Y:S01]  /*7f80*/  @!PT LDS RZ, [RZ] ;  /* 0x00000000fffff984 */ /* 0x000fe20000000800 */
[----:B------:R3:W-:Y:S06]  /*7f90*/  MEMBAR.ALL.CTA ;  /* 0x0000000000007992 */ /* 0x0007ec0000008000 */
[----:B---3--:R-:W3:Y:S01]  /*7fa0*/  FENCE.VIEW.ASYNC.S ;  /* 0x00000000000073c6 */ /* 0x008ee20000000000 */
[----:B-1----:R-:W-:Y:S05]  /*7fb0*/  BRA.U UP0, `(.L_x_154) ;  /* 0x0000000100047547 */ /* 0x002fea000b800000 */
[----:B------:R-:W-:Y:S05]  /*7fc0*/  BPT.TRAP 0x1 ;  /* 0x000000040000795c */ /* 0x000fea0000300000 */
.L_x_154:
[----:B------:R-:W-:-:S05]  /*7fd0*/  HFMA2 R3, -RZ, RZ, 0, 5.9604644775390625e-08 ;  /* 0x00000001ff037431 */ /* 0x000fca00000001ff */
[----:B------:R-:W-:-:S04]  /*7fe0*/  SHF.L.U32 R4, R3, 0x1f, RZ ;  /* 0x0000001f03047819 */ /* 0x000fc800000006ff */
[----:B---3--:R-:W1:Y:S02]  /*7ff0*/  SYNCS.PHASECHK.TRANS64.TRYWAIT P0, [R17+URZ+0x140c8], R4 ;  /* 0x0140c804110075a7 */ /* 0x008e6400080011ff */
[----:B-1----:R-:W-:Y:S05]  /*8000*/  @!P0 BRA `(.L_x_155) ;  /* 0x0000012800108947 */ /* 0x002fea0003800000 */
.L_x_400:
[----:B------:R-:W-:Y:S05]  /*8010*/  @!P6 BRA `(.L_x_156) ;  /* 0x000000000090e947 */ /* 0x000fea0003800000 */
[----:B------:R-:W3:Y:S01]  /*8020*/  LDCU UR4, c[0x0][0x380] ;  /* 0x00007000ff0477ac */ /* 0x000ee20008000800 */
[----:B------:R-:W-:Y:S01]  /*8030*/  IADD3 R19, PT, PT, R16, 0x80, R19 ;  /* 0x0000008010137810 */ /* 0x000fe20007ffe013 */
[----:B------:R-:W-:Y:S03]  /*8040*/  BSSY.RECONVERGENT B0, `(.L_x_156) ;  /* 0x0000021000007945 */ /* 0x000fe60003800200 */
[----:B---3--:R-:W-:-:S13]  /*8050*/  ISETP.GE.AND P0, PT, R19, UR4, PT ;  /* 0x0000000413007c0c */ /* 0x008fda000bf06270 */
[----:B------:R-:W-:Y:S05]  /*8060*/  @P0 BRA `(.L_x_157) ;  /* 0x0000000000780947 */ /* 0x000fea0003800000 */
[----:B------:R-:W3:Y:S01]  /*8070*/  LDCU UR7, c[0x0][0x38c] ;  /* 0x00007180ff0777ac */ /* 0x000ee20008000800 */
[----:B-1----:R-:W-:Y:S01]  /*8080*/  MOV R4, RZ ;  /* 0x000000ff00047202 */ /* 0x002fe20000000f00 */
[----:B------:R-:W1:Y:S01]  /*8090*/  LDCU UR6, c[0x0][0x890] ;  /* 0x00011200ff0677ac */ /* 0x000e620008000800 */
[----:B------:R-:W4:Y:S01]  /*80a0*/  LDCU.64 UR4, c[0x0][0x888] ;  /* 0x00011100ff0477ac */ /* 0x000f220008000a00 */
[----:B---3--:R-:W3:Y:S01]  /*80b0*/  I2F.U32.RP R7, UR7 ;  /* 0x0000000700077d06 */ /* 0x008ee20008209000 */
[----:B------:R-:W-:Y:S01]  /*80c0*/  ISETP.NE.U32.AND P0, PT, RZ, UR7, PT ;  /* 0x00000007ff007c0c */ /* 0x000fe2000bf05070 */
[----:B-1----:R-:W-:-:S06]  /*80d0*/  IMAD R0, R0, UR6, R19 ;  /* 0x0000000600007c24 */ /* 0x002fcc000f8e0213 */
[----:B---3--:R-:W1:Y:S02]  /*80e0*/  MUFU.RCP R6, R7 ;  /* 0x0000000700067308 */ /* 0x008e640000001000 */
[----:B-1----:R-:W-:-:S06]  /*80f0*/  IADD3 R6, PT, PT, R6, 0xffffffe, RZ ;  /* 0x0ffffffe06067810 */ /* 0x002fcc0007ffe0ff */
[----:B------:R-:W1:Y:S02]  /*8100*/  F2I.FTZ.U32.TRUNC.NTZ R5, R6 ;  /* 0x0000000600057305 */ /* 0x000e64000021f000 */
[----:B-1----:R-:W-:-:S05]  /*8110*/  IADD3 R3, PT, PT, RZ, -R5, RZ ;  /* 0x80000005ff037210 */ /* 0x002fca0007ffe0ff */
[----:B------:R-:W-:-:S04]  /*8120*/  IMAD R3, R3, UR7, RZ ;  /* 0x0000000703037c24 */ /* 0x000fc8000f8e02ff */
[----:B------:R-:W-:-:S06]  /*8130*/  IMAD.HI.U32 R3, R5, R3, R4 ;  /* 0x0000000305037227 */ /* 0x000fcc00078e0004 */
[----:B------:R-:W-:-:S04]  /*8140*/  IMAD.HI.U32 R3, R3, R2, RZ ;  /* 0x0000000203037227 */ /* 0x000fc800078e00ff */
        /* <DEDUP_REMOVED lines=10> */
[----:B----4-:R-:W-:-:S04]  /*81f0*/  IMAD R0, R3, UR5, R0 ;  /* 0x0000000503007c24 */ /* 0x010fc8000f8e0200 */
[----:B------:R-:W-:-:S04]  /*8200*/  IMAD R7, R7, UR7, R2 ;  /* 0x0000000707077c24 */ /* 0x000fc8000f8e0202 */
[----:B------:R-:W-:Y:S01]  /*8210*/  IMAD R7, R7, UR4, R0 ;  /* 0x0000000407077c24 */ /* 0x000fe2000f8e0200 */
[----:B------:R-:W-:-:S03]  /*8220*/  MOV R0, 0xff800000 ;  /* 0xff80000000007802 */ /* 0x000fc60000000f00 */
[----:B-1----:R-:W-:-:S05]  /*8230*/  IMAD.WIDE.U32 R4, R7, 0x4, R4 ;  /* 0x0000000407047825 */ /* 0x002fca00078e0004 */
[----:B------:R3:W-:Y:S02]  /*8240*/  STG.E desc[UR48][R4.64], R0 ;  /* 0x0000000004007986 */ /* 0x0007e4000c101930 */
.L_x_157:
[----:B------:R-:W-:Y:S05]  /*8250*/  BSYNC.RECONVERGENT B0 ;  /* 0x0000000000007941 */ /* 0x000fea0003800200 */
.L_x_156:
[----:B------:R-:W-:Y:S01]  /*8260*/  @!PT LDS RZ, [RZ] ;  /* 0x00000000fffff984 */ /* 0x000fe20000000800 */
[----:B------:R-:W-:Y:S01]  /*8270*/  @!PT LDS RZ, [RZ] ;  /* 0x00000000fffff984 */ /* 0x000fe20000000800 */
[----:B------:R-:W-:Y:S01]  /*8280*/  @!PT LDS RZ, [RZ] ;  /* 0x00000000fffff984 */ /* 0x000fe20000000800 */
[----:B------:R-:W-:Y:S01]  /*8290*/  @!PT LDS RZ, [RZ] ;  /* 0x00000000fffff984 */ /* 0x000fe20000000800 */
[----:B------:R4:W-:Y:S06]  /*82a0*/  MEMBAR.ALL.CTA ;  /* 0x0000000000007992 */ /* 0x0009ec0000008000 */
[----:B----4-:R-:W4:Y:S01]  /*82b0*/  FENCE.VIEW.ASYNC.S ;  /* 0x00000000000073c6 */ /* 0x010f220000000000 */
[----:B------:R-:W-:-:S09]  /*82c0*/  UISETP.NE.AND UP0, UPT, UR38, URZ, UPT ;  /* 0x000000ff2600728c */ /* 0x000fd2000bf05270 */
[----:B------:R-:W-:Y:S05]  /*82d0*/  BRA.U UP0, `(.L_x_158) ;  /* 0x0000000100047547 */ /* 0x000fea000b800000 */
[----:B------:R-:W-:Y:S05]  /*82e0*/  BPT.TRAP 0x1 ;  /* 0x000000040000795c */ /* 0x000fea0000300000 */
.L_x_158:
[----:B----4-:R-:W-:Y:S01]  /*82f0*/  SYNCS.ARRIVE.TRANS64.A1T0 RZ, [R17+URZ+0x140b8], RZ ;  /* 0x0140b8ff11ff79a7 */ /* 0x010fe200081000ff */
[----:B------:R-:W-:Y:S05]  /*8300*/  EXIT ;  /* 0x000000000000794d */ /* 0x000fea0003800000 */
.L_x_87:
[----:B------:R-:W-:Y:S01]  /*8310*/  UISETP.NE.AND UP0, UPT, UR37, URZ, UPT ;  /* 0x000000ff2500728c */ /* 0x000fe2000bf05270 */
[C---:B------:R-:W-:Y:S01]  /*8320*/  IMAD.U32 R56, R18.reuse, 0x10000, RZ ;  /* 0x0001000012387824 */ /* 0x040fe200078e00ff */
[C---:B------:R-:W-:Y:S02]  /*8330*/  LOP3.LUT R16, R18.reuse, 0x1f, RZ, 0xc0, !PT ;  /* 0x0000001f12107812 */ /* 0x040fe400078ec0ff */
[----:B------:R-:W-:Y:S02]  /*8340*/  LOP3.LUT R2, R18, 0x7f, RZ, 0xc0, !PT ;  /* 0x0000007f12027812 */ /* 0x000fe400078ec0ff */
[----:B------:R-:W-:-:S04]  /*8350*/  LOP3.LUT R56, R56, 0x600000, RZ, 0xc0, !PT ;  /* 0x0060000038387812 */ /* 0x000fc800078ec0ff */
[----:B------:R-:W-:Y:S01]  /*8360*/  LOP3.LUT R57, R56, 0x80, RZ, 0xfc, !PT ;  /* 0x0000008038397812 */ /* 0x000fe200078efcff */
[----:B------:R-:W-:Y:S05]  /*8370*/  BRA.U !UP0, `(.L_x_159) ;  /* 0x0000000108047547 */ /* 0x000fea000b800000 */
[----:B------:R-:W-:Y:S05]  /*8380*/  BPT.TRAP 0x1 ;  /* 0x000000040000795c */ /* 0x000fea0000300000 */
.L_x_159:
[----:B------:R-:W1:Y:S01]  /*8390*/  S2UR UR40, SR_CgaCtaId ;  /* 0x00000000002879c3 */ /* 0x000e620000008800 */
[----:B------:R-:W-:Y:S01]  /*83a0*/  UMOV UR39, 0x400 ;  /* 0x0000040000277882 */ /* 0x000fe20000000000 */
[----:B------:R-:W-:Y:S01]  /*83b0*/  SHF.L.U32 R3, RZ, 0x1f, RZ ;  /* 0x0000001fff037819 */ /* 0x000fe200000006ff */
[----:B-1----:R-:W-:-:S09]  /*83c0*/  ULEA UR39, UR40, UR39, 0x18 ;  /* 0x0000002728277291 */ /* 0x002fd2000f8ec0ff */
[----:B------:R-:W1:Y:S02]  /*83d0*/  SYNCS.PHASECHK.TRANS64.TRYWAIT P0, [UR39+0x14070], R3 ;  /* 0x01407003ff0075a7 */ /* 0x000e640008001127 */
[----:B-1----:R-:W-:Y:S05]  /*83e0*/  @!P0 BRA `(.L_x_160) ;  /* 0x00000124002c8947 */ /* 0x002fea0003800000 */
.L_x_401:
[----:B------:R-:W-:-:S09]  /*83f0*/  UISETP.NE.AND UP0, UPT, UR37, URZ, UPT ;  /* 0x000000ff2500728c */ /* 0x000fd2000bf05270 */
[----:B------:R-:W-:Y:S05]  /*8400*/  BRA.U !UP0, `(.L_x_161) ;  /* 0x0000000108047547 */ /* 0x000fea000b800000 */
[----:B------:R-:W-:Y:S05]  /*8410*/  BPT.TRAP 0x1 ;  /* 0x000000040000795c */ /* 0x000fea0000300000 */
.L_x_161:
[----:B------:R-:W-:Y:S02]  /*8420*/  UIADD3 UR45, UPT, UPT, UR39, 0x14078, URZ ;  /* 0x00014078272d7890 */ /* 0x000fe4000fffe0ff */
[----:B------:R-:W-:Y:S02]  /*8430*/  UISETP.NE.AND UP0, UPT, UR36, URZ, UPT ;  /* 0x000000ff2400728c */ /* 0x000fe4000bf05270 */
[----:B------:R-:W-:-:S09]  /*8440*/  UPRMT UR4, UR40, 0x654, UR45 ;  /* 0x0000065428047896 */ /* 0x000fd2000800002d */
[----:B------:R-:W-:Y:S01]  /*8450*/  SYNCS.ARRIVE.TRANS64.RED.A1T0 RZ, [UR4], RZ ;  /* 0x000000ffffff79a7 */ /* 0x000fe20008100404 */
[----:B------:R-:W-:Y:S05]  /*8460*/  BRA.U !UP0, `(.L_x_162) ;  /* 0x0000000108047547 */ /* 0x000fea000b800000 */
[----:B------:R-:W-:Y:S05]  /*8470*/  BPT.TRAP 0x1 ;  /* 0x000000040000795c */ /* 0x000fea0000300000 */
.L_x_162:
[----:B------:R-:W2:Y:S01]  /*8480*/  SYNCS.PHASECHK.TRANS64.TRYWAIT P0, [UR39+0x14080], R3 ;  /* 0x01408003ff0075a7 */ /* 0x000ea20008001127 */
[----:B------:R-:W-:Y:S01]  /*8490*/  UMOV UR44, URZ ;  /* 0x000000ff002c7c82 */ /* 0x000fe20008000000 */
[----:B--2---:R-:W-:Y:S05]  /*84a0*/  @!P0 BRA `(.L_x_163) ;  /* 0x0000012400148947 */ /* 0x004fea0003800000 */
.L_x_402:
[----:B------:R-:W-:Y:S01]  /*84b0*/  UISETP.GE.AND UP0, UPT, UR5, 0x81, UPT ;  /* 0x000000810500788c */ /* 0x000fe2000bf06270 */
[----:B------:R-:W-:Y:S01]  /*84c0*/  HFMA2 R18, -RZ, RZ, 0, 5.9604644775390625e-08 ;  /* 0x00000001ff127431 */ /* 0x000fe200000001ff */
[----:B------:R-:W-:-:S07]  /*84d0*/  UMOV UR43, 0x1 ;  /* 0x00000001002b7882 */ /* 0x000fce0000000000 */
[----:B------:R-:W-:Y:S05]  /*84e0*/  BRA.U !UP0, `(.L_x_164) ;  /* 0x0000002108987547 */ /* 0x000fea000b800000 */
[----:B------:R-:W-:Y:S01]  /*84f0*/  UIADD3 UR5, UPT, UPT, UR5, 0x7f, URZ ;  /* 0x0000007f05057890 */ /* 0x000fe2000fffe0ff */
[C---:B------:R-:W-:Y:S01]  /*8500*/  VIADD R63, R56.reuse, 0x100 ;  /* 0x00000100383f7836 */ /* 0x040fe20000000000 */
[----:B------:R-:W-:Y:S01]  /*8510*/  LOP3.LUT R64, R17, 0x3, RZ, 0xc0, !PT ;  /* 0x0000000311407812 */ /* 0x000fe200078ec0ff */
[C---:B------:R-:W-:Y:S01]  /*8520*/  VIADD R61, R56.reuse, 0x180 ;  /* 0x00000180383d7836 */ /* 0x040fe20000000000 */
[----:B------:R-:W-:Y:S01]  /*8530*/  USHF.R.S32.HI UR4, URZ, 0x1f, UR5 ;  /* 0x0000001fff047899 */ /* 0x000fe20008011405 */
[C---:B------:R-:W-:Y:S01]  /*8540*/  VIADD R60, R56.reuse, 0x110 ;  /* 0x00000110383c7836 */ /* 0x040fe20000000000 */
[----:B------:R-:W-:Y:S01]  /*8550*/  SHF.R.U32.HI R62, RZ, 0x15, R57 ;  /* 0x00000015ff3e7819 */ /* 0x000fe20000011639 */
[C---:B------:R-:W-:Y:S01]  /*8560*/  VIADD R59, R56.reuse, 0x120 ;  /* 0x00000120383b7836 */ /* 0x040fe20000000000 */
[----:B------:R-:W-:Y:S01]  /*8570*/  ULEA.HI UR4, UR4, UR5, URZ, 0x7 ;  /* 0x0000000504047291 */ /* 0x000fe2000f8f38ff */
[C---:B------:R-:W-:Y:S01]  /*8580*/  VIADD R58, R56.reuse, 0x130 ;  /* 0x00000130383a7836 */ /* 0x040fe20000000000 */
[----:B------:R-:W-:Y:S01]  /*8590*/  SHF.R.U32.HI R63, RZ, 0x15, R63 ;  /* 0x00000015ff3f7819 */ /* 0x000fe2000001163f */
[C---:B------:R-:W-:Y:S01]  /*85a0*/  VIADD R23, R56.reuse, 0x190 ;  /* 0x0000019038177836 */ /* 0x040fe20000000000 */
[----:B------:R-:W-:Y:S01]  /*85b0*/  SHF.R.U32.HI R61, RZ, 0x15, R61 ;  /* 0x00000015ff3d7819 */ /* 0x000fe2000001163d */
[C---:B------:R-:W-:Y:S01]  /*85c0*/  VIADD R22, R56.reuse, 0x1a0 ;  /* 0x000001a038167836 */ /* 0x040fe20000000000 */
[----:B------:R-:W-:Y:S01]  /*85d0*/  SHF.R.U32.HI R60, RZ, 0x15, R60 ;  /* 0x00000015ff3c7819 */ /* 0x000fe2000001163c */
[----:B------:R-:W-:Y:S01]  /*85e0*/  VIADD R19, R56, 0x1b0 ;  /* 0x000001b038137836 */ /* 0x000fe20000000000 */
[----:B------:R-:W-:Y:S01]  /*85f0*/  SHF.R.U32.HI R59, RZ, 0x15, R59 ;  /* 0x00000015ff3b7819 */ /* 0x000fe2000001163b */
[----:B------:R-:W-:Y:S01]  /*8600*/  IMAD.MOV.U32 R18, RZ, RZ, 0x1 ;  /* 0x00000001ff127424 */ /* 0x000fe200078e00ff */
[----:B------:R-:W-:Y:S01]  /*8610*/  SHF.R.U32.HI R58, RZ, 0x15, R58 ;  /* 0x00000015ff3a7819 */ /* 0x000fe2000001163a */
[----:B------:R-:W-:Y:S01]  /*8620*/  USHF.R.S32.HI UR42, URZ, 0x7, UR4 ;  /* 0x00000007ff2a7899 */ /* 0x000fe20008011404 */
[----:B------:R-:W-:Y:S01]  /*8630*/  SHF.R.U32.HI R23, RZ, 0x15, R23 ;  /* 0x00000015ff177819 */ /* 0x000fe20000011617 */
[----:B------:R-:W-:Y:S01]  /*8640*/  UMOV UR44, URZ ;  /* 0x000000ff002c7c82 */ /* 0x000fe20008000000 */
[----:B------:R-:W-:Y:S01]  /*8650*/  SHF.R.U32.HI R22, RZ, 0x15, R22 ;  /* 0x00000015ff167819 */ /* 0x000fe20000011616 */
[----:B------:R-:W-:Y:S01]  /*8660*/  UMOV UR41, URZ ;  /* 0x000000ff00297c82 */ /* 0x000fe20008000000 */
[----:B------:R-:W-:-:S07]  /*8670*/  SHF.R.U32.HI R19, RZ, 0x15, R19 ;  /* 0x00000015ff137819 */ /* 0x000fce0000011613 */
.L_x_196:
[----:B------:R-:W-:Y:S01]  /*8680*/  UISETP.NE.AND UP0, UPT, UR37, URZ, UPT ;  /* 0x000000ff2500728c */ /* 0x000fe2000bf05270 */
[----:B------:R-:W-:Y:S01]  /*8690*/  UMOV UR4, UR42 ;  /* 0x0000002a00047c82 */ /* 0x000fe20008000000 */
[----:B------:R-:W-:Y:S02]  /*86a0*/  UIADD3 UR42, UPT, UPT, UR42, -0x1, URZ ;  /* 0xffffffff2a2a7890 */ /* 0x000fe4000fffe0ff */
[----:B------:R-:W-:Y:S01]  /*86b0*/  UISETP.GT.AND UP1, UPT, UR4, 0x2, UPT ;  /* 0x000000020400788c */ /* 0x000fe2000bf24270 */
[----:B------:R-:W-:-:S03]  /*86c0*/  UMOV UR43, UR41 ;  /* 0x00000029002b7c82 */ /* 0x000fc60008000000 */
[----:B------:R-:W-:Y:S01]  /*86d0*/  UP2UR UR46, UPR, URZ, 0x2 ;  /* 0x00000002ff2e7883 */ /* 0x000fe20008000000 */
[----:B--234-:R-:W-:Y:S11]  /*86e0*/  BRA.U !UP0, `(.L_x_165) ;  /* 0x0000000108047547 */ /* 0x01cff6000b800000 */
[----:B------:R-:W-:Y:S05]  /*86f0*/  BPT.TRAP 0x1 ;  /* 0x000000040000795c */ /* 0x000fea0000300000 */
.L_x_165:
[----:B-1----:R-:W-:-:S04]  /*8700*/  SHF.L.U32 R3, R18, 0x1f, RZ ;  /* 0x0000001f12037819 */ /* 0x002fc800000006ff */
[----:B------:R-:W1:Y:S02]  /*8710*/  SYNCS.PHASECHK.TRANS64.TRYWAIT P0, [UR39+0x14070], R3 ;  /* 0x01407003ff0075a7 */ /* 0x000e640008001127 */
[----:B-1----:R-:W-:Y:S05]  /*8720*/  @!P0 BRA `(.L_x_166) ;  /* 0x00000120008c8947 */ /* 0x002fea0003800000 */
.L_x_403:
[----:B------:R-:W-:Y:S01]  /*8730*/  R2UR UR4, R56 ;  /* 0x00000000380472ca */ /* 0x000fe200000e0000 */
[----:B------:R-:W-:Y:S01]  /*8740*/  UISETP.NE.AND UP0, UPT, UR38, URZ, UPT ;  /* 0x000000ff2600728c */ /* 0x000fe2000bf05270 */
[----:B------:R-:W-:Y:S01]  /*8750*/  PLOP3.LUT P0, PT, PT, PT, PT, 0x80, 0x8 ;  /* 0x000000000008781c */ /* 0x000fe20003f0f070 */
[----:B------:R-:W-:-:S10]  /*8760*/  IMAD.MOV.U32 R65, RZ, RZ, 0x3f800000 ;  /* 0x3f800000ff417424 */ /* 0x000fd400078e00ff */
[----:B------:R-:W2:Y:S02]  /*8770*/  LDTM.x2 R4, tmem[UR4] ;  /* 0x00000004000479ee */ /* 0x000ea400080c0000 */
[----:B--2---:R-:W-:-:S13]  /*8780*/  FSETP.NEU.AND P2, PT, R4, R5, PT ;  /* 0x000000050400720b */ /* 0x004fda0003f4d000 */
[----:B-1----:R-:W1:Y:S01]  /*8790*/  @P2 LDC R0, c[0x0][0x704] ;  /* 0x0001c100ff002b82 */ /* 0x002e620000000800 */
[----:B------:R-:W-:-:S04]  /*87a0*/  @P2 FADD R5, R4, -R5 ;  /* 0x8000000504052221 */ /* 0x000fc80000000000 */
[----:B-1----:R-:W-:-:S05]  /*87b0*/  @P2 FMUL R5, R5, R0 ;  /* 0x0000000005052220 */ /* 0x002fca0000400000 */
[----:B------:R-:W-:-:S04]  /*87c0*/  @P2 FSETP.GEU.AND P1, PT, R5, -126, PT ;  /* 0xc2fc00000500280b */ /* 0x000fc80003f2e000 */
[----:B------:R-:W-:-:S13]  /*87d0*/  @P2 PLOP3.LUT P0, PT, P1, PT, PT, 0x80, 0x8 ;  /* 0x000000000008281c */ /* 0x000fda0000f0f070 */
[----:B------:R-:W-:-:S04]  /*87e0*/  @!P0 FMUL R5, R5, 0.5 ;  /* 0x3f00000005058820 */ /* 0x000fc80000400000 */
[----:B------:R-:W1:Y:S02]  /*87f0*/  @P2 MUFU.EX2 R0, R5 ;  /* 0x0000000500002308 */ /* 0x000e640000000800 */
[----:B-1----:R-:W-:-:S05]  /*8800*/  @!P0 FMUL R0, R0, R0 ;  /* 0x0000000000008220 */ /* 0x002fca0000400000 */
[----:B------:R-:W-:Y:S01]  /*8810*/  @P2 MOV R65, R0 ;  /* 0x0000000000412202 */ /* 0x000fe20000000f00 */
[----:B------:R-:W-:Y:S06]  /*8820*/  BRA.U UP0, `(.L_x_167) ;  /* 0x0000000100047547 */ /* 0x000fec000b800000 */
[----:B------:R-:W-:Y:S05]  /*8830*/  BPT.TRAP 0x1 ;  /* 0x000000040000795c */ /* 0x000fea0000300000 */
.L_x_167:
[----:B------:R-:W-:Y:S01]  /*8840*/  IMAD.U32 R3, RZ, RZ, UR44 ;  /* 0x0000002cff037e24 */ /* 0x000fe2000f8e00ff */
[----:B------:R-:W-:-:S04]  /*8850*/  FSETP.NEU.AND P1, PT, R65, 1, PT ;  /* 0x3f8000004100780b */ /* 0x000fc80003f2d000 */
[----:B------:R-:W-:-:S04]  /*8860*/  SHF.L.U32 R3, R3, 0x1f, RZ ;  /* 0x0000001f03037819 */ /* 0x000fc800000006ff */
[----:B------:R-:W1:Y:S02]  /*8870*/  SYNCS.PHASECHK.TRANS64.TRYWAIT P0, [UR39+0x14090], R3 ;  /* 0x01409003ff0075a7 */ /* 0x000e640008001127 */
[----:B-1----:R-:W-:Y:S05]  /*8880*/  @!P0 BRA `(.L_x_168) ;  /* 0x00000120004c8947 */ /* 0x002fea0003800000 */
.L_x_404:
[----:B------:R-:W-:-:S13]  /*8890*/  VOTE.ANY P1, P1 ;  /* 0x0000000000ff7806 */ /* 0x000fda0000820100 */
[----:B------:R-:W-:Y:S05]  /*88a0*/  @!P1 BRA `(.L_x_169) ;  /* 0x0000000c00309947 */ /* 0x000fea0003800000 */
[----:B------:R-:W-:-:S13]  /*88b0*/  ISETP.NE.AND P0, PT, R64, R63, PT ;  /* 0x0000003f4000720c */ /* 0x000fda0003f05270 */
[----:B------:R-:W-:Y:S05]  /*88c0*/  @!P0 BRA `(.L_x_170) ;  /* 0x0000000000408947 */ /* 0x000fea0003800000 */
[----:B------:R-:W-:Y:S01]  /*88d0*/  MOV R14, 0x8 ;  /* 0x00000008000e7802 */ /* 0x000fe20000000f00 */
[----:B------:R-:W2:Y:S01]  /*88e0*/  LDCU.64 UR8, c[0x4][0xb0] ;  /* 0x01001600ff0877ac */ /* 0x000ea20008000a00 */
[----:B------:R-:W-:Y:S02]  /*88f0*/  HFMA2 R12, -RZ, RZ, 0, 5.9604644775390625e-08 ;  /* 0x00000001ff0c7431 */ /* 0x000fe400000001ff */
[----:B------:R-:W-:Y:S01]  /*8900*/  IMAD.MOV.U32 R8, RZ, RZ, 0x192 ;  /* 0x00000192ff087424 */ /* 0x000fe200078e00ff */
[----:B------:R-:W3:Y:S01]  /*8910*/  LDCU.64 UR6, c[0x4][0xb8] ;  /* 0x01001700ff0677ac */ /* 0x000ee20008000a00 */
[----:B------:R-:W4:Y:S01]  /*8920*/  LDC.64 R14, c[0x4][R14] ;  /* 0x010000000e0e7b82 */ /* 0x000f220000000a00 */
[----:B------:R-:W-:Y:S01]  /*8930*/  IMAD.MOV.U32 R13, RZ, RZ, RZ ;  /* 0x000000ffff0d7224 */ /* 0x000fe200078e00ff */
[----:B------:R-:W5:Y:S01]  /*8940*/  LDCU.64 UR4, c[0x4][0x30] ;  /* 0x01000600ff0477ac */ /* 0x000f620008000a00 */
[----:B--2---:R-:W-:Y:S01]  /*8950*/  IMAD.U32 R4, RZ, RZ, UR8 ;  /* 0x00000008ff047e24 */ /* 0x004fe2000f8e00ff */
[----:B------:R-:W-:Y:S01]  /*8960*/  MOV R5, UR9 ;  /* 0x0000000900057c02 */ /* 0x000fe20008000f00 */
[----:B---3--:R-:W-:Y:S01]  /*8970*/  IMAD.U32 R6, RZ, RZ, UR6 ;  /* 0x00000006ff067e24 */ /* 0x008fe2000f8e00ff */
[----:B------:R-:W-:Y:S01]  /*8980*/  MOV R7, UR7 ;  /* 0x0000000700077c02 */ /* 0x000fe20008000f00 */
[----:B-----5:R-:W-:Y:S01]  /*8990*/  IMAD.U32 R10, RZ, RZ, UR4 ;  /* 0x00000004ff0a7e24 */ /* 0x020fe2000f8e00ff */
[----:B------:R-:W-:-:S02]  /*89a0*/  MOV R11, UR5 ;  /* 0x00000005000b7c02 */ /* 0x000fc40008000f00 */
[----:B------:R-:W-:-:S07]  /*89b0*/  LEPC R20, `(.L_x_170) ;  /* 0x000000001014794e */ /* 0x000fce0000000000 */
[----:B-1--4-:R-:W-:Y:S05]  /*89c0*/  CALL.ABS.NOINC R14 ;  /* 0x000000000e007343 */ /* 0x012fea0003c00000 */
.L_x_170:
[----:B------:R-:W-:Y:S05]  /*89d0*/  WARPSYNC.ALL ;  /* 0x0000000000007948 */ /* 0x000fea0003800000 */
[----:B------:R-:W-:Y:S02]  /*89e0*/  R2UR UR4, R56 ;  /* 0x00000000380472ca */ /* 0x000fe400000e0000 */
[----:B------:R-:W-:-:S11]  /*89f0*/  ISETP.NE.AND P0, PT, R64, R60, PT ;  /* 0x0000003c4000720c */ /* 0x000fd60003f05270 */
[----:B------:R-:W2:Y:S02]  /*8a00*/  LDTM.x16 R40, tmem[UR4+0x100] ;  /* 0x00010004002879ee */ /* 0x000ea40008240000 */
[----:B--2---:R-:W-:Y:S05]  /*8a10*/  @!P0 BRA `(.L_x_171) ;  /* 0x0000000000408947 */ /* 0x004fea0003800000 */
        /* <DEDUP_REMOVED lines=16> */
.L_x_171:
[----:B------:R-:W-:Y:S05]  /*8b20*/  WARPSYNC.ALL ;  /* 0x0000000000007948 */ /* 0x000fea0003800000 */
[----:B------:R-:W-:Y:S02]  /*8b30*/  R2UR UR4, R56 ;  /* 0x00000000380472ca */ /* 0x000fe400000e0000 */
[----:B------:R-:W-:Y:S02]  /*8b40*/  ISETP.NE.AND P0, PT, R64, R63, PT ;  /* 0x0000003f4000720c */ /* 0x000fe40003f05270 */
[----:B------:R-:W-:-:S09]  /*8b50*/  FSETP.NEU.AND P1, PT, R65, 1, PT ;  /* 0x3f8000004100780b */ /* 0x000fd20003f2d000 */
[----:B------:R-:W2:Y:S04]  /*8b60*/  LDTM.x16 R24, tmem[UR4+0x110] ;  /* 0x00011004001879ee */ /* 0x000ea80008240000 */
[C---:B------:R-:W-:Y:S02]  /*8b70*/  @P1 FMUL2 R40, R65.reuse.F32, R40.F32x2.HI_LO ;  /* 0x000000284128124a */ /* 0x040fe40000040000 */
[C---:B------:R-:W-:Y:S02]  /*8b80*/  @P1 FMUL2 R42, R65.reuse.F32, R42.F32x2.HI_LO ;  /* 0x0000002a412a124a */ /* 0x040fe40000040000 */
[C---:B------:R-:W-:Y:S02]  /*8b90*/  @P1 FMUL2 R44, R65.reuse.F32, R44.F32x2.HI_LO ;  /* 0x0000002c412c124a */ /* 0x040fe40000040000 */
[----:B------:R-:W-:-:S02]  /*8ba0*/  @P1 FMUL2 R46, R65.F32, R46.F32x2.HI_LO ;  /* 0x0000002e412e124a */ /* 0x000fc40000040000 */
[C---:B------:R-:W-:Y:S02]  /*8bb0*/  @P1 FMUL2 R48, R65.reuse.F32, R48.F32x2.HI_LO ;  /* 0x000000304130124a */ /* 0x040fe40000040000 */
[C---:B------:R-:W-:Y:S02]  /*8bc0*/  @P1 FMUL2 R50, R65.reuse.F32, R50.F32x2.HI_LO ;  /* 0x000000324132124a */ /* 0x040fe40000040000 */
[C---:B------:R-:W-:Y:S02]  /*8bd0*/  @P1 FMUL2 R52, R65.reuse.F32, R52.F32x2.HI_LO ;  /* 0x000000344134124a */ /* 0x040fe40000040000 */
[----:B------:R-:W-:Y:S01]  /*8be0*/  @P1 FMUL2 R54, R65.F32, R54.F32x2.HI_LO ;  /* 0x000000364136124a */ /* 0x000fe20000040000 */
[----:B--2---:R-:W-:Y:S06]  /*8bf0*/  @!P0 BRA `(.L_x_172) ;  /* 0x0000000000408947 */ /* 0x004fec0003800000 */
        /* <DEDUP_REMOVED lines=16> */
.L_x_172:
[----:B------:R-:W-:Y:S05]  /*8d00*/  WARPSYNC.ALL ;  /* 0x0000000000007948 */ /* 0x000fea0003800000 */
[----:B------:R-:W-:Y:S02]  /*8d10*/  R2UR UR4, R56 ;  /* 0x00000000380472ca */ /* 0x000fe400000e0000 */
[----:B------:R-:W-:-:S11]  /*8d20*/  ISETP.NE.AND P0, PT, R64, R59, PT ;  /* 0x0000003b4000720c */ /* 0x000fd60003f05270 */
[----:B------:R2:W-:Y:S02]  /*8d30*/  STTM.x16 tmem[UR4+0x100], R40 ;  /* 0x00010028000079ed */ /* 0x0005e40008240004 */
[----:B------:R-:W-:Y:S05]  /*8d40*/  @!P0 BRA `(.L_x_173) ;  /* 0x0000000000408947 */ /* 0x000fea0003800000 */
[----:B------:R-:W-:Y:S01]  /*8d50*/  MOV R14, 0x8 ;  /* 0x00000008000e7802 */ /* 0x000fe20000000f00 */
[----:B------:R-:W3:Y:S01]  /*8d60*/  LDCU.64 UR8, c[0x4][0xb0] ;  /* 0x01001600ff0877ac */ /* 0x000ee20008000a00 */
[----:B------:R-:W-:Y:S02]  /*8d70*/  HFMA2 R12, -RZ, RZ, 0, 5.9604644775390625e-08 ;  /* 0x00000001ff0c7431 */ /* 0x000fe400000001ff */
[----:B------:R-:W-:Y:S01]  /*8d80*/  IMAD.MOV.U32 R8, RZ, RZ, 0x192 ;  /* 0x00000192ff087424 */ /* 0x000fe200078e00ff */
[----:B------:R-:W4:Y:S01]  /*8d90*/  LDCU.64 UR6, c[0x4][0xb8] ;  /* 0x01001700ff0677ac */ /* 0x000f220008000a00 */
[----:B------:R-:W1:Y:S01]  /*8da0*/  LDC.64 R14, c[0x4][R14] ;  /* 0x010000000e0e7b82 */ /* 0x000e620000000a00 */
[----:B------:R-:W-:Y:S01]  /*8db0*/  IMAD.MOV.U32 R13, RZ, RZ, RZ ;  /* 0x000000ffff0d7224 */ /* 0x000fe200078e00ff */
[----:B------:R-:W5:Y:S01]  /*8dc0*/  LDCU.64 UR4, c[0x4][0x30] ;  /* 0x01000600ff0477ac */ /* 0x000f620008000a00 */
[----:B---3--:R-:W-:Y:S01]  /*8dd0*/  IMAD.U32 R4, RZ, RZ, UR8 ;  /* 0x00000008ff047e24 */ /* 0x008fe2000f8e00ff */
[----:B------:R-:W-:Y:S01]  /*8de0*/  MOV R5, UR9 ;  /* 0x0000000900057c02 */ /* 0x000fe20008000f00 */
[----:B----4-:R-:W-:Y:S01]  /*8df0*/  IMAD.U32 R6, RZ, RZ, UR6 ;  /* 0x00000006ff067e24 */ /* 0x010fe2000f8e00ff */
[----:B------:R-:W-:Y:S01]  /*8e00*/  MOV R7, UR7 ;  /* 0x0000000700077c02 */ /* 0x000fe20008000f00 */
[----:B-----5:R-:W-:Y:S01]  /*8e10*/  IMAD.U32 R10, RZ, RZ, UR4 ;  /* 0x00000004ff0a7e24 */ /* 0x020fe2000f8e00ff */
[----:B------:R-:W-:-:S02]  /*8e20*/  MOV R11, UR5 ;  /* 0x00000005000b7c02 */ /* 0x000fc40008000f00 */
[----:B------:R-:W-:-:S07]  /*8e30*/  LEPC R20, `(.L_x_173) ;  /* 0x000000001014794e */ /* 0x000fce0000000000 */
[----:B-12---:R-:W-:Y:S05]  /*8e40*/  CALL.ABS.NOINC R14 ;  /* 0x000000000e007343 */ /* 0x006fea0003c00000 */
.L_x_173:
[----:B------:R-:W-:Y:S05]  /*8e50*/  WARPSYNC.ALL ;  /* 0x0000000000007948 */ /* 0x000fea0003800000 */
[----:B------:R-:W-:Y:S02]  /*8e60*/  R2UR UR4, R56 ;  /* 0x00000000380472ca */ /* 0x000fe400000e0000 */
[----:B------:R-:W-:Y:S02]  /*8e70*/  ISETP.NE.AND P0, PT, R64, R60, PT ;  /* 0x0000003c4000720c */ /* 0x000fe40003f05270 */
[----:B------:R-:W-:-:S09]  /*8e80*/  FSETP.NEU.AND P1, PT, R65, 1, PT ;  /* 0x3f8000004100780b */ /* 0x000fd20003f2d000 */
[----:B--2---:R-:W2:Y:S04]  /*8e90*/  LDTM.x16 R40, tmem[UR4+0x120] ;  /* 0x00012004002879ee */ /* 0x004ea80008240000 */
        /* <DEDUP_REMOVED lines=25> */
.L_x_174:
        /* <DEDUP_REMOVED lines=21> */
.L_x_175:
        /* <DEDUP_REMOVED lines=30> */
.L_x_176:
[----:B------:R-:W-:Y:S05]  /*9360*/  WARPSYNC.ALL ;  /* 0x0000000000007948 */ /* 0x000fea0003800000 */
[----:B------:R-:W-:Y:S02]  /*9370*/  R2UR UR4, R56 ;  /* 0x00000000380472ca */ /* 0x000fe400000e0000 */
[----:B------:R-:W-:Y:S02]  /*9380*/  ISETP.NE.AND P0, PT, R64, R58, PT ;  /* 0x0000003a4000720c */ /* 0x000fe40003f05270 */
[----:B------:R-:W-:-:S09]  /*9390*/  FSETP.NEU.AND P1, PT, R65, 1, PT ;  /* 0x3f8000004100780b */ /* 0x000fd20003f2d000 */
[----:B------:R2:W-:Y:S04]  /*93a0*/  STTM.x16 tmem[UR4+0x120], R40 ;  /* 0x00012028000079ed */ /* 0x0005e80008240004 */
        /* <DEDUP_REMOVED lines=8> */
[----:B------:R-:W-:Y:S06]  /*9430*/  @!P0 BRA `(.L_x_177) ;  /* 0x0000000000408947 */ /* 0x000fec0003800000 */
        /* <DEDUP_REMOVED lines=16> */
.L_x_177:
[----:B------:R-:W-:Y:S05]  /*9540*/  WARPSYNC.ALL ;  /* 0x0000000000007948 */ /* 0x000fea0003800000 */
[----:B------:R-:W-:-:S13]  /*9550*/  R2UR UR4, R56 ;  /* 0x00000000380472ca */ /* 0x000fda00000e0000 */
[----:B------:R3:W-:Y:S02]  /*9560*/  STTM.x16 tmem[UR4+0x130], R24 ;  /* 0x00013018000079ed */ /* 0x0007e40008240004 */
.L_x_169:
[----:B------:R-:W-:-:S09]  /*9570*/  UISETP.NE.AND UP0, UPT, UR36, URZ, UPT ;  /* 0x000000ff2400728c */ /* 0x000fd2000bf05270 */
[----:B------:R-:W-:Y:S05]  /*9580*/  BRA.U !UP0, `(.L_x_178) ;  /* 0x0000000108047547 */ /* 0x000fea000b800000 */
[----:B------:R-:W-:Y:S05]  /*9590*/  BPT.TRAP 0x1 ;  /* 0x000000040000795c */ /* 0x000fea0000300000 */
.L_x_178:
[----:B------:R-:W-:Y:S02]  /*95a0*/  UIADD3 UR4, UPT, UPT, UR39, 0x14088, URZ ;  /* 0x0001408827047890 */ /* 0x000fe4000fffe0ff */
[----:B------:R-:W-:Y:S02]  /*95b0*/  UISETP.NE.AND UP0, UPT, UR38, URZ, UPT ;  /* 0x000000ff2600728c */ /* 0x000fe4000bf05270 */
[----:B------:R-:W-:Y:S02]  /*95c0*/  UPRMT UR4, UR40, 0x654, UR4 ;  /* 0x0000065428047896 */ /* 0x000fe40008000004 */
[----:B------:R-:W-:-:S07]  /*95d0*/  ULOP3.LUT UR41, UR43, 0x1, URZ, 0x3c, !UPT ;  /* 0x000000012b297892 */ /* 0x000fce000f8e3cff */
[----:B------:R-:W-:Y:S01]  /*95e0*/  SYNCS.ARRIVE.TRANS64.RED.A1T0 RZ, [UR4], RZ ;  /* 0x000000ffffff79a7 */ /* 0x000fe20008100404 */
[----:B------:R-:W4:Y:S01]  /*95f0*/  FENCE.VIEW.ASYNC.T ;  /* 0x00000000000073c6 */ /* 0x000f220000000200 */
[----:B------:R-:W-:Y:S05]  /*9600*/  BRA.U UP0, `(.L_x_179) ;  /* 0x0000000100087547 */ /* 0x000fea000b800000 */
[----:B------:R-:W-:Y:S05]  /*9610*/  BPT.TRAP 0x1 ;  /* 0x000000040000795c */ /* 0x000fea0000300000 */
[----:B------:R-:W-:Y:S05]  /*9620*/  BPT.TRAP 0x1 ;  /* 0x000000040000795c */ /* 0x000fea0000300000 */
.L_x_179:
[----:B------:R-:W-:Y:S02]  /*9630*/  UIADD3 UR4, UPT, UPT, UR39, 0x140a0, URZ ;  /* 0x000140a027047890 */ /* 0x000fe4000fffe0ff */
[----:B------:R-:W-:Y:S02]  /*9640*/  UISETP.NE.AND UP0, UPT, UR36, URZ, UPT ;  /* 0x000000ff2400728c */ /* 0x000fe4000bf05270 */
[----:B------:R-:W-:-:S09]  /*9650*/  UPRMT UR4, UR40, 0x654, UR4 ;  /* 0x0000065428047896 */ /* 0x000fd20008000004 */
[----:B----4-:R-:W-:Y:S01]  /*9660*/  SYNCS.ARRIVE.TRANS64.RED.A1T0 RZ, [UR4], RZ ;  /* 0x000000ffffff79a7 */ /* 0x010fe20008100404 */
[----:B------:R-:W-:Y:S05]  /*9670*/  BRA.U !UP0, `(.L_x_180) ;  /* 0x0000000108047547 */ /* 0x000fea000b800000 */
[----:B------:R-:W-:Y:S05]  /*9680*/  BPT.TRAP 0x1 ;  /* 0x000000040000795c */ /* 0x000fea0000300000 */
.L_x_180:
[----:B-1----:R-:W-:Y:S01]  /*9690*/  IMAD.U32 R3, RZ, RZ, UR41 ;  /* 0x00000029ff037e24 */ /* 0x002fe2000f8e00ff */
[----:B------:R-:W-:-:S04]  /*96a0*/  ISETP.NE.AND P0, PT, R64, R62, PT ;  /* 0x0000003e4000720c */ /* 0x000fc80003f05270 */
[----:B------:R-:W-:-:S04]  /*96b0*/  SHF.L.U32 R3, R3, 0x1f, RZ ;  /* 0x0000001f03037819 */ /* 0x000fc800000006ff */
[----:B------:R-:W1:Y:S02]  /*96c0*/  SYNCS.PHASECHK.TRANS64.TRYWAIT P1, [UR39+0x14080], R3 ;  /* 0x01408003ff0075a7 */ /* 0x000e640008021127 */
[----:B-1----:R-:W-:Y:S05]  /*96d0*/  @!P1 BRA `(.L_x_181) ;  /* 0x0000011000d09947 */ /* 0x002fea0003800000 */
.L_x_405:
[----:B------:R-:W-:Y:S05]  /*96e0*/  @!P0 BRA `(.L_x_182) ;  /* 0x0000000000408947 */ /* 0x000fea0003800000 */
[----:B------:R-:W-:Y:S01]  /*96f0*/  MOV R14, 0x8 ;  /* 0x00000008000e7802 */ /* 0x000fe20000000f00 */
[----:B------:R-:W4:Y:S01]  /*9700*/  LDCU.64 UR6, c[0x4][0xb0] ;  /* 0x01001600ff0677ac */ /* 0x000f220008000a00 */
[----:B------:R-:W-:Y:S02]  /*9710*/  HFMA2 R12, -RZ, RZ, 0, 5.9604644775390625e-08 ;  /* 0x00000001ff0c7431 */ /* 0x000fe400000001ff */
[----:B------:R-:W-:Y:S01]  /*9720*/  IMAD.MOV.U32 R8, RZ, RZ, 0x192 ;  /* 0x00000192ff087424 */ /* 0x000fe200078e00ff */
[----:B------:R-:W5:Y:S01]  /*9730*/  LDCU.64 UR4, c[0x4][0xb8] ;  /* 0x01001700ff0477ac */ /* 0x000f620008000a00 */
[----:B------:R-:W1:Y:S01]  /*9740*/  LDC.64 R14, c[0x4][R14] ;  /* 0x010000000e0e7b82 */ /* 0x000e620000000a00 */
[----:B------:R-:W-:Y:S01]  /*9750*/  IMAD.MOV.U32 R13, RZ, RZ, RZ ;  /* 0x000000ffff0d7224 */ /* 0x000fe200078e00ff */
[----:B------:R-:W2:Y:S01]  /*9760*/  LDCU.64 UR8, c[0x4][0x28] ;  /* 0x01000500ff0877ac */ /* 0x000ea20008000a00 */
[----:B----4-:R-:W-:Y:S01]  /*9770*/  IMAD.U32 R4, RZ, RZ, UR6 ;  /* 0x00000006ff047e24 */ /* 0x010fe2000f8e00ff */
[----:B------:R-:W-:Y:S01]  /*9780*/  MOV R5, UR7 ;  /* 0x0000000700057c02 */ /* 0x000fe20008000f00 */
[----:B-----5:R-:W-:Y:S01]  /*9790*/  IMAD.U32 R6, RZ, RZ, UR4 ;  /* 0x00000004ff067e24 */ /* 0x020fe2000f8e00ff */
[----:B------:R-:W-:Y:S01]  /*97a0*/  MOV R7, UR5 ;  /* 0x0000000500077c02 */ /* 0x000fe20008000f00 */
[----:B--2---:R-:W-:Y:S01]  /*97b0*/  IMAD.U32 R10, RZ, RZ, UR8 ;  /* 0x00000008ff0a7e24 */ /* 0x004fe2000f8e00ff */
[----:B------:R-:W-:-:S02]  /*97c0*/  MOV R11, UR9 ;  /* 0x00000009000b7c02 */ /* 0x000fc40008000f00 */
[----:B------:R-:W-:-:S07]  /*97d0*/  LEPC R20, `(.L_x_182) ;  /* 0x000000001014794e */ /* 0x000fce0000000000 */
[----:B-1-3--:R-:W-:Y:S05]  /*97e0*/  CALL.ABS.NOINC R14 ;  /* 0x000000000e007343 */ /* 0x00afea0003c00000 */
.L_x_182:
[----:B------:R-:W-:Y:S05]  /*97f0*/  WARPSYNC.ALL ;  /* 0x0000000000007948 */ /* 0x000fea0003800000 */
[----:B------:R-:W-:Y:S01]  /*9800*/  R2UR UR4, R57 ;  /* 0x00000000390472ca */ /* 0x000fe200000e0000 */
[----:B------:R-:W-:Y:S01]  /*9810*/  UISETP.NE.AND UP0, UPT, UR38, URZ, UPT ;  /* 0x000000ff2600728c */ /* 0x000fe2000bf05270 */
[----:B------:R-:W-:Y:S01]  /*9820*/  PLOP3.LUT P0, PT, PT, PT, PT, 0x80, 0x8 ;  /* 0x000000000008781c */ /* 0x000fe20003f0f070 */
[----:B------:R-:W-:-:S10]  /*9830*/  IMAD.MOV.U32 R65, RZ, RZ, 0x3f800000 ;  /* 0x3f800000ff417424 */ /* 0x000fd400078e00ff */
[----:B------:R-:W4:Y:S02]  /*9840*/  LDTM.x2 R4, tmem[UR4] ;  /* 0x00000004000479ee */ /* 0x000f2400080c0000 */
[----:B----4-:R-:W-:-:S13]  /*9850*/  FSETP.NEU.AND P2, PT, R4, R5, PT ;  /* 0x000000050400720b */ /* 0x010fda0003f4d000 */
        /* <DEDUP_REMOVED lines=11> */
.L_x_183:
[----:B------:R-:W-:Y:S01]  /*9910*/  IMAD.U32 R3, RZ, RZ, UR44 ;  /* 0x0000002cff037e24 */ /* 0x000fe2000f8e00ff */
[----:B------:R-:W-:-:S04]  /*9920*/  FSETP.NEU.AND P1, PT, R65, 1, PT ;  /* 0x3f8000004100780b */ /* 0x000fc80003f2d000 */
[----:B------:R-:W-:-:S04]  /*9930*/  SHF.L.U32 R3, R3, 0x1f, RZ ;  /* 0x0000001f03037819 */ /* 0x000fc800000006ff */
[----:B------:R-:W1:Y:S02]  /*9940*/  SYNCS.PHASECHK.TRANS64.TRYWAIT P0, [UR39+0x14098], R3 ;  /* 0x01409803ff0075a7 */ /* 0x000e640008001127 */
[----:B-1----:R-:W-:Y:S05]  /*9950*/  @!P0 BRA `(.L_x_184) ;  /* 0x0000011000488947 */ /* 0x002fea0003800000 */
.L_x_406:
[----:B------:R-:W-:-:S13]  /*9960*/  VOTE.ANY P1, P1 ;  /* 0x0000000000ff7806 */ /* 0x000fda0000820100 */
[----:B------:R-:W-:Y:S05]  /*9970*/  @!P1 BRA `(.L_x_185) ;  /* 0x0000000c00309947 */ /* 0x000fea0003800000 */
[----:B------:R-:W-:-:S13]  /*9980*/  ISETP.NE.AND P0, PT, R64, R61, PT ;  /* 0x0000003d4000720c */ /* 0x000fda0003f05270 */
        /* <DEDUP_REMOVED lines=17> */
.L_x_186:
[----:B------:R-:W-:Y:S05]  /*9aa0*/  WARPSYNC.ALL ;  /* 0x0000000000007948 */ /* 0x000fea0003800000 */
[----:B------:R-:W-:Y:S02]  /*9ab0*/  R2UR UR4, R56 ;  /* 0x00000000380472ca */ /* 0x000fe400000e0000 */
[----:B------:R-:W-:-:S11]  /*9ac0*/  ISETP.NE.AND P0, PT, R64, R23, PT ;  /* 0x000000174000720c */ /* 0x000fd60003f05270 */
[----:B--2---:R-:W2:Y:S02]  /*9ad0*/  LDTM.x16 R40, tmem[UR4+0x180] ;  /* 0x00018004002879ee */ /* 0x004ea40008240000 */
[----:B--2---:R-:W-:Y:S05]  /*9ae0*/  @!P0 BRA `(.L_x_187) ;  /* 0x0000000000408947 */ /* 0x004fea0003800000 */
[----:B------:R-:W-:Y:S01]  /*9af0*/  MOV R14, 0x8 ;  /* 0x00000008000e7802 */ /* 0x000fe20000000f00 */
[----:B------:R-:W2:Y:S01]  /*9b00*/  LDCU.64 UR8, c[0x4][0xb0] ;  /* 0x01001600ff0877ac */ /* 0x000ea20008000a00 */
[----:B------:R-:W-:Y:S02]  /*9b10*/  HFMA2 R12, -RZ, RZ, 0, 5.9604644775390625e-08 ;  /* 0x00000001ff0c7431 */ /* 0x000fe400000001ff */
[----:B------:R-:W-:Y:S01]  /*9b20*/  IMAD.MOV.U32 R8, RZ, RZ, 0x192 ;  /* 0x00000192ff087424 */ /* 0x000fe200078e00ff */
[----:B------:R-:W4:Y:S01]  /*9b30*/  LDCU.64 UR6, c[0x4][0xb8] ;  /* 0x01001700ff0677ac */ /* 0x000f220008000a00 */
[----:B------:R-:W1:Y:S01]  /*9b40*/  LDC.64 R14, c[0x4][R14] ;  /* 0x010000000e0e7b82 */ /* 0x000e620000000a00 */
[----:B------:R-:W-:Y:S01]  /*9b50*/  IMAD.MOV.U32 R13, RZ, RZ, RZ ;  /* 0x000000ffff0d7224 */ /* 0x000fe200078e00ff */
[----:B------:R-:W5:Y:S01]  /*9b60*/  LDCU.64 UR4, c[0x4][0x30] ;  /* 0x01000600ff0477ac */ /* 0x000f620008000a00 */
[----:B--2---:R-:W-:Y:S01]  /*9b70*/  IMAD.U32 R4, RZ, RZ, UR8 ;  /* 0x00000008ff047e24 */ /* 0x004fe2000f8e00ff */
[----:B------:R-:W-:Y:S01]  /*9b80*/  MOV R5, UR9 ;  /* 0x0000000900057c02 */ /* 0x000fe20008000f00 */
[----:B----4-:R-:W-:Y:S01]  /*9b90*/  IMAD.U32 R6, RZ, RZ, UR6 ;  /* 0x00000006ff067e24 */ /* 0x010fe2000f8e00ff */
[----:B------:R-:W-:Y:S01]  /*9ba0*/  MOV R7, UR7 ;  /* 0x0000000700077c02 */ /* 0x000fe20008000f00 */
[----:B-----5:R-:W-:Y:S01]  /*9bb0*/  IMAD.U32 R10, RZ, RZ, UR4 ;  /* 0x00000004ff0a7e24 */ /* 0x020fe2000f8e00ff */
[----:B------:R-:W-:-:S02]  /*9bc0*/  MOV R11, UR5 ;  /* 0x00000005000b7c02 */ /* 0x000fc40008000f00 */
[----:B------:R-:W-:-:S07]  /*9bd0*/  LEPC R20, `(.L_x_187) ;  /* 0x000000001014794e */ /* 0x000fce0000000000 */
[----:B-1-3--:R-:W-:Y:S05]  /*9be0*/  CALL.ABS.NOINC R14 ;  /* 0x000000000e007343 */ /* 0x00afea0003c00000 */
.L_x_187:
[----:B------:R-:W-:Y:S05]  /*9bf0*/  WARPSYNC.ALL ;  /* 0x0000000000007948 */ /* 0x000fea0003800000 */
[----:B------:R-:W-:Y:S02]  /*9c00*/  R2UR UR4, R56 ;  /* 0x00000000380472ca */ /* 0x000fe400000e0000 */
[----:B------:R-:W-:Y:S02]  /*9c10*/  ISETP.NE.AND P0, PT, R64, R61, PT ;  /* 0x0000003d4000720c */ /* 0x000fe40003f05270 */
[----:B------:R-:W-:-:S09]  /*9c20*/  FSETP.NEU.AND P1, PT, R65, 1, PT ;  /* 0x3f8000004100780b */ /* 0x000fd20003f2d000 */
[----:B---3--:R-:W2:Y:S04]  /*9c30*/  LDTM.x16 R24, tmem[UR4+0x190] ;  /* 0x00019004001879ee */ /* 0x008ea80008240000 */
        /* <DEDUP_REMOVED lines=25> */
.L_x_188:
        /* <DEDUP_REMOVED lines=21> */
.L_x_189:
        /* <DEDUP_REMOVED lines=30> */
.L_x_190:
        /* <DEDUP_REMOVED lines=21> */
.L_x_191:
        /* <DEDUP_REMOVED lines=30> */
.L_x_192:
        /* <DEDUP_REMOVED lines=30> */
.L_x_193:
[----:B------:R-:W-:Y:S05]  /*a610*/  WARPSYNC.ALL ;  /* 0x0000000000007948 */ /* 0x000fea0003800000 */
[----:B------:R-:W-:-:S13]  /*a620*/  R2UR UR4, R56 ;  /* 0x00000000380472ca */ /* 0x000fda00000e0000 */
[----:B------:R4:W-:Y:S02]  /*a630*/  STTM.x16 tmem[UR4+0x1b0], R24 ;  /* 0x0001b018000079ed */ /* 0x0009e40008240004 */
.L_x_185:
[----:B------:R-:W-:-:S09]  /*a640*/  UISETP.NE.AND UP0, UPT, UR37, URZ, UPT ;  /* 0x000000ff2500728c */ /* 0x000fd2000bf05270 */
[----:B------:R-:W-:Y:S05]  /*a650*/  BRA.U !UP0, `(.L_x_194) ;  /* 0x0000000108047547 */ /* 0x000fea000b800000 */
[----:B------:R-:W-:Y:S05]  /*a660*/  BPT.TRAP 0x1 ;  /* 0x000000040000795c */ /* 0x000fea0000300000 */
.L_x_194:
[----:B------:R-:W-:Y:S02]  /*a670*/  UPRMT UR4, UR40, 0x654, UR45 ;  /* 0x0000065428047896 */ /* 0x000fe4000800002d */
[----:B------:R-:W-:-:S07]  /*a680*/  UISETP.NE.AND UP0, UPT, UR38, URZ, UPT ;  /* 0x000000ff2600728c */ /* 0x000fce000bf05270 */
[----:B------:R-:W-:Y:S01]  /*a690*/  SYNCS.ARRIVE.TRANS64.RED.A1T0 RZ, [UR4], RZ ;  /* 0x000000ffffff79a7 */ /* 0x000fe20008100404 */
[----:B------:R-:W1:Y:S01]  /*a6a0*/  FENCE.VIEW.ASYNC.T ;  /* 0x00000000000073c6 */ /* 0x000e620000000200 */
[----:B------:R-:W-:Y:S05]  /*a6b0*/  BRA.U UP0, `(.L_x_195) ;  /* 0x0000000100087547 */ /* 0x000fea000b800000 */
[----:B------:R-:W-:Y:S05]  /*a6c0*/  BPT.TRAP 0x1 ;  /* 0x000000040000795c */ /* 0x000fea0000300000 */
[----:B------:R-:W-:Y:S05]  /*a6d0*/  BPT.TRAP 0x1 ;  /* 0x000000040000795c */ /* 0x000fea0000300000 */
.L_x_195:
[----:B------:R-:W-:Y:S01]  /*a6e0*/  UIADD3 UR5, UPT, UPT, UR39, 0x140a8, URZ ;  /* 0x000140a827057890 */ /* 0x000fe2000fffe0ff */
[----:B------:R-:W-:Y:S01]  /*a6f0*/  LOP3.LUT R18, R18, 0x1, RZ, 0x3c, !PT ;  /* 0x0000000112127812 */ /* 0x000fe200078e3cff */
[----:B------:R-:W-:Y:S02]  /*a700*/  UISETP.NE.AND UP0, UPT, UR46, URZ, UPT ;  /* 0x000000ff2e00728c */ /* 0x000fe4000bf05270 */
[----:B------:R-:W-:Y:S02]  /*a710*/  UPRMT UR5, UR40, 0x654, UR5 ;  /* 0x0000065428057896 */ /* 0x000fe40008000005 */
[----:B------:R-:W-:-:S07]  /*a720*/  ULOP3.LUT UR44, UR44, 0x1, URZ, 0x3c, !UPT ;  /* 0x000000012c2c7892 */ /* 0x000fce000f8e3cff */
[----:B-1----:R-:W-:Y:S01]  /*a730*/  SYNCS.ARRIVE.TRANS64.RED.A1T0 RZ, [UR5], RZ ;  /* 0x000000ffffff79a7 */ /* 0x002fe20008100405 */
[----:B------:R-:W-:Y:S05]  /*a740*/  BRA.U UP0, `(.L_x_196) ;  /* 0xffffffdd00cc7547 */ /* 0x000fea000b83ffff */
.L_x_164:
[----:B------:R-:W-:-:S09]  /*a750*/  UISETP.NE.AND UP0, UPT, UR36, URZ, UPT ;  /* 0x000000ff2400728c */ /* 0x000fd2000bf05270 */
[----:B------:R-:W-:Y:S05]  /*a760*/  BRA.U !UP0, `(.L_x_197) ;  /* 0x0000000108047547 */ /* 0x000fea000b800000 */
[----:B------:R-:W-:Y:S05]  /*a770*/  BPT.TRAP 0x1 ;  /* 0x000000040000795c */ /* 0x000fea0000300000 */
.L_x_197:
[----:B---34-:R-:W3:Y:S01]  /*a780*/  S2R R25, SR_CgaCtaId ;  /* 0x0000000000197919 */ /* 0x018ee20000008800 */
[----:B------:R-:W-:Y:S01]  /*a790*/  MOV R24, 0x400 ;  /* 0x0000040000187802 */ /* 0x000fe20000000f00 */
[----:B------:R-:W-:-:S03]  /*a7a0*/  UISETP.NE.AND UP0, UPT, UR37, URZ, UPT ;  /* 0x000000ff2500728c */ /* 0x000fc6000bf05270 */
[----:B---3--:R-:W-:-:S05]  /*a7b0*/  LEA R24, R25, R24, 0x18 ;  /* 0x0000001819187211 */ /* 0x008fca00078ec0ff */
[----:B------:R-:W-:-:S05]  /*a7c0*/  VIADD R32, R24, 0x14088 ;  /* 0x0001408818207836 */ /* 0x000fca0000000000 */
[----:B-1----:R-:W-:-:S04]  /*a7d0*/  PRMT R0, R25, 0x654, R32 ;  /* 0x0000065419007816 */ /* 0x002fc80000000020 */
[----:B------:R1:W-:Y:S01]  /*a7e0*/  SYNCS.ARRIVE.TRANS64.RED.A1T0 RZ, [R0+URZ], RZ ;  /* 0x000000ff00ff79a7 */ /* 0x0003e200081004ff */
[----:B------:R-:W-:Y:S05]  /*a7f0*/  BRA.U !UP0, `(.L_x_198) ;  /* 0x0000000108047547 */ /* 0x000fea000b800000 */
[----:B------:R-:W-:Y:S05]  /*a800*/  BPT.TRAP 0x1 ;  /* 0x000000040000795c */ /* 0x000fea0000300000 */
.L_x_198:
[----:B------:R-:W-:-:S04]  /*a810*/  SHF.L.U32 R3, R18, 0x1f, RZ ;  /* 0x0000001f12037819 */ /* 0x000fc800000006ff */
[----:B------:R-:W3:Y:S02]  /*a820*/  SYNCS.PHASECHK.TRANS64.TRYWAIT P0, [R24+URZ+0x14070], R3 ;  /* 0x01407003180075a7 */ /* 0x000ee400080011ff */
[----:B---3--:R-:W-:Y:S05]  /*a830*/  @!P0 BRA `(.L_x_199) ;  /* 0x0000010000a88947 */ /* 0x008fea0003800000 */
.L_x_407:
[----:B------:R-:W-:Y:S01]  /*a840*/  R2UR UR5, R56 ;  /* 0x00000000380572ca */ /* 0x000fe200000e0000 */
[----:B------:R-:W-:-:S12]  /*a850*/  UISETP.NE.AND UP0, UPT, UR37, URZ, UPT ;  /* 0x000000ff2500728c */ /* 0x000fd8000bf05270 */
[----:B------:R-:W4:Y:S02]  /*a860*/  LDTM.x2 R22, tmem[UR5] ;  /* 0x00000005001679ee */ /* 0x000f2400080c0000 */
[----:B----4-:R-:W-:Y:S05]  /*a870*/  BRA.U !UP0, `(.L_x_200) ;  /* 0x0000000108047547 */ /* 0x010fea000b800000 */
[----:B------:R-:W-:Y:S05]  /*a880*/  BPT.TRAP 0x1 ;  /* 0x000000040000795c */ /* 0x000fea0000300000 */
.L_x_200:
[----:B------:R-:W-:Y:S01]  /*a890*/  SYNCS.ARRIVE.TRANS64.RED.A1T0 RZ, [UR4], RZ ;  /* 0x000000ffffff79a7 */ /* 0x000fe20008100404 */
[----:B------:R-:W-:-:S09]  /*a8a0*/  UISETP.NE.AND UP0, UPT, UR38, URZ, UPT ;  /* 0x000000ff2600728c */ /* 0x000fd2000bf05270 */
[----:B------:R-:W-:Y:S05]  /*a8b0*/  BRA.U UP0, `(.L_x_201) ;  /* 0x0000000100047547 */ /* 0x000fea000b800000 */
[----:B------:R-:W-:Y:S05]  /*a8c0*/  BPT.TRAP 0x1 ;  /* 0x000000040000795c */ /* 0x000fea0000300000 */
.L_x_201:
[----:B-1----:R-:W-:-:S04]  /*a8d0*/  MOV R0, UR44 ;  /* 0x0000002c00007c02 */ /* 0x002fc80008000f00 */
[----:B---3--:R-:W-:-:S04]  /*a8e0*/  SHF.L.U32 R3, R0, 0x1f, RZ ;  /* 0x0000001f00037819 */ /* 0x008fc800000006ff */
[----:B------:R-:W1:Y:S02]  /*a8f0*/  SYNCS.PHASECHK.TRANS64.TRYWAIT P0, [R24+URZ+0x14090], R3 ;  /* 0x01409003180075a7 */ /* 0x000e6400080011ff */
[----:B-1----:R-:W-:Y:S05]  /*a900*/  @!P0 BRA `(.L_x_202) ;  /* 0x0000010000888947 */ /* 0x002fea0003800000 */
.L_x_408:
[----:B------:R-:W-:-:S09]  /*a910*/  UISETP.NE.AND UP0, UPT, UR38, URZ, UPT ;  /* 0x000000ff2600728c */ /* 0x000fd2000bf05270 */
[----:B------:R-:W-:Y:S05]  /*a920*/  BRA.U UP0, `(.L_x_203) ;  /* 0x0000000100047547 */ /* 0x000fea000b800000 */
[----:B------:R-:W-:Y:S05]  /*a930*/  BPT.TRAP 0x1 ;  /* 0x000000040000795c */ /* 0x000fea0000300000 */
.L_x_203:
[----:B------:R-:W-:Y:S01]  /*a940*/  MOV R5, 0x1 ;  /* 0x0000000100057802 */ /* 0x000fe20000000f00 */
[----:B-1----:R1:W3:Y:S03]  /*a950*/  MUFU.RCP R3, R22 ;  /* 0x0000001600037308 */ /* 0x0022e60000001000 */
[----:B------:R-:W-:-:S04]  /*a960*/  SHF.L.U32 R5, R5, 0x1f, RZ ;  /* 0x0000001f05057819 */ /* 0x000fc800000006ff */
[----:B------:R-:W4:Y:S02]  /*a970*/  SYNCS.PHASECHK.TRANS64.TRYWAIT P0, [R24+URZ+0x140c0], R5 ;  /* 0x0140c005180075a7 */ /* 0x000f2400080011ff */
[----:B-1-34-:R-:W-:Y:S05]  /*a980*/  @!P0 BRA `(.L_x_204) ;  /* 0x00000100007c8947 */ /* 0x01afea0003800000 */
.L_x_409:
[----:B------:R-:W3:Y:S01]  /*a990*/  LDCU UR4, c[0x0][0x708] ;  /* 0x0000e100ff0477ac */ /* 0x000ee20008000800 */
[----:B------:R-:W-:Y:S01]  /*a9a0*/  FFMA R34, -R22, R3, 1 ;  /* 0x3f80000016227423 */ /* 0x000fe20000000103 */
[----:B------:R-:W4:Y:S01]  /*a9b0*/  LDC R33, c[0x0][0x708] ;  /* 0x0001c200ff217b82 */ /* 0x000f220000000800 */
[----:B------:R-:W-:Y:S02]  /*a9c0*/  BSSY.RECONVERGENT B2, `(.L_x_205) ;  /* 0x000000b000027945 */ /* 0x000fe40003800200 */
[----:B------:R-:W-:Y:S01]  /*a9d0*/  FFMA R34, R3, R34, R3 ;  /* 0x0000002203227223 */ /* 0x000fe20000000003 */
[----:B---3--:R-:W-:-:S03]  /*a9e0*/  MOV R3, UR4 ;  /* 0x0000000400037c02 */ /* 0x008fc60008000f00 */
[----:B-1----:R-:W-:Y:S01]  /*a9f0*/  FFMA R5, R34, UR4, RZ ;  /* 0x0000000422057c23 */ /* 0x002fe200080000ff */
[----:B------:R-:W1:Y:S03]  /*aa00*/  FCHK P0, R3, R22 ;  /* 0x0000001603007302 */ /* 0x000e660000000000 */
[----:B------:R-:W-:-:S04]  /*aa10*/  FFMA R0, -R22, R5, UR4 ;  /* 0x0000000416007e23 */ /* 0x000fc80008000105 */
[----:B------:R-:W-:Y:S01]  /*aa20*/  FFMA R34, R34, R0, R5 ;  /* 0x0000000022227223 */ /* 0x000fe20000000005 */
[----:B-1----:R-:W-:Y:S05]  /*aa30*/  @!P0 BRA `(.L_x_206) ;  /* 0x00000000000c8947 */ /* 0x002fea0003800000 */
[----:B------:R-:W-:Y:S02]  /*aa40*/  MOV R4, 0xaa60 ;  /* 0x0000aa6000047802 */ /* 0x000fe40000000f00 */
[----:B--2-4-:R-:W-:Y:S05]  /*aa50*/  CALL.REL.NOINC `($__internal_3_$__cuda_sm3x_div_rn_noftz_f32_slowpath) ;  /* 0x0000010c002c7944 */ /* 0x014fea0003c00000 */
[----:B------:R-:W-:Y:S02]  /*aa60*/  MOV R34, R0 ;  /* 0x0000000000227202 */ /* 0x000fe40000000f00 */
.L_x_206:
[----:B------:R-:W-:Y:S05]  /*aa70*/  BSYNC.RECONVERGENT B2 ;  /* 0x0000000000027941 */ /* 0x000fea0003800200 */
.L_x_205:
[----:B------:R-:W-:Y:S01]  /*aa80*/  VIADD R0, R56, 0x100 ;  /* 0x0000010038007836 */ /* 0x000fe20000000000 */
[C---:B------:R-:W-:Y:S01]  /*aa90*/  LOP3.LUT R27, R17.reuse, 0x3, RZ, 0xc0, !PT ;  /* 0x00000003111b7812 */ /* 0x040fe200078ec0ff */
[----:B------:R-:W-:-:S03]  /*aaa0*/  IMAD.SHL.U32 R17, R17, 0x800, RZ ;  /* 0x0000080011117824 */ /* 0x000fc600078e00ff */
[----:B------:R-:W-:Y:S02]  /*aab0*/  SHF.R.U32.HI R0, RZ, 0x15, R0 ;  /* 0x00000015ff007819 */ /* 0x000fe40000011600 */
[----:B------:R-:W-:Y:S02]  /*aac0*/  LOP3.LUT R17, R17, 0x1800, RZ, 0xc0, !PT ;  /* 0x0000180011117812 */ /* 0x000fe400078ec0ff */
[----:B------:R-:W-:-:S03]  /*aad0*/  ISETP.NE.AND P0, PT, R27, R0, PT ;  /* 0x000000001b00720c */ /* 0x000fc60003f05270 */
[----:B------:R-:W-:-:S10]  /*aae0*/  IMAD R26, R16, 0x40, R17 ;  /* 0x00000040101a7824 */ /* 0x000fd400078e0211 */
[----:B------:R-:W-:Y:S05]  /*aaf0*/  @!P0 BRA `(.L_x_207) ;  /* 0x0000000000408947 */ /* 0x000fea0003800000 */
[----:B------:R-:W-:Y:S01]  /*ab00*/  MOV R14, 0x8 ;  /* 0x00000008000e7802 */ /* 0x000fe20000000f00 */
[----:B------:R-:W1:Y:S01]  /*ab10*/  LDCU.64 UR6, c[0x4][0xb0] ;  /* 0x01001600ff0677ac */ /* 0x000e620008000a00 */
[----:B------:R-:W-:Y:S02]  /*ab20*/  HFMA2 R12, -RZ, RZ, 0, 5.9604644775390625e-08 ;  /* 0x00000001ff0c7431 */ /* 0x000fe400000001ff */
[----:B------:R-:W-:Y:S01]  /*ab30*/  IMAD.MOV.U32 R8, RZ, RZ, 0x192 ;  /* 0x00000192ff087424 */ /* 0x000fe200078e00ff */
[----:B------:R-:W3:Y:S01]  /*ab40*/  LDCU.64 UR4, c[0x4][0xb8] ;  /* 0x01001700ff0477ac */ /* 0x000ee20008000a00 */
[----:B------:R-:W2:Y:S01]  /*ab50*/  LDC.64 R14, c[0x4][R14] ;  /* 0x010000000e0e7b82 */ /* 0x000ea20000000a00 */
[----:B------:R-:W-:Y:S01]  /*ab60*/  IMAD.MOV.U32 R13, RZ, RZ, RZ ;  /* 0x000000ffff0d7224 */ /* 0x000fe200078e00ff */
[----:B------:R-:W5:Y:S01]  /*ab70*/  LDCU.64 UR8, c[0x4][0x40] ;  /* 0x01000800ff0877ac */ /* 0x000f620008000a00 */
[----:B-1----:R-:W-:Y:S01]  /*ab80*/  IMAD.U32 R4, RZ, RZ, UR6 ;  /* 0x00000006ff047e24 */ /* 0x002fe2000f8e00ff */
[----:B------:R-:W-:Y:S01]  /*ab90*/  MOV R5, UR7 ;  /* 0x0000000700057c02 */ /* 0x000fe20008000f00 */
[----:B---3--:R-:W-:Y:S01]  /*aba0*/  IMAD.U32 R6, RZ, RZ, UR4 ;  /* 0x00000004ff067e24 */ /* 0x008fe2000f8e00ff */
[----:B------:R-:W-:Y:S01]  /*abb0*/  MOV R7, UR5 ;  /* 0x0000000500077c02 */ /* 0x000fe20008000f00 */
[----:B-----5:R-:W-:Y:S01]  /*abc0*/  IMAD.U32 R10, RZ, RZ, UR8 ;  /* 0x00000008ff0a7e24 */ /* 0x020fe2000f8e00ff */
[----:B------:R-:W-:-:S02]  /*abd0*/  MOV R11, UR9 ;  /* 0x00000009000b7c02 */ /* 0x000fc40008000f00 */
[----:B------:R-:W-:-:S07]  /*abe0*/  LEPC R20, `(.L_x_207) ;  /* 0x000000001014794e */ /* 0x000fce0000000000 */
[----:B--2-4-:R-:W-:Y:S05]  /*abf0*/  CALL.ABS.NOINC R14 ;  /* 0x000000000e007343 */ /* 0x014fea0003c00000 */
.L_x_207:
[----:B------:R-:W1:Y:S01]  /*ac00*/  S2R R3, SR_SWINHI ;  /* 0x0000000000037919 */ /* 0x000e620000002f00 */
[----:B------:R-:W-:Y:S05]  /*ac10*/  WARPSYNC.ALL ;  /* 0x0000000000007948 */ /* 0x000fea0003800000 */
[----:B------:R-:W-:-:S13]  /*ac20*/  R2UR UR4, R56 ;  /* 0x00000000380472ca */ /* 0x000fda00000e0000 */
[----:B------:R-:W3:Y:S01]  /*ac30*/  LDTM.x16 R4, tmem[UR4+0x100] ;  /* 0x00010004000479ee */ /* 0x000ee20008240000 */
[----:B------:R-:W-:Y:S02]  /*ac40*/  MOV R28, R24 ;  /* 0x00000018001c7202 */ /* 0x000fe40000000f00 */
[----:B-1----:R-:W-:Y:S02]  /*ac50*/  MOV R29, R3 ;  /* 0x00000003001d7202 */ /* 0x002fe40000000f00 */
[----:B------:R-:W-:-:S05]  /*ac60*/  LEA R26, P0, R26, R28, 0x1 ;  /* 0x0000001c1a1a7211 */ /* 0x000fca00078008ff */
[----:B------:R-:W-:Y:S01]  /*ac70*/  IMAD.X R29, RZ, RZ, R29, P0 ;  /* 0x000000ffff1d7224 */ /* 0x000fe200000e061d */
[----:B------:R-:W-:Y:S01]  /*ac80*/  IADD3 R0, P0, PT, R26, 0x10, RZ ;  /* 0x000000101a007810 */ /* 0x000fe20007f1e0ff */
[C---:B---3--:R-:W-:Y:S02]  /*ac90*/  FMUL2 R20, R34.reuse.F32, R8.F32x2.HI_LO ;  /* 0x000000082214724a */ /* 0x048fe40000040000 */
[----:B------:R-:W-:Y:S01]  /*aca0*/  FMUL2 R30, R34.F32, R10.F32x2.HI_LO ;  /* 0x0000000a221e724a */ /* 0x000fe20000040000 */
[--C-:B------:R-:W-:Y:S01]  /*acb0*/  SHF.R.U64 R3, R26, 0x3, R29.reuse ;  /* 0x000000031a037819 */ /* 0x100fe2000000121d */
[C---:B------:R-:W-:Y:S01]  /*acc0*/  FMUL2 R6, R34.reuse.F32, R6.F32x2.HI_LO ;  /* 0x000000062206724a */ /* 0x040fe20000040000 */
[----:B------:R-:W-:Y:S01]  /*acd0*/  F2FP.F16.F32.PACK_AB R10, R21, R20 ;  /* 0x00000014150a723e */ /* 0x000fe200000000ff */
[----:B------:R-:W-:Y:S02]  /*ace0*/  IMAD.X R21, RZ, RZ, R29, P0 ;  /* 0x000000ffff157224 */ /* 0x000fe400000e061d */
[C---:B------:R-:W-:Y:S01]  /*acf0*/  FMUL2 R4, R34.reuse.F32, R4.F32x2.HI_LO ;  /* 0x000000042204724a */ /* 0x040fe20000040000 */
[----:B------:R-:W-:Y:S01]  /*ad00*/  F2FP.F16.F32.PACK_AB R11, R31, R30 ;  /* 0x0000001e1f0b723e */ /* 0x000fe200000000ff */
[C---:B------:R-:W-:Y:S01]  /*ad10*/  FMUL2 R12, R34.reuse.F32, R12.F32x2.HI_LO ;  /* 0x0000000c220c724a */ /* 0x040fe20000040000 */
[----:B------:R-:W-:Y:S01]  /*ad20*/  F2FP.F16.F32.PACK_AB R9, R7, R6 ;  /* 0x000000060709723e */ /* 0x000fe200000000ff */
[----:B------:R-:W-:Y:S01]  /*ad30*/  FMUL2 R14, R34.F32, R14.F32x2.HI_LO ;  /* 0x0000000e220e724a */ /* 0x000fe20000040000 */
[----:B------:R-:W-:Y:S01]  /*ad40*/  SHF.R.U64 R7, R0, 0x3, R21 ;  /* 0x0000000300077819 */ /* 0x000fe20000001215 */
[C---:B------:R-:W-:Y:S01]  /*ad50*/  FMUL2 R16, R34.reuse.F32, R16.F32x2.HI_LO ;  /* 0x000000102210724a */ /* 0x040fe20000040000 */
[----:B------:R-:W-:Y:S01]  /*ad60*/  F2FP.F16.F32.PACK_AB R8, R5, R4 ;  /* 0x000000040508723e */ /* 0x000fe200000000ff */
[----:B------:R-:W-:Y:S01]  /*ad70*/  FMUL2 R18, R34.F32, R18.F32x2.HI_LO ;  /* 0x000000122212724a */ /* 0x000fe20000040000 */
[----:B------:R-:W-:-:S02]  /*ad80*/  LOP3.LUT R28, R26, 0x70, R3, 0x78, !PT ;  /* 0x000000701a1c7812 */ /* 0x000fc400078e7803 */
[----:B------:R-:W-:Y:S01]  /*ad90*/  LOP3.LUT R20, R0, 0x70, R7, 0x78, !PT ;  /* 0x0000007000147812 */ /* 0x000fe200078e7807 */
[----:B------:R-:W-:Y:S01]  /*ada0*/  VIADD R0, R56, 0x110 ;  /* 0x0000011038007836 */ /* 0x000fe20000000000 */
[----:B------:R-:W-:Y:S01]  /*adb0*/  F2FP.F16.F32.PACK_AB R4, R13, R12 ;  /* 0x0000000c0d04723e */ /* 0x000fe200000000ff */
[----:B------:R1:W-:Y:S01]  /*adc0*/  ST.E.128 desc[UR48][R28.64], R8 ;  /* 0x000000081c007985 */ /* 0x0003e2000c101d30 */
[----:B------:R-:W-:Y:S02]  /*add0*/  F2FP.F16.F32.PACK_AB R5, R15, R14 ;  /* 0x0000000e0f05723e */ /* 0x000fe400000000ff */
[----:B------:R-:W-:Y:S02]  /*ade0*/  F2FP.F16.F32.PACK_AB R6, R17, R16 ;  /* 0x000000101106723e */ /* 0x000fe400000000ff */
[----:B------:R-:W-:Y:S02]  /*adf0*/  F2FP.F16.F32.PACK_AB R7, R19, R18 ;  /* 0x000000121307723e */ /* 0x000fe400000000ff */
[----:B------:R-:W-:-:S03]  /*ae00*/  SHF.R.U32.HI R0, RZ, 0x15, R0 ;  /* 0x00000015ff007819 */ /* 0x000fc60000011600 */
[----:B------:R1:W-:Y:S01]  /*ae10*/  ST.E.128 desc[UR48][R20.64], R4 ;  /* 0x0000000414007985 */ /* 0x0003e2000c101d30 */
[----:B------:R-:W-:-:S13]  /*ae20*/  ISETP.NE.AND P0, PT, R27, R0, PT ;  /* 0x000000001b00720c */ /* 0x000fda0003f05270 */
[----:B------:R-:W-:Y:S05]  /*ae30*/  @!P0 BRA `(.L_x_208) ;  /* 0x0000000000408947 */ /* 0x000fea0003800000 */
[----:B------:R-:W-:Y:S01]  /*ae40*/  MOV R14, 0x8 ;  /* 0x00000008000e7802 */ /* 0x000fe20000000f00 */
[----:B------:R-:W3:Y:S01]  /*ae50*/  LDCU.64 UR8, c[0x4][0xb0] ;  /* 0x01001600ff0877ac */ /* 0x000ee20008000a00 */
[----:B------:R-:W-:Y:S02]  /*ae60*/  HFMA2 R12, -RZ, RZ, 0, 5.9604644775390625e-08 ;  /* 0x00000001ff0c7431 */ /* 0x000fe400000001ff */
[----:B-1----:R-:W-:Y:S01]  /*ae70*/  IMAD.MOV.U32 R8, RZ, RZ, 0x192 ;  /* 0x00000192ff087424 */ /* 0x002fe200078e00ff */
[----:B------:R-:W1:Y:S01]  /*ae80*/  LDCU.64 UR6, c[0x4][0xb8] ;  /* 0x01001700ff0677ac */ /* 0x000e620008000a00 */
[----:B------:R-:W2:Y:S01]  /*ae90*/  LDC.64 R14, c[0x4][R14] ;  /* 0x010000000e0e7b82 */ /* 0x000ea20000000a00 */
[----:B------:R-:W-:Y:S01]  /*aea0*/  IMAD.MOV.U32 R13, RZ, RZ, RZ ;  /* 0x000000ffff0d7224 */ /* 0x000fe200078e00ff */
[----:B------:R-:W5:Y:S01]  /*aeb0*/  LDCU.64 UR4, c[0x4][0x40] ;  /* 0x01000800ff0477ac */ /* 0x000f620008000a00 */
[----:B---3--:R-:W-:Y:S01]  /*aec0*/  IMAD.U32 R4, RZ, RZ, UR8 ;  /* 0x00000008ff047e24 */ /* 0x008fe2000f8e00ff */
[----:B------:R-:W-:Y:S01]  /*aed0*/  MOV R5, UR9 ;  /* 0x0000000900057c02 */ /* 0x000fe20008000f00 */
[----:B-1----:R-:W-:Y:S01]  /*aee0*/  IMAD.U32 R6, RZ, RZ, UR6 ;  /* 0x00000006ff067e24 */ /* 0x002fe2000f8e00ff */
[----:B------:R-:W-:Y:S01]  /*aef0*/  MOV R7, UR7 ;  /* 0x0000000700077c02 */ /* 0x000fe20008000f00 */
[----:B-----5:R-:W-:Y:S01]  /*af00*/  IMAD.U32 R10, RZ, RZ, UR4 ;  /* 0x00000004ff0a7e24 */ /* 0x020fe2000f8e00ff */
[----:B------:R-:W-:-:S02]  /*af10*/  MOV R11, UR5 ;  /* 0x00000005000b7c02 */ /* 0x000fc40008000f00 */
[----:B------:R-:W-:-:S07]  /*af20*/  LEPC R20, `(.L_x_208) ;  /* 0x000000001014794e */ /* 0x000fce0000000000 */
[----:B--2-4-:R-:W-:Y:S05]  /*af30*/  CALL.ABS.NOINC R14 ;  /* 0x000000000e007343 */ /* 0x014fea0003c00000 */
.L_x_208:
[----:B------:R-:W-:Y:S05]  /*af40*/  WARPSYNC.ALL ;  /* 0x0000000000007948 */ /* 0x000fea0003800000 */
[----:B------:R-:W-:Y:S02]  /*af50*/  R2UR UR4, R56 ;  /* 0x00000000380472ca */ /* 0x000fe400000e0000 */
[C---:B------:R-:W-:Y:S02]  /*af60*/  IADD3 R35, P0, PT, R26.reuse, 0x30, RZ ;  /* 0x000000301a237810 */ /* 0x040fe40007f1e0ff */
[----:B------:R-:W-:-:S03]  /*af70*/  IADD3 R3, P1, PT, R26, 0x20, RZ ;  /* 0x000000201a037810 */ /* 0x000fc60007f3e0ff */
[--C-:B------:R-:W-:Y:S02]  /*af80*/  IMAD.X R39, RZ, RZ, R29.reuse, P0 ;  /* 0x000000ffff277224 */ /* 0x100fe400000e061d */
[----:B------:R-:W-:-:S04]  /*af90*/  IMAD.X R37, RZ, RZ, R29, P1 ;  /* 0x000000ffff257224 */ /* 0x000fc800008e061d */
[----:B-1----:R-:W1:Y:S01]  /*afa0*/  LDTM.x16 R4, tmem[UR4+0x110] ;  /* 0x00011004000479ee */ /* 0x002e620008240000 */
[----:B------:R-:W-:-:S04]  /*afb0*/  SHF.R.U64 R0, R3, 0x3, R37 ;  /* 0x0000000303007819 */ /* 0x000fc80000001225 */
[----:B------:R-:W-:Y:S01]  /*afc0*/  LOP3.LUT R36, R3, 0x70, R0, 0x78, !PT ;  /* 0x0000007003247812 */ /* 0x000fe200078e7800 */
[----:B------:R-:W-:-:S05]  /*afd0*/  VIADD R0, R56, 0x120 ;  /* 0x0000012038007836 */ /* 0x000fca0000000000 */
[----:B------:R-:W-:-:S04]  /*afe0*/  SHF.R.U32.HI R0, RZ, 0x15, R0 ;  /* 0x00000015ff007819 */ /* 0x000fc80000011600 */
[----:B------:R-:W-:Y:S01]  /*aff0*/  ISETP.NE.AND P0, PT, R27, R0, PT ;  /* 0x000000001b00720c */ /* 0x000fe20003f05270 */
[C---:B-1----:R-:W-:Y:S01]  /*b000*/  FMUL2 R20, R34.reuse.F32, R8.F32x2.HI_LO ;  /* 0x000000082214724a */ /* 0x042fe20000040000 */
[C---:B------:R-:W-:Y:S01]  /*b010*/  SHF.R.U64 R8, R35.reuse, 0x3, R39 ;  /* 0x0000000323087819 */ /* 0x040fe20000001227 */
[C---:B------:R-:W-:Y:S02]  /*b020*/  FMUL2 R4, R34.reuse.F32, R4.F32x2.HI_LO ;  /* 0x000000042204724a */ /* 0x040fe40000040000 */
[C---:B------:R-:W-:Y:S01]  /*b030*/  FMUL2 R6, R34.reuse.F32, R6.F32x2.HI_LO ;  /* 0x000000062206724a */ /* 0x040fe20000040000 */
[----:B------:R-:W-:Y:S01]  /*b040*/  LOP3.LUT R38, R35, 0x70, R8, 0x78, !PT ;  /* 0x0000007023267812 */ /* 0x000fe200078e7808 */
[C---:B------:R-:W-:Y:S01]  /*b050*/  FMUL2 R30, R34.reuse.F32, R10.F32x2.HI_LO ;  /* 0x0000000a221e724a */ /* 0x040fe20000040000 */
[----:B------:R-:W-:Y:S01]  /*b060*/  F2FP.F16.F32.PACK_AB R8, R5, R4 ;  /* 0x000000040508723e */ /* 0x000fe200000000ff */
[C---:B------:R-:W-:Y:S01]  /*b070*/  FMUL2 R12, R34.reuse.F32, R12.F32x2.HI_LO ;  /* 0x0000000c220c724a */ /* 0x040fe20000040000 */
[----:B------:R-:W-:Y:S01]  /*b080*/  F2FP.F16.F32.PACK_AB R9, R7, R6 ;  /* 0x000000060709723e */ /* 0x000fe200000000ff */
[C---:B------:R-:W-:Y:S01]  /*b090*/  FMUL2 R14, R34.reuse.F32, R14.F32x2.HI_LO ;  /* 0x0000000e220e724a */ /* 0x040fe20000040000 */
[----:B------:R-:W-:Y:S01]  /*b0a0*/  F2FP.F16.F32.PACK_AB R10, R21, R20 ;  /* 0x00000014150a723e */ /* 0x000fe200000000ff */
[C---:B------:R-:W-:Y:S01]  /*b0b0*/  FMUL2 R16, R34.reuse.F32, R16.F32x2.HI_LO ;  /* 0x000000102210724a */ /* 0x040fe20000040000 */
[----:B------:R-:W-:Y:S01]  /*b0c0*/  F2FP.F16.F32.PACK_AB R11, R31, R30 ;  /* 0x0000001e1f0b723e */ /* 0x000fe200000000ff */
[----:B------:R-:W-:Y:S01]  /*b0d0*/  FMUL2 R18, R34.F32, R18.F32x2.HI_LO ;  /* 0x000000122212724a */ /* 0x000fe20000040000 */
[----:B------:R-:W-:-:S02]  /*b0e0*/  F2FP.F16.F32.PACK_AB R4, R13, R12 ;  /* 0x0000000c0d04723e */ /* 0x000fc400000000ff */
[----:B------:R-:W-:Y:S01]  /*b0f0*/  F2FP.F16.F32.PACK_AB R5, R15, R14 ;  /* 0x0000000e0f05723e */ /* 0x000fe200000000ff */
[----:B------:R1:W-:Y:S01]  /*b100*/  ST.E.128 desc[UR48][R36.64], R8 ;  /* 0x0000000824007985 */ /* 0x0003e2000c101d30 */
[----:B------:R-:W-:Y:S02]  /*b110*/  F2FP.F16.F32.PACK_AB R6, R17, R16 ;  /* 0x000000101106723e */ /* 0x000fe400000000ff */
[----:B------:R-:W-:-:S05]  /*b120*/  F2FP.F16.F32.PACK_AB R7, R19, R18 ;  /* 0x000000121307723e */ /* 0x000fca00000000ff */
[----:B------:R1:W-:Y:S01]  /*b130*/  ST.E.128 desc[UR48][R38.64], R4 ;  /* 0x0000000426007985 */ /* 0x0003e2000c101d30 */
        /* <DEDUP_REMOVED lines=17> */
.L_x_209:
[----:B------:R-:W-:Y:S05]  /*b250*/  WARPSYNC.ALL ;  /* 0x0000000000007948 */ /* 0x000fea0003800000 */
[----:B------:R-:W-:Y:S02]  /*b260*/  R2UR UR4, R56 ;  /* 0x00000000380472ca */ /* 0x000fe400000e0000 */
[C---:B------:R-:W-:Y:S02]  /*b270*/  IADD3 R35, P0, PT, R26.reuse, 0x50, RZ ;  /* 0x000000501a237810 */ /* 0x040fe40007f1e0ff */
[----:B------:R-:W-:-:S03]  /*b280*/  IADD3 R3, P1, PT, R26, 0x40, RZ ;  /* 0x000000401a037810 */ /* 0x000fc60007f3e0ff */
[--C-:B-1----:R-:W-:Y:S02]  /*b290*/  IMAD.X R39, RZ, RZ, R29.reuse, P0 ;  /* 0x000000ffff277224 */ /* 0x102fe400000e061d */
[----:B------:R-:W-:-:S04]  /*b2a0*/  IMAD.X R37, RZ, RZ, R29, P1 ;  /* 0x000000ffff257224 */ /* 0x000fc800008e061d */
[----:B------:R-:W1:Y:S01]  /*b2b0*/  LDTM.x16 R4, tmem[UR4+0x120] ;  /* 0x00012004000479ee */ /* 0x000e620008240000 */
        /* <DEDUP_REMOVED lines=42> */
.L_x_210:
[----:B------:R-:W-:Y:S05]  /*b560*/  WARPSYNC.ALL ;  /* 0x0000000000007948 */ /* 0x000fea0003800000 */
[----:B------:R-:W-:Y:S01]  /*b570*/  R2UR UR4, R56 ;  /* 0x00000000380472ca */ /* 0x000fe200000e0000 */
[----:B-1----:R-:W1:Y:S01]  /*b580*/  S2R R37, SR_CTAID.X ;  /* 0x0000000000257919 */ /* 0x002e620000002500 */
[C---:B------:R-:W-:Y:S02]  /*b590*/  IADD3 R35, P0, PT, R26.reuse, 0x70, RZ ;  /* 0x000000701a237810 */ /* 0x040fe40007f1e0ff */
[----:B------:R-:W-:-:S03]  /*b5a0*/  IADD3 R3, P1, PT, R26, 0x60, RZ ;  /* 0x000000601a037810 */ /* 0x000fc60007f3e0ff */
[--C-:B--2---:R-:W-:Y:S02]  /*b5b0*/  IMAD.X R41, RZ, RZ, R29.reuse, P0 ;  /* 0x000000ffff297224 */ /* 0x104fe400000e061d */
[----:B------:R-:W-:-:S04]  /*b5c0*/  IMAD.X R39, RZ, RZ, R29, P1 ;  /* 0x000000ffff277224 */ /* 0x000fc800008e061d */
[----:B------:R-:W2:Y:S01]  /*b5d0*/  LDTM.x16 R4, tmem[UR4+0x130] ;  /* 0x00013004000479ee */ /* 0x000ea20008240000 */
[----:B------:R-:W3:Y:S01]  /*b5e0*/  LDCU.64 UR4, c[0x0][0x880] ;  /* 0x00011000ff0477ac */ /* 0x000ee20008000a00 */
[----:B------:R-:W-:-:S04]  /*b5f0*/  SHF.R.U64 R0, R3, 0x3, R39 ;  /* 0x0000000303007819 */ /* 0x000fc80000001227 */
[----:B------:R-:W-:Y:S01]  /*b600*/  LOP3.LUT R38, R3, 0x70, R0, 0x78, !PT ;  /* 0x0000007003267812 */ /* 0x000fe200078e7800 */
[----:B---3--:R-:W-:-:S04]  /*b610*/  UISETP.NE.U32.AND UP0, UPT, UR4, URZ, UPT ;  /* 0x000000ff0400728c */ /* 0x008fc8000bf05070 */
[----:B------:R-:W-:Y:S01]  /*b620*/  UISETP.NE.AND.EX UP0, UPT, UR5, URZ, UPT, UP0 ;  /* 0x000000ff0500728c */ /* 0x000fe2000bf05300 */
[C---:B--2---:R-:W-:Y:S01]  /*b630*/  FMUL2 R20, R34.reuse.F32, R8.F32x2.HI_LO ;  /* 0x000000082214724a */ /* 0x044fe20000040000 */
        /* <DEDUP_REMOVED lines=13> */
[----:B------:R-:W-:Y:S01]  /*b710*/  F2FP.F16.F32.PACK_AB R4, R13, R12 ;  /* 0x0000000c0d04723e */ /* 0x000fe200000000ff */
[----:B------:R-:W2:Y:S01]  /*b720*/  S2R R35, SR_CTAID.Y ;  /* 0x0000000000237919 */ /* 0x000ea20000002600 */
[----:B------:R-:W-:-:S02]  /*b730*/  F2FP.F16.F32.PACK_AB R5, R15, R14 ;  /* 0x0000000e0f05723e */ /* 0x000fc400000000ff */
[----:B------:R-:W-:Y:S01]  /*b740*/  F2FP.F16.F32.PACK_AB R6, R17, R16 ;  /* 0x000000101106723e */ /* 0x000fe200000000ff */
[----:B------:R3:W-:Y:S01]  /*b750*/  ST.E.128 desc[UR48][R38.64], R8 ;  /* 0x0000000826007985 */ /* 0x0007e2000c101d30 */
[----:B------:R-:W-:Y:S01]  /*b760*/  F2FP.F16.F32.PACK_AB R7, R19, R18 ;  /* 0x000000121307723e */ /* 0x000fe200000000ff */
[----:B------:R-:W1:Y:S04]  /*b770*/  S2R R34, SR_CTAID.Z ;  /* 0x0000000000227919 */ /* 0x000e680000002700 */
[----:B------:R3:W-:Y:S01]  /*b780*/  ST.E.128 desc[UR48][R40.64], R4 ;  /* 0x0000000428007985 */ /* 0x0007e2000c101d30 */
[----:B------:R-:W-:Y:S01]  /*b790*/  @!PT LDS RZ, [RZ] ;  /* 0x00000000fffff984 */ /* 0x000fe20000000800 */
[----:B------:R-:W-:Y:S01]  /*b7a0*/  @!PT LDS RZ, [RZ] ;  /* 0x00000000fffff984 */ /* 0x000fe20000000800 */
[----:B------:R-:W-:Y:S01]  /*b7b0*/  @!PT LDS RZ, [RZ] ;  /* 0x00000000fffff984 */ /* 0x000fe20000000800 */
[----:B------:R-:W-:Y:S01]  /*b7c0*/  @!PT LDS RZ, [RZ] ;  /* 0x00000000fffff984 */ /* 0x000fe20000000800 */
[----:B------:R5:W-:Y:S06]  /*b7d0*/  MEMBAR.ALL.CTA ;  /* 0x0000000000007992 */ /* 0x000bec0000008000 */
[----:B-----5:R-:W1:Y:S01]  /*b7e0*/  FENCE.VIEW.ASYNC.S ;  /* 0x00000000000073c6 */ /* 0x020e620000000000 */
[----:B------:R-:W-:Y:S05]  /*b7f0*/  BRA.U !UP0, `(.L_x_211) ;  /* 0x0000000108fc7547 */ /* 0x000fea000b800000 */
[C---:B------:R-:W-:Y:S01]  /*b800*/  FSETP.GEU.AND P0, PT, R22.reuse, 1.175494350822287508e-38, PT ;  /* 0x008000001600780b */ /* 0x040fe20003f0e000 */
[----:B------:R-:W5:Y:S01]  /*b810*/  LDCU UR4, c[0x0][0x380] ;  /* 0x00007000ff0477ac */ /* 0x000f620008000800 */
[----:B------:R-:W-:Y:S01]  /*b820*/  MOV R0, 0x3e055027 ;  /* 0x3e05502700007802 */ /* 0x000fe20000000f00 */
[----:B------:R-:W-:Y:S01]  /*b830*/  BSSY.RECONVERGENT B0, `(.L_x_211) ;  /* 0x000003b000007945 */ /* 0x000fe20003800200 */
[----:B---3--:R-:W-:Y:S01]  /*b840*/  FSEL R5, RZ, -23, P0 ;  /* 0xc1b80000ff057808 */ /* 0x008fe20000000000 */
[----:B------:R-:W3:Y:S08]  /*b850*/  LDCU UR5, c[0x0][0x700] ;  /* 0x0000e000ff0577ac */ /* 0x000ef00008000800 */
[----:B------:R-:W-:-:S05]  /*b860*/  @!P0 FMUL R22, R22, 8388608 ;  /* 0x4b00000016168820 */ /* 0x000fca0000400000 */
[C---:B------:R-:W-:Y:S02]  /*b870*/  IADD3 R7, PT, PT, R22.reuse, -0x3f2aaaab, RZ ;  /* 0xc0d5555516077810 */ /* 0x040fe40007ffe0ff */
[C---:B------:R-:W-:Y:S02]  /*b880*/  ISETP.GT.U32.AND P0, PT, R22.reuse, 0x7f7fffff, PT ;  /* 0x7f7fffff1600780c */ /* 0x040fe40003f04070 */
[----:B------:R-:W-:Y:S02]  /*b890*/  LOP3.LUT R7, R7, 0xff800000, RZ, 0xc0, !PT ;  /* 0xff80000007077812 */ /* 0x000fe400078ec0ff */
[C---:B------:R-:W-:Y:S02]  /*b8a0*/  FSETP.NEU.AND P1, PT, R22.reuse, RZ, PT ;  /* 0x000000ff1600720b */ /* 0x040fe40003f2d000 */
[-C--:B------:R-:W-:Y:S02]  /*b8b0*/  IADD3 R3, PT, PT, R22, -R7.reuse, RZ ;  /* 0x8000000716037210 */ /* 0x080fe40007ffe0ff */
[----:B------:R-:W-:-:S03]  /*b8c0*/  I2FP.F32.S32 R4, R7 ;  /* 0x0000000700047245 */ /* 0x000fc60000201400 */
[----:B------:R-:W-:Y:S02]  /*b8d0*/  FADD R3, R3, -1 ;  /* 0xbf80000003037421 */ /* 0x000fe40000000000 */
[----:B------:R-:W-:Y:S02]  /*b8e0*/  FFMA R4, R4, 1.1920928955078125e-07, R5 ;  /* 0x3400000004047823 */ /* 0x000fe40000000005 */
[----:B------:R-:W-:-:S04]  /*b8f0*/  FFMA R0, R3, -R0, 0.14084610342979431152 ;  /* 0x3e1039f603007423 */ /* 0x000fc80000000800 */
[----:B------:R-:W-:-:S04]  /*b900*/  FFMA R0, R3, R0, -0.12148627638816833496 ;  /* 0xbdf8cdcc03007423 */ /* 0x000fc80000000000 */
[----:B------:R-:W-:-:S04]  /*b910*/  FFMA R0, R3, R0, 0.13980610668659210205 ;  /* 0x3e0f295503007423 */ /* 0x000fc80000000000 */
[----:B------:R-:W-:-:S04]  /*b920*/  FFMA R0, R3, R0, -0.16684235632419586182 ;  /* 0xbe2ad8b903007423 */ /* 0x000fc80000000000 */
[----:B------:R-:W-:-:S04]  /*b930*/  FFMA R0, R3, R0, 0.20012299716472625732 ;  /* 0x3e4ced0b03007423 */ /* 0x000fc80000000000 */
[----:B------:R-:W-:-:S04]  /*b940*/  FFMA R0, R3, R0, -0.24999669194221496582 ;  /* 0xbe7fff2203007423 */ /* 0x000fc80000000000 */
[----:B------:R-:W-:-:S04]  /*b950*/  FFMA R0, R3, R0, 0.33333182334899902344 ;  /* 0x3eaaaa7803007423 */ /* 0x000fc80000000000 */
[----:B------:R-:W-:-:S04]  /*b960*/  FFMA R0, R3, R0, -0.5 ;  /* 0xbf00000003007423 */ /* 0x000fc80000000000 */
[----:B------:R-:W-:-:S04]  /*b970*/  FMUL R0, R3, R0 ;  /* 0x0000000003007220 */ /* 0x000fc80000400000 */
[----:B------:R-:W-:Y:S01]  /*b980*/  FFMA R5, R3, R0, R3 ;  /* 0x0000000003057223 */ /* 0x000fe20000000003 */
[----:B------:R-:W-:-:S03]  /*b990*/  MOV R3, 0x7f800000 ;  /* 0x7f80000000037802 */ /* 0x000fc60000000f00 */
[----:B------:R-:W-:Y:S02]  /*b9a0*/  FFMA R4, R4, 0.69314718246459960938, R5 ;  /* 0x3f31721804047823 */ /* 0x000fe40000000005 */
[----:B------:R-:W-:Y:S01]  /*b9b0*/  @P0 FFMA R4, R22, R3, +INF ;  /* 0x7f80000016040423 */ /* 0x000fe20000000003 */
[----:B-1----:R-:W-:-:S04]  /*b9c0*/  LEA R3, R37, R2, 0x8 ;  /* 0x0000000225037211 */ /* 0x002fc800078e40ff */
[----:B-----5:R-:W-:Y:S02]  /*b9d0*/  ISETP.GE.AND P0, PT, R3, UR4, PT ;  /* 0x0000000403007c0c */ /* 0x020fe4000bf06270 */
[----:B------:R-:W-:-:S05]  /*b9e0*/  FSEL R4, R4, -INF , P1 ;  /* 0xff80000004047808 */ /* 0x000fca0000800000 */
[----:B---3--:R-:W-:-:S06]  /*b9f0*/  FFMA R23, R23, UR5, R4 ;  /* 0x0000000517177c23 */ /* 0x008fcc0008000004 */
[----:B------:R-:W-:Y:S05]  /*ba00*/  @P0 BRA `(.L_x_212) ;  /* 0x0000000000740947 */ /* 0x000fea0003800000 */
[----:B------:R-:W1:Y:S01]  /*ba10*/  LDCU UR7, c[0x0][0x38c] ;  /* 0x00007180ff0777ac */ /* 0x000e620008000800 */
[----:B------:R-:W-:Y:S01]  /*ba20*/  HFMA2 R4, -RZ, RZ, 0, 0 ;  /* 0x00000000ff047431 */ /* 0x000fe200000001ff */
[----:B------:R-:W3:Y:S01]  /*ba30*/  LDCU UR6, c[0x0][0x890] ;  /* 0x00011200ff0677ac */ /* 0x000ee20008000800 */
[----:B------:R-:W5:Y:S01]  /*ba40*/  LDCU.64 UR4, c[0x0][0x888] ;  /* 0x00011100ff0477ac */ /* 0x000f620008000a00 */
[----:B-1----:R-:W1:Y:S01]  /*ba50*/  I2F.U32.RP R6, UR7 ;  /* 0x0000000700067d06 */ /* 0x002e620008209000 */
[----:B------:R-:W-:Y:S01]  /*ba60*/  ISETP.NE.U32.AND P0, PT, RZ, UR7, PT ;  /* 0x00000007ff007c0c */ /* 0x000fe2000bf05070 */
[----:B---3--:R-:W-:-:S06]  /*ba70*/  IMAD R3, R34, UR6, R3 ;  /* 0x0000000622037c24 */ /* 0x008fcc000f8e0203 */
[----:B-1----:R-:W1:Y:S02]  /*ba80*/  MUFU.RCP R5, R6 ;  /* 0x0000000600057308 */ /* 0x002e640000001000 */
[----:B-1----:R-:W-:-:S06]  /*ba90*/  IADD3 R5, PT, PT, R5, 0xffffffe, RZ ;  /* 0x0ffffffe05057810 */ /* 0x002fcc0007ffe0ff */
[----:B------:R-:W1:Y:S02]  /*baa0*/  F2I.FTZ.U32.TRUNC.NTZ R5, R5 ;  /* 0x0000000500057305 */ /* 0x000e64000021f000 */
[----:B-1----:R-:W-:-:S05]  /*bab0*/  IADD3 R0, PT, PT, RZ, -R5, RZ ;  /* 0x80000005ff007210 */ /* 0x002fca0007ffe0ff */
[----:B------:R-:W-:-:S04]  /*bac0*/  IMAD R7, R0, UR7, RZ ;  /* 0x0000000700077c24 */ /* 0x000fc8000f8e02ff */
[----:B------:R-:W-:Y:S02]  /*bad0*/  IMAD.HI.U32 R0, R5, R7, R4 ;  /* 0x0000000705007227 */ /* 0x000fe400078e0004 */
[----:B------:R-:W1:Y:S04]  /*bae0*/  LDC.64 R6, c[0x0][0x880] ;  /* 0x00022000ff067b82 */ /* 0x000e680000000a00 */
[----:B--2---:R-:W-:-:S05]  /*baf0*/  IMAD.HI.U32 R0, R0, R35, RZ ;  /* 0x0000002300007227 */ /* 0x004fca00078e00ff */
[----:B------:R-:W-:-:S05]  /*bb00*/  IADD3 R4, PT, PT, -R0, RZ, RZ ;  /* 0x000000ff00047210 */ /* 0x000fca0007ffe1ff */
[----:B------:R-:W-:-:S05]  /*bb10*/  IMAD R4, R4, UR7, R35 ;  /* 0x0000000704047c24 */ /* 0x000fca000f8e0223 */
[----:B------:R-:W-:-:S13]  /*bb20*/  ISETP.GE.U32.AND P2, PT, R4, UR7, PT ;  /* 0x0000000704007c0c */ /* 0x000fda000bf46070 */
[----:B------:R-:W-:Y:S02]  /*bb30*/  @P2 IADD3 R4, PT, PT, R4, -UR7, RZ ;  /* 0x8000000704042c10 */ /* 0x000fe4000fffe0ff */
[----:B------:R-:W-:Y:S02]  /*bb40*/  @P2 IADD3 R0, PT, PT, R0, 0x1, RZ ;  /* 0x0000000100002810 */ /* 0x000fe40007ffe0ff */
[----:B------:R-:W-:-:S13]  /*bb50*/  ISETP.GE.U32.AND P1, PT, R4, UR7, PT ;  /* 0x0000000704007c0c */ /* 0x000fda000bf26070 */
[----:B------:R-:W-:Y:S02]  /*bb60*/  @P1 IADD3 R0, PT, PT, R0, 0x1, RZ ;  /* 0x0000000100001810 */ /* 0x000fe40007ffe0ff */
[----:B------:R-:W-:-:S04]  /*bb70*/  @!P0 LOP3.LUT R0, RZ, UR7, RZ, 0x33, !PT ;  /* 0x00000007ff008c12 */ /* 0x000fc8000f8e33ff */
[C---:B------:R-:W-:Y:S01]  /*bb80*/  IADD3 R4, PT, PT, -R0.reuse, RZ, RZ ;  /* 0x000000ff00047210 */ /* 0x040fe20007ffe1ff */
[----:B-----5:R-:W-:-:S04]  /*bb90*/  IMAD R3, R0, UR5, R3 ;  /* 0x0000000500037c24 */ /* 0x020fc8000f8e0203 */
[----:B------:R-:W-:-:S04]  /*bba0*/  IMAD R4, R4, UR7, R35 ;  /* 0x0000000704047c24 */ /* 0x000fc8000f8e0223 */
[----:B------:R-:W-:-:S04]  /*bbb0*/  IMAD R3, R4, UR4, R3 ;  /* 0x0000000404037c24 */ /* 0x000fc8000f8e0203 */
[----:B-1----:R-:W-:-:S05]  /*bbc0*/  IMAD.WIDE.U32 R6, R3, 0x4, R6 ;  /* 0x0000000403067825 */ /* 0x002fca00078e0006 */
[----:B------:R1:W-:Y:S02]  /*bbd0*/  STG.E desc[UR48][R6.64], R23 ;  /* 0x0000001706007986 */ /* 0x0003e4000c101930 */
.L_x_212:
[----:B------:R-:W-:Y:S05]  /*bbe0*/  BSYNC.RECONVERGENT B0 ;  /* 0x0000000000007941 */ /* 0x000fea0003800200 */
.L_x_211:
[----:B------:R-:W-:Y:S01]  /*bbf0*/  UISETP.NE.AND UP0, UPT, UR38, URZ, UPT ;  /* 0x000000ff2600728c */ /* 0x000fe2000bf05270 */
[----:B------:R-:W-:-:S08]  /*bc00*/  NOP ;  /* 0x0000000000007918 */ /* 0x000fd00000000000 */
[----:B------:R-:W-:Y:S05]  /*bc10*/  BRA.U UP0, `(.L_x_213) ;  /* 0x0000000100087547 */ /* 0x000fea000b800000 */
[----:B------:R-:W-:Y:S05]  /*bc20*/  BPT.TRAP 0x1 ;  /* 0x000000040000795c */ /* 0x000fea0000300000 */
[----:B------:R-:W-:Y:S05]  /*bc30*/  BPT.TRAP 0x1 ;  /* 0x000000040000795c */ /* 0x000fea0000300000 */
.L_x_213:
[----:B------:R-:W-:Y:S01]  /*bc40*/  IADD3 R0, PT, PT, R24, 0x140a0, RZ ;  /* 0x000140a018007810 */ /* 0x000fe20007ffe0ff */
[----:B------:R-:W-:-:S03]  /*bc50*/  UISETP.NE.AND UP0, UPT, UR38, URZ, UPT ;  /* 0x000000ff2600728c */ /* 0x000fc6000bf05270 */
[----:B------:R-:W-:-:S04]  /*bc60*/  PRMT R0, R25, 0x654, R0 ;  /* 0x0000065419007816 */ /* 0x000fc80000000000 */
[----:B-1----:R1:W-:Y:S02]  /*bc70*/  SYNCS.ARRIVE.TRANS64.RED.A1T0 RZ, [R0+URZ], RZ ;  /* 0x000000ff00ff79a7 */ /* 0x0023e400081004ff */
[----:B------:R-:W-:Y:S05]  /*bc80*/  BRA.U UP0, `(.L_x_214) ;  /* 0x0000000100047547 */ /* 0x000fea000b800000 */
[----:B------:R-:W-:Y:S05]  /*bc90*/  BPT.TRAP 0x1 ;  /* 0x000000040000795c */ /* 0x000fea0000300000 */
.L_x_214:
[----:B------:R1:W-:Y:S01]  /*bca0*/  SYNCS.ARRIVE.TRANS64.A1T0 RZ, [R24+URZ+0x140b0], RZ ;  /* 0x0140b0ff18ff79a7 */ /* 0x0003e200081000ff */
[----:B------:R-:W-:-:S09]  /*bcb0*/  UISETP.NE.AND UP0, UPT, UR36, URZ, UPT ;  /* 0x000000ff2400728c */ /* 0x000fd2000bf05270 */
[----:B------:R-:W-:Y:S05]  /*bcc0*/  BRA.U !UP0, `(.L_x_215) ;  /* 0x0000000108047547 */ /* 0x000fea000b800000 */
[----:B------:R-:W-:Y:S05]  /*bcd0*/  BPT.TRAP 0x1 ;  /* 0x000000040000795c */ /* 0x000fea0000300000 */
.L_x_215:
[----:B------:R-:W-:Y:S01]  /*bce0*/  IMAD.U32 R3, RZ, RZ, UR43 ;  /* 0x0000002bff037e24 */ /* 0x000fe2000f8e00ff */
[----:B-1----:R-:W-:-:S04]  /*bcf0*/  SHF.R.U32.HI R0, RZ, 0x15, R57 ;  /* 0x00000015ff007819 */ /* 0x002fc80000011639 */
[----:B------:R-:W-:Y:S02]  /*bd00*/  SHF.L.U32 R3, R3, 0x1f, RZ ;  /* 0x0000001f03037819 */ /* 0x000fe400000006ff */
[----:B------:R-:W-:Y:S02]  /*bd10*/  ISETP.NE.AND P0, PT, R27, R0, PT ;  /* 0x000000001b00720c */ /* 0x000fe40003f05270 */
[----:B------:R-:W1:Y:S02]  /*bd20*/  SYNCS.PHASECHK.TRANS64.TRYWAIT P1, [R24+URZ+0x14080], R3 ;  /* 0x01408003180075a7 */ /* 0x000e6400080211ff */
[----:B-1----:R-:W-:Y:S09]  /*bd30*/  @!P1 BRA `(.L_x_216) ;  /* 0x000000ec00a49947 */ /* 0x002ff20003800000 */
.L_x_410:
[----:B------:R-:W-:Y:S05]  /*bd40*/  @!P0 BRA `(.L_x_217) ;  /* 0x0000000000408947 */ /* 0x000fea0003800000 */
[----:B------:R-:W-:Y:S01]  /*bd50*/  MOV R14, 0x8 ;  /* 0x00000008000e7802 */ /* 0x000fe20000000f00 */
[----:B------:R-:W1:Y:S01]  /*bd60*/  LDCU.64 UR8, c[0x4][0xb0] ;  /* 0x01001600ff0877ac */ /* 0x000e620008000a00 */
[----:B------:R-:W-:Y:S02]  /*bd70*/  HFMA2 R12, -RZ, RZ, 0, 5.9604644775390625e-08 ;  /* 0x00000001ff0c7431 */ /* 0x000fe400000001ff */
[----:B---3--:R-:W-:Y:S01]  /*bd80*/  IMAD.MOV.U32 R8, RZ, RZ, 0x192 ;  /* 0x00000192ff087424 */ /* 0x008fe200078e00ff */
        /* <DEDUP_REMOVED lines=12> */
.L_x_217:
[----:B------:R-:W-:Y:S05]  /*be50*/  WARPSYNC.ALL ;  /* 0x0000000000007948 */ /* 0x000fea0003800000 */
[----:B------:R-:W-:Y:S01]  /*be60*/  R2UR UR4, R57 ;  /* 0x00000000390472ca */ /* 0x000fe200000e0000 */
[----:B------:R-:W-:-:S12]  /*be70*/  UISETP.NE.AND UP0, UPT, UR36, URZ, UPT ;  /* 0x000000ff2400728c */ /* 0x000fd8000bf05270 */
[----:B------:R-:W1:Y:S02]  /*be80*/  LDTM.x2 R22, tmem[UR4] ;  /* 0x00000004001679ee */ /* 0x000e6400080c0000 */
[----:B-1----:R-:W-:Y:S05]  /*be90*/  BRA.U !UP0, `(.L_x_218) ;  /* 0x0000000108047547 */ /* 0x002fea000b800000 */
[----:B------:R-:W-:Y:S05]  /*bea0*/  BPT.TRAP 0x1 ;  /* 0x000000040000795c */ /* 0x000fea0000300000 */
.L_x_218:
[----:B------:R-:W-:Y:S01]  /*beb0*/  PRMT R32, R25, 0x654, R32 ;  /* 0x0000065419207816 */ /* 0x000fe20000000020 */
[----:B------:R-:W-:-:S03]  /*bec0*/  UISETP.NE.AND UP0, UPT, UR38, URZ, UPT ;  /* 0x000000ff2600728c */ /* 0x000fc6000bf05270 */
[----:B------:R1:W-:Y:S06]  /*bed0*/  SYNCS.ARRIVE.TRANS64.RED.A1T0 RZ, [R32+URZ], RZ ;  /* 0x000000ff20ff79a7 */ /* 0x0003ec00081004ff */
[----:B------:R-:W-:Y:S05]  /*bee0*/  BRA.U UP0, `(.L_x_219) ;  /* 0x0000000100047547 */ /* 0x000fea000b800000 */
[----:B------:R-:W-:Y:S05]  /*bef0*/  BPT.TRAP 0x1 ;  /* 0x000000040000795c */ /* 0x000fea0000300000 */
.L_x_219:
[----:B------:R-:W-:-:S04]  /*bf00*/  MOV R0, UR44 ;  /* 0x0000002c00007c02 */ /* 0x000fc80008000f00 */
[----:B------:R-:W-:-:S04]  /*bf10*/  SHF.L.U32 R3, R0, 0x1f, RZ ;  /* 0x0000001f00037819 */ /* 0x000fc800000006ff */
[----:B------:R-:W5:Y:S02]  /*bf20*/  SYNCS.PHASECHK.TRANS64.TRYWAIT P0, [R24+URZ+0x14098], R3 ;  /* 0x01409803180075a7 */ /* 0x000f6400080011ff */
[----:B-----5:R-:W-:Y:S05]  /*bf30*/  @!P0 BRA `(.L_x_220) ;  /* 0x000000ec00388947 */ /* 0x020fea0003800000 */
.L_x_411:
[----:B------:R-:W-:-:S09]  /*bf40*/  UISETP.NE.AND UP0, UPT, UR38, URZ, UPT ;  /* 0x000000ff2600728c */ /* 0x000fd2000bf05270 */
[----:B------:R-:W-:Y:S05]  /*bf50*/  BRA.U UP0, `(.L_x_221) ;  /* 0x0000000100047547 */ /* 0x000fea000b800000 */
[----:B------:R-:W-:Y:S05]  /*bf60*/  BPT.TRAP 0x1 ;  /* 0x000000040000795c */ /* 0x000fea0000300000 */
.L_x_221:
[----:B------:R-:W-:Y:S01]  /*bf70*/  MOV R3, 0x1 ;  /* 0x0000000100037802 */ /* 0x000fe20000000f00 */
[----:B---3--:R3:W1:Y:S03]  /*bf80*/  MUFU.RCP R5, R22 ;  /* 0x0000001600057308 */ /* 0x0086660000001000 */
[----:B------:R-:W-:-:S04]  /*bf90*/  SHF.L.U32 R3, R3, 0x1f, RZ ;  /* 0x0000001f03037819 */ /* 0x000fc800000006ff */
[----:B------:R-:W5:Y:S02]  /*bfa0*/  SYNCS.PHASECHK.TRANS64.TRYWAIT P0, [R24+URZ+0x140c8], R3 ;  /* 0x0140c803180075a7 */ /* 0x000f6400080011ff */
[----:B-1-3-5:R-:W-:Y:S05]  /*bfb0*/  @!P0 BRA `(.L_x_222) ;  /* 0x000000ec002c8947 */ /* 0x02afea0003800000 */
.L_x_412:
[----:B------:R-:W1:Y:S01]  /*bfc0*/  LDCU UR4, c[0x0][0x708] ;  /* 0x0000e100ff0477ac */ /* 0x000e620008000800 */
[----:B------:R-:W-:Y:S01]  /*bfd0*/  FFMA R32, -R22, R5, 1 ;  /* 0x3f80000016207423 */ /* 0x000fe20000000105 */
[----:B------:R-:W-:Y:S03]  /*bfe0*/  BSSY.RECONVERGENT B2, `(.L_x_223) ;  /* 0x000000b000027945 */ /* 0x000fe60003800200 */
[----:B------:R-:W-:Y:S01]  /*bff0*/  FFMA R32, R5, R32, R5 ;  /* 0x0000002005207223 */ /* 0x000fe20000000005 */
[----:B-1----:R-:W-:-:S03]  /*c000*/  MOV R3, UR4 ;  /* 0x0000000400037c02 */ /* 0x002fc60008000f00 */
[----:B------:R-:W-:Y:S01]  /*c010*/  FFMA R5, R32, UR4, RZ ;  /* 0x0000000420057c23 */ /* 0x000fe200080000ff */
[----:B------:R-:W1:Y:S03]  /*c020*/  FCHK P0, R3, R22 ;  /* 0x0000001603007302 */ /* 0x000e660000000000 */
[----:B------:R-:W-:-:S04]  /*c030*/  FFMA R0, -R22, R5, UR4 ;  /* 0x0000000416007e23 */ /* 0x000fc80008000105 */
[----:B------:R-:W-:Y:S01]  /*c040*/  FFMA R32, R32, R0, R5 ;  /* 0x0000000020207223 */ /* 0x000fe20000000005 */
[----:B-1----:R-:W-:Y:S05]  /*c050*/  @!P0 BRA `(.L_x_224) ;  /* 0x00000000000c8947 */ /* 0x002fea0003800000 */
[----:B------:R-:W-:Y:S02]  /*c060*/  MOV R4, 0xc080 ;  /* 0x0000c08000047802 */ /* 0x000fe40000000f00 */
[----:B--2-4-:R-:W-:Y:S05]  /*c070*/  CALL.REL.NOINC `($__internal_3_$__cuda_sm3x_div_rn_noftz_f32_slowpath) ;  /* 0x000000f400a47944 */ /* 0x014fea0003c00000 */
[----:B------:R-:W-:Y:S02]  /*c080*/  MOV R32, R0 ;  /* 0x0000000000207202 */ /* 0x000fe40000000f00 */
.L_x_224:
[----:B------:R-:W-:Y:S05]  /*c090*/  BSYNC.RECONVERGENT B2 ;  /* 0x0000000000027941 */ /* 0x000fea0003800200 */
.L_x_223:
[----:B------:R-:W-:-:S05]  /*c0a0*/  VIADD R0, R56, 0x180 ;  /* 0x0000018038007836 */ /* 0x000fca0000000000 */
[----:B------:R-:W-:-:S04]  /*c0b0*/  SHF.R.U32.HI R0, RZ, 0x15, R0 ;  /* 0x00000015ff007819 */ /* 0x000fc80000011600 */
[----:B------:R-:W-:-:S13]  /*c0c0*/  ISETP.NE.AND P0, PT, R27, R0, PT ;  /* 0x000000001b00720c */ /* 0x000fda0003f05270 */
        /* <DEDUP_REMOVED lines=17> */
.L_x_225:
[----:B------:R-:W-:Y:S05]  /*c1e0*/  WARPSYNC.ALL ;  /* 0x0000000000007948 */ /* 0x000fea0003800000 */
[----:B------:R-:W-:Y:S02]  /*c1f0*/  R2UR UR4, R56 ;  /* 0x00000000380472ca */ /* 0x000fe400000e0000 */
[C---:B----4-:R-:W-:Y:S02]  /*c200*/  IADD3 R33, P0, PT, R26.reuse, 0x4010, RZ ;  /* 0x000040101a217810 */ /* 0x050fe40007f1e0ff */
[----:B------:R-:W-:-:S03]  /*c210*/  IADD3 R3, P1, PT, R26, 0x4000, RZ ;  /* 0x000040001a037810 */ /* 0x000fc60007f3e0ff */
[--C-:B------:R-:W-:Y:S02]  /*c220*/  IMAD.X R41, RZ, RZ, R29.reuse, P0 ;  /* 0x000000ffff297224 */ /* 0x100fe400000e061d */
        /* <DEDUP_REMOVED lines=33> */
[----:B------:R-:W4:Y:S01]  /*c440*/  LDC.64 R14, c[0x4][R14] ;  /* 0x010000000e0e7b82 */ /* 0x000f220000000a00 */
        /* <DEDUP_REMOVED lines=10> */
.L_x_226:
        /* <DEDUP_REMOVED lines=49> */
.L_x_227:
        /* <DEDUP_REMOVED lines=49> */
.L_x_228:
[----:B------:R-:W3:Y:S01]  /*cb10*/  LDCU.64 UR4, c[0x0][0x880] ;  /* 0x00011000ff0477ac */ /* 0x000ee20008000a00 */
[C---:B------:R-:W-:Y:S02]  /*cb20*/  IADD3 R3, P2, PT, R26.reuse, 0x4060, RZ ;  /* 0x000040601a037810 */ /* 0x040fe40007f5e0ff */
[----:B------:R-:W-:-:S03]  /*cb30*/  IADD3 R28, P1, PT, R26, 0x4070, RZ ;  /* 0x000040701a1c7810 */ /* 0x000fc60007f3e0ff */
[--C-:B------:R-:W-:Y:S02]  /*cb40*/  IMAD.X R31, RZ, RZ, R29.reuse, P2 ;  /* 0x000000ffff1f7224 */ /* 0x100fe400010e061d */
[----:B------:R-:W-:-:S03]  /*cb50*/  IMAD.X R29, RZ, RZ, R29, P1 ;  /* 0x000000ffff1d7224 */ /* 0x000fc600008e061d */
[----:B------:R-:W-:-:S04]  /*cb60*/  SHF.R.U64 R0, R3, 0x3, R31 ;  /* 0x0000000303007819 */ /* 0x000fc8000000121f */
[----:B------:R-:W-:Y:S02]  /*cb70*/  LOP3.LUT R30, R3, 0x70, R0, 0x78, !PT ;  /* 0x00000070031e7812 */ /* 0x000fe400078e7800 */
[----:B---3--:R-:W-:-:S04]  /*cb80*/  ISETP.NE.U32.AND P0, PT, RZ, UR4, PT ;  /* 0x00000004ff007c0c */ /* 0x008fc8000bf05070 */
[----:B------:R-:W-:Y:S01]  /*cb90*/  ISETP.NE.AND.EX P0, PT, RZ, UR5, PT, P0 ;  /* 0x00000005ff007c0c */ /* 0x000fe2000bf05300 */
[----:B------:R-:W-:Y:S05]  /*cba0*/  WARPSYNC.ALL ;  /* 0x0000000000007948 */ /* 0x000fea0003800000 */
[----:B------:R-:W-:-:S13]  /*cbb0*/  R2UR UR4, R56 ;  /* 0x00000000380472ca */ /* 0x000fda00000e0000 */
[----:B-1----:R-:W1:Y:S02]  /*cbc0*/  LDTM.x16 R4, tmem[UR4+0x1b0] ;  /* 0x0001b004000479ee */ /* 0x002e640008240000 */
[----:B-1----:R-:W-:Y:S01]  /*cbd0*/  FMUL2 R20, R32.F32, R8.F32x2.HI_LO ;  /* 0x000000082014724a */ /* 0x002fe20000040000 */
[----:B------:R-:W-:Y:S01]  /*cbe0*/  SHF.R.U64 R9, R28, 0x3, R29 ;  /* 0x000000031c097819 */ /* 0x000fe2000000121d */
[C---:B------:R-:W-:Y:S02]  /*cbf0*/  FMUL2 R4, R32.reuse.F32, R4.F32x2.HI_LO ;  /* 0x000000042004724a */ /* 0x040fe40000040000 */
[----:B------:R-:W-:Y:S01]  /*cc00*/  FMUL2 R6, R32.F32, R6.F32x2.HI_LO ;  /* 0x000000062006724a */ /* 0x000fe20000040000 */
        /* <DEDUP_REMOVED lines=16> */
[----:B------:R-:W-:Y:S01]  /*cd10*/  @!PT LDS RZ, [RZ] ;  /* 0x00000000fffff984 */ /* 0x000fe20000000800 */
[----:B------:R-:W-:Y:S01]  /*cd20*/  @!PT LDS RZ, [RZ] ;  /* 0x00000000fffff984 */ /* 0x000fe20000000800 */
[----:B------:R-:W-:Y:S01]  /*cd30*/  @!PT LDS RZ, [RZ] ;  /* 0x00000000fffff984 */ /* 0x000fe20000000800 */
[----:B------:R-:W-:Y:S01]  /*cd40*/  @!PT LDS RZ, [RZ] ;  /* 0x00000000fffff984 */ /* 0x000fe20000000800 */
[----:B------:R3:W-:Y:S06]  /*cd50*/  MEMBAR.ALL.CTA ;  /* 0x0000000000007992 */ /* 0x0007ec0000008000 */
[----:B---3--:R-:W3:Y:S01]  /*cd60*/  FENCE.VIEW.ASYNC.S ;  /* 0x00000000000073c6 */ /* 0x008ee20000000000 */
[----:B------:R-:W-:Y:S05]  /*cd70*/  @!P0 BRA `(.L_x_229) ;  /* 0x0000000400008947 */ /* 0x000fea0003800000 */
[----:B------:R-:W-:Y:S01]  /*cd80*/  FSETP.GEU.AND P0, PT, R22, 1.175494350822287508e-38, PT ;  /* 0x008000001600780b */ /* 0x000fe20003f0e000 */
[----:B------:R-:W4:Y:S01]  /*cd90*/  LDCU UR4, c[0x0][0x380] ;  /* 0x00007000ff0477ac */ /* 0x000f220008000800 */
[----:B------:R-:W-:Y:S01]  /*cda0*/  MOV R0, 0x3e055027 ;  /* 0x3e05502700007802 */ /* 0x000fe20000000f00 */
[----:B------:R-:W-:Y:S01]  /*cdb0*/  BSSY.RECONVERGENT B0, `(.L_x_229) ;  /* 0x000003c000007945 */ /* 0x000fe20003800200 */
[----:B-1----:R-:W-:Y:S01]  /*cdc0*/  FSEL R5, RZ, -23, P0 ;  /* 0xc1b80000ff057808 */ /* 0x002fe20000000000 */
[----:B------:R-:W1:Y:S01]  /*cdd0*/  LDCU UR5, c[0x0][0x700] ;  /* 0x0000e000ff0577ac */ /* 0x000e620008000800 */
[----:B------:R-:W-:-:S07]  /*cde0*/  LEA R2, R37, R2, 0x8 ;  /* 0x0000000225027211 */ /* 0x000fce00078e40ff */
        /* <DEDUP_REMOVED lines=22> */
[----:B------:R-:W-:-:S04]  /*cf50*/  IADD3 R3, PT, PT, R2, 0x80, RZ ;  /* 0x0000008002037810 */ /* 0x000fc80007ffe0ff */
[----:B----4-:R-:W-:Y:S02]  /*cf60*/  ISETP.GE.AND P0, PT, R3, UR4, PT ;  /* 0x0000000403007c0c */ /* 0x010fe4000bf06270 */
[----:B------:R-:W-:-:S05]  /*cf70*/  FSEL R4, R4, -INF , P1 ;  /* 0xff80000004047808 */ /* 0x000fca0000800000 */
[----:B-1----:R-:W-:-:S06]  /*cf80*/  FFMA R23, R23, UR5, R4 ;  /* 0x0000000517177c23 */ /* 0x002fcc0008000004 */
[----:B------:R-:W-:Y:S05]  /*cf90*/  @P0 BRA `(.L_x_230) ;  /* 0x0000000000740947 */ /* 0x000fea0003800000 */
[----:B------:R-:W1:Y:S01]  /*cfa0*/  LDCU UR7, c[0x0][0x38c] ;  /* 0x00007180ff0777ac */ /* 0x000e620008000800 */
[----:B------:R-:W4:Y:S01]  /*cfb0*/  LDCU UR6, c[0x0][0x890] ;  /* 0x00011200ff0677ac */ /* 0x000f220008000800 */
[----:B------:R-:W5:Y:S01]  /*cfc0*/  LDCU.64 UR4, c[0x0][0x888] ;  /* 0x00011100ff0477ac */ /* 0x000f620008000a00 */
[----:B-1----:R-:W1:Y:S01]  /*cfd0*/  I2F.U32.RP R6, UR7 ;  /* 0x0000000700067d06 */ /* 0x002e620008209000 */
[----:B------:R-:W-:Y:S01]  /*cfe0*/  ISETP.NE.U32.AND P0, PT, RZ, UR7, PT ;  /* 0x00000007ff007c0c */ /* 0x000fe2000bf05070 */
[----:B----4-:R-:W-:-:S06]  /*cff0*/  IMAD R3, R34, UR6, R3 ;  /* 0x0000000622037c24 */ /* 0x010fcc000f8e0203 */
[----:B-1----:R-:W1:Y:S02]  /*d000*/  MUFU.RCP R4, R6 ;  /* 0x0000000600047308 */ /* 0x002e640000001000 */
[----:B-1----:R-:W-:-:S06]  /*d010*/  IADD3 R4, PT, PT, R4, 0xffffffe, RZ ;  /* 0x0ffffffe04047810 */ /* 0x002fcc0007ffe0ff */
[----:B------:R1:W4:Y:S02]  /*d020*/  F2I.FTZ.U32.TRUNC.NTZ R5, R4 ;  /* 0x0000000400057305 */ /* 0x000324000021f000 */
[----:B-1----:R-:W-:Y:S01]  /*d030*/  HFMA2 R4, -RZ, RZ, 0, 0 ;  /* 0x00000000ff047431 */ /* 0x002fe200000001ff */
[----:B----4-:R-:W-:-:S05]  /*d040*/  IADD3 R0, PT, PT, RZ, -R5, RZ ;  /* 0x80000005ff007210 */ /* 0x010fca0007ffe0ff */
        /* <DEDUP_REMOVED lines=18> */
.L_x_230:
[----:B------:R-:W-:Y:S05]  /*d170*/  BSYNC.RECONVERGENT B0 ;  /* 0x0000000000007941 */ /* 0x000fea0003800200 */
.L_x_229:
[----:B------:R-:W-:Y:S01]  /*d180*/  UISETP.NE.AND UP0, UPT, UR38, URZ, UPT ;  /* 0x000000ff2600728c */ /* 0x000fe2000bf05270 */
[----:B------:R-:W-:-:S08]  /*d190*/  NOP ;  /* 0x0000000000007918 */ /* 0x000fd00000000000 */
[----:B------:R-:W-:Y:S05]  /*d1a0*/  BRA.U UP0, `(.L_x_231) ;  /* 0x0000000100087547 */ /* 0x000fea000b800000 */
[----:B------:R-:W-:Y:S05]  /*d1b0*/  BPT.TRAP 0x1 ;  /* 0x000000040000795c */ /* 0x000fea0000300000 */
[----:B------:R-:W-:Y:S05]  /*d1c0*/  BPT.TRAP 0x1 ;  /* 0x000000040000795c */ /* 0x000fea0000300000 */
.L_x_231:
[----:B------:R-:W-:Y:S01]  /*d1d0*/  IADD3 R0, PT, PT, R24, 0x140a8, RZ ;  /* 0x000140a818007810 */ /* 0x000fe20007ffe0ff */
[----:B------:R-:W-:-:S03]  /*d1e0*/  UISETP.NE.AND UP0, UPT, UR38, URZ, UPT ;  /* 0x000000ff2600728c */ /* 0x000fc6000bf05270 */
[----:B------:R-:W-:-:S04]  /*d1f0*/  PRMT R0, R25, 0x654, R0 ;  /* 0x0000065419007816 */ /* 0x000fc80000000000 */
[----:B---3--:R3:W-:Y:S02]  /*d200*/  SYNCS.ARRIVE.TRANS64.RED.A1T0 RZ, [R0+URZ], RZ ;  /* 0x000000ff00ff79a7 */ /* 0x0087e400081004ff */
[----:B------:R-:W-:Y:S05]  /*d210*/  BRA.U UP0, `(.L_x_232) ;  /* 0x0000000100047547 */ /* 0x000fea000b800000 */
[----:B------:R-:W-:Y:S05]  /*d220*/  BPT.TRAP 0x1 ;  /* 0x000000040000795c */ /* 0x000fea0000300000 */
.L_x_232:
[----:B------:R-:W-:Y:S01]  /*d230*/  SYNCS.ARRIVE.TRANS64.A1T0 RZ, [R24+URZ+0x140b8], RZ ;  /* 0x0140b8ff18ff79a7 */ /* 0x000fe200081000ff */
[----:B------:R-:W-:Y:S05]  /*d240*/  EXIT ;  /* 0x000000000000794d */ /* 0x000fea0003800000 */
.L_x_27:
[----:B------:R-:W-:-:S08]  /*d250*/  NOP ;  /* 0x0000000000007918 */ /* 0x000fd00000000000 */
[----:B------:R-:W1:Y:S02]  /*d260*/  USETMAXREG.TRY_ALLOC.CTAPOOL UP0, 0xc0 ;  /* 0x000000c0000079c8 */ /* 0x000e640008000600 */
[----:B-1----:R-:W-:Y:S05]  /*d270*/  BRA.U !UP0, `(.L_x_27) ;  /* 0xfffffffd08f47547 */ /* 0x002fea000b83ffff */
[----:B------:R-:W1:Y:S01]  /*d280*/  S2UR UR8, SR_CTAID.X ;  /* 0x00000000000879c3 */ /* 0x000e620000002500 */
[----:B------:R-:W2:Y:S02]  /*d290*/  LDCU.64 UR4, c[0x0][0x380] ;  /* 0x00007000ff0477ac */ /* 0x000ea40008000a00 */
[----:B--2---:R-:W-:Y:S02]  /*d2a0*/  UISETP.NE.AND UP0, UPT, UR5, URZ, UPT ;  /* 0x000000ff0500728c */ /* 0x004fe4000bf05270 */
[----:B-1----:R-:W-:-:S04]  /*d2b0*/  USHF.L.U32 UR8, UR8, 0x8, URZ ;  /* 0x0000000808087899 */ /* 0x002fc800080006ff */
[----:B------:R-:W-:-:S06]  /*d2c0*/  UISETP.GE.U32.OR UP0, UPT, UR8, UR4, !UP0 ;  /* 0x000000040800728c */ /* 0x000fcc000c706470 */
[----:B------:R-:W-:-:S13]  /*d2d0*/  PLOP3.LUT P0, PT, PT, PT, UP0, 0x80, 0x8 ;  /* 0x000000000008781c */ /* 0x000fda0003f0f008 */
[----:B------:R-:W-:Y:S05]  /*d2e0*/  @P0 EXIT ;  /* 0x000000000000094d */ /* 0x000fea0003800000 */
[----:B------:R-:W-:Y:S02]  /*d2f0*/  UIADD3 UR8, UPT, UPT, UR5, 0x7f, URZ ;  /* 0x0000007f05087890 */ /* 0x000fe4000fffe0ff */
[----:B------:R-:W-:Y:S02]  /*d300*/  ULOP3.LUT UP0, URZ, UR5, 0x7f, URZ, 0xc0, !UPT ;  /* 0x0000007f05ff7892 */ /* 0x000fe4000f80c0ff */
[----:B------:R-:W-:Y:S02]  /*d310*/  UISETP.NE.AND UP1, UPT, UR51, URZ, UPT ;  /* 0x000000ff3300728c */ /* 0x000fe4000bf25270 */
[----:B------:R-:W-:Y:S02]  /*d320*/  USHF.R.S32.HI UR4, URZ, 0x1f, UR8 ;  /* 0x0000001fff047899 */ /* 0x000fe40008011408 */
[----:B------:R-:W-:Y:S02]  /*d330*/  USEL UR41, UR7, UR6, UP1 ;  /* 0x0000000607297287 */ /* 0x000fe40008800000 */
[----:B------:R-:W-:-:S02]  /*d340*/  ULEA.HI UR4, UR4, UR8, URZ, 0x7 ;  /* 0x0000000804047291 */ /* 0x000fc4000f8f38ff */
[----:B------:R-:W-:Y:S02]  /*d350*/  ULOP3.LUT UR41, UR41, 0x1, URZ, 0xc0, !UPT ;  /* 0x0000000129297892 */ /* 0x000fe4000f8ec0ff */
[----:B------:R-:W-:Y:S02]  /*d360*/  @UP0 ULEA.HI.SX32 UR45, UR4, 0xffffffff, 0x19 ;  /* 0xffffffff042d0891 */ /* 0x000fe4000f8fcaff */
[----:B------:R-:W-:Y:S02]  /*d370*/  @!UP0 USHF.R.S32.HI UR45, URZ, 0x7, UR4 ;  /* 0x00000007ff2d8899 */ /* 0x000fe40008011404 */
[----:B------:R-:W-:-:S09]  /*d380*/  UISETP.NE.U32.AND UP0, UPT, UR41, 0x1, UPT ;  /* 0x000000012900788c */ /* 0x000fd2000bf05070 */
[----:B------:R-:W-:Y:S05]  /*d390*/  BRA.U !UP0, `(.L_x_233) ;  /* 0x0000000108047547 */ /* 0x000fea000b800000 */
[----:B------:R-:W-:Y:S05]  /*d3a0*/  BPT.TRAP 0x1 ;  /* 0x000000040000795c */ /* 0x000fea0000300000 */
.L_x_233:
[----:B------:R-:W1:Y:S01]  /*d3b0*/  S2UR UR5, SR_CgaCtaId ;  /* 0x00000000000579c3 */ /* 0x000e620000008800 */
[----:B------:R-:W-:Y:S01]  /*d3c0*/  UISETP.NE.AND UP0, UPT, UR51, URZ, UPT ;  /* 0x000000ff3300728c */ /* 0x000fe2000bf05270 */
[----:B------:R-:W-:Y:S01]  /*d3d0*/  MOV R3, 0x1 ;  /* 0x0000000100037802 */ /* 0x000fe20000000f00 */
[----:B------:R-:W-:Y:S01]  /*d3e0*/  UMOV UR4, 0x400 ;  /* 0x0000040000047882 */ /* 0x000fe20000000000 */
[----:B------:R-:W-:Y:S02]  /*d3f0*/  UMOV UR49, 0x1 ;  /* 0x0000000100317882 */ /* 0x000fe40000000000 */
[----:B------:R-:W-:Y:S01]  /*d400*/  SHF.L.U32 R3, R3, 0x1f, RZ ;  /* 0x0000001f03037819 */ /* 0x000fe200000006ff */
[----:B-1----:R-:W-:-:S04]  /*d410*/  ULEA UR5, UR5, UR4, 0x18 ;  /* 0x0000000405057291 */ /* 0x002fc8000f8ec0ff */
[----:B------:R-:W-:Y:S02]  /*d420*/  UIADD3 UR4, UPT, UPT, UR5, 0x14078, URZ ;  /* 0x0001407805047890 */ /* 0x000fe4000fffe0ff */
[----:B------:R-:W-:-:S09]  /*d430*/  @!UP0 UIADD3 UR4, UPT, UPT, UR5, 0x14088, URZ ;  /* 0x0001408805048890 */ /* 0x000fd2000fffe0ff */
[----:B------:R-:W1:Y:S02]  /*d440*/  SYNCS.PHASECHK.TRANS64.TRYWAIT P0, [UR4], R3 ;  /* 0x00000003ff0075a7 */ /* 0x000e640008001104 */
[----:B-1----:R-:W-:Y:S05]  /*d450*/  @!P0 BRA `(.L_x_234) ;  /* 0x000000d800188947 */ /* 0x002fea0003800000 */
.L_x_414:
[----:B------:R-:W-:Y:S01]  /*d460*/  UISETP.GE.AND UP0, UPT, UR45, 0x1, UPT ;  /* 0x000000012d00788c */ /* 0x000fe2000bf06270 */
[----:B------:R-:W-:Y:S01]  /*d470*/  HFMA2 R2, -RZ, RZ, 0, 0 ;  /* 0x00000000ff027431 */ /* 0x000fe200000001ff */
[----:B------:R-:W-:Y:S01]  /*d480*/  MOV R17, 0xff800000 ;  /* 0xff80000000117802 */ /* 0x000fe20000000f00 */
[----:B------:R-:W-:Y:S01]  /*d490*/  HFMA2 R16, -RZ, RZ, 0, 0 ;  /* 0x00000000ff107431 */ /* 0x000fe200000001ff */
[----:B------:R-:W-:Y:S01]  /*d4a0*/  UMOV UR46, 0x1 ;  /* 0x00000001002e7882 */ /* 0x000fe20000000000 */
[----:B------:R-:W-:Y:S01]  /*d4b0*/  UMOV UR48, URZ ;  /* 0x000000ff00307c82 */ /* 0x000fe20008000000 */
[----:B------:R-:W-:-:S03]  /*d4c0*/  UMOV UR47, URZ ;  /* 0x000000ff002f7c82 */ /* 0x000fc60008000000 */
[----:B------:R-:W-:Y:S05]  /*d4d0*/  BRA.U !UP0, `(.L_x_235) ;  /* 0x0000004508987547 */ /* 0x000fea000b800000 */
[----:B------:R-:W-:Y:S01]  /*d4e0*/  USHF.L.U32 UR4, UR45, 0x7, URZ ;  /* 0x000000072d047899 */ /* 0x000fe200080006ff */
[----:B------:R-:W-:Y:S01]  /*d4f0*/  MOV R16, RZ ;  /* 0x000000ff00107202 */ /* 0x000fe20000000f00 */
[----:B------:R-:W2:Y:S01]  /*d500*/  LDCU UR37, c[0x0][0x704] ;  /* 0x0000e080ff2577ac */ /* 0x000ea20008000800 */
[----:B------:R-:W-:-:S03]  /*d510*/  MOV R156, 0xff800000 ;  /* 0xff800000009c7802 */ /* 0x000fc60000000f00 */
[----:B------:R-:W-:Y:S01]  /*d520*/  MOV R2, UR4 ;  /* 0x0000000400027c02 */ /* 0x000fe20008000f00 */
[----:B------:R-:W3:Y:S01]  /*d530*/  LDCU UR36, c[0x0][0x384] ;  /* 0x00007080ff2477ac */ /* 0x000ee20008000800 */
[----:B------:R-:W-:Y:S01]  /*d540*/  UIADD3 UR45, UPT, UPT, UR45, -0x1, URZ ;  /* 0xffffffff2d2d7890 */ /* 0x000fe2000fffe0ff */
[----:B------:R-:W-:Y:S01]  /*d550*/  UMOV UR47, URZ ;  /* 0x000000ff002f7c82 */ /* 0x000fe20008000000 */
[----:B------:R-:W-:Y:S01]  /*d560*/  UMOV UR46, 0x1 ;  /* 0x00000001002e7882 */ /* 0x000fe20000000000 */
[----:B------:R-:W-:Y:S01]  /*d570*/  UMOV UR49, 0x1 ;  /* 0x0000000100317882 */ /* 0x000fe20000000000 */
[----:B------:R-:W-:-:S08]  /*d580*/  UMOV UR48, URZ ;  /* 0x000000ff00307c82 */ /* 0x000fd00008000000 */
.L_x_256:
[----:B------:R-:W4:Y:S01]  /*d590*/  S2R R56, SR_TID.X ;  /* 0x0000000000387919 */ /* 0x000f220000002100 */
[----:B------:R-:W-:Y:S01]  /*d5a0*/  UISETP.NE.AND UP0, UPT, UR51, URZ, UPT ;  /* 0x000000ff3300728c */ /* 0x000fe2000bf05270 */
[----:B------:R-:W-:-:S03]  /*d5b0*/  UMOV UR4, 0x20 ;  /* 0x0000002000047882 */ /* 0x000fc60000000000 */
[----:B------:R-:W-:Y:S02]  /*d5c0*/  USEL UR4, UR4, 0xa0, UP0 ;  /* 0x000000a004047887 */ /* 0x000fe40008000000 */
[----:B------:R-:W-:Y:S01]  /*d5d0*/  USEL UR5, UR44, UR43, UP0 ;  /* 0x0000002b2c057287 */ /* 0x000fe20008000000 */
[----:B----4-:R-:W-:-:S05]  /*d5e0*/  IMAD.U32 R18, R56, 0x10000, RZ ;  /* 0x0001000038127824 */ /* 0x010fca00078e00ff */
[----:B------:R-:W-:-:S05]  /*d5f0*/  LOP3.LUT R18, R18, 0x600000, RZ, 0xc0, !PT ;  /* 0x0060000012127812 */ /* 0x000fca00078ec0ff */
[----:B-1----:R-:W-:Y:S01]  /*d600*/  VIADD R0, R18, UR4 ;  /* 0x0000000412007c36 */ /* 0x002fe20008000000 */
[----:B------:R-:W-:Y:S02]  /*d610*/  USEL UR4, UR48, UR47, UP0 ;  /* 0x0000002f30047287 */ /* 0x000fe40008000000 */
[----:B------:R-:W-:-:S03]  /*d620*/  UISETP.GT.U32.AND UP0, UPT, UR5, 0x1, UPT ;  /* 0x000000010500788c */ /* 0x000fc6000bf04070 */
[----:B------:R-:W1:Y:S02]  /*d630*/  SHFL.IDX PT, R0, R0, RZ, 0x1f ;  /* 0x00001fff00007589 */ /* 0x000e6400000e0000 */
[----:B-1----:R-:W-:-:S04]  /*d640*/  R2UR UR40, R0 ;  /* 0x00000000002872ca */ /* 0x002fc800000e0000 */
[----:B--2---:R-:W-:Y:S11]  /*d650*/  BRA.U UP0, `(.L_x_236) ;  /* 0x0000000100047547 */ /* 0x004ff6000b800000 */
[----:B--23--:R-:W-:Y:S05]  /*d660*/  BPT.TRAP 0x1 ;  /* 0x000000040000795c */ /* 0x00cfea0000300000 */
.L_x_236:
[----:B------:R-:W1:Y:S01]  /*d670*/  S2UR UR38, SR_CgaCtaId ;  /* 0x00000000002679c3 */ /* 0x000e620000008800 */
[----:B------:R-:W-:Y:S01]  /*d680*/  UISETP.NE.AND UP0, UPT, UR51, URZ, UPT ;  /* 0x000000ff3300728c */ /* 0x000fe2000bf05270 */
[----:B------:R-:W-:Y:S01]  /*d690*/  IMAD.U32 R3, RZ, RZ, UR4 ;  /* 0x00000004ff037e24 */ /* 0x000fe2000f8e00ff */
[----:B------:R-:W-:Y:S01]  /*d6a0*/  UMOV UR5, 0x400 ;  /* 0x0000040000057882 */ /* 0x000fe20000000000 */
[----:B------:R-:W-:Y:S01]  /*d6b0*/  SHF.R.U32.HI R56, RZ, 0x5, R56 ;  /* 0x00000005ff387819 */ /* 0x000fe20000011638 */
[----:B------:R-:W-:Y:S01]  /*d6c0*/  USEL UR4, URZ, 0x80, UP0 ;  /* 0x00000080ff047887 */ /* 0x000fe20008000000 */
[----:B------:R-:W-:Y:S02]  /*d6d0*/  SHF.R.U32.HI R22, RZ, 0x15, R18 ;  /* 0x00000015ff167819 */ /* 0x000fe40000011612 */
[----:B------:R-:W-:Y:S02]  /*d6e0*/  SHF.L.U32 R3, R3, 0x1f, RZ ;  /* 0x0000001f03037819 */ /* 0x000fe400000006ff */
[----:B------:R-:W-:-:S02]  /*d6f0*/  LOP3.LUT R19, R56, 0x3, RZ, 0xc0, !PT ;  /* 0x0000000338137812 */ /* 0x000fc400078ec0ff */
[----:B------:R-:W-:Y:S02]  /*d700*/  LOP3.LUT R18, R18, UR4, RZ, 0xfc, !PT ;  /* 0x0000000412127c12 */ /* 0x000fe4000f8efcff */
[----:B------:R-:W-:Y:S01]  /*d710*/  ISETP.NE.AND P0, PT, R19, R22, PT ;  /* 0x000000161300720c */ /* 0x000fe20003f05270 */
[----:B-1----:R-:W-:-:S04]  /*d720*/  ULEA UR38, UR38, UR5, 0x18 ;  /* 0x0000000526267291 */ /* 0x002fc8000f8ec0ff */
[----:B------:R-:W-:Y:S02]  /*d730*/  UIADD3 UR5, UPT, UPT, UR38, 0x14060, URZ ;  /* 0x0001406026057890 */ /* 0x000fe4000fffe0ff */
[----:B------:R-:W-:-:S09]  /*d740*/  @UP0 UIADD3 UR5, UPT, UPT, UR38, 0x14050, URZ ;  /* 0x0001405026050890 */ /* 0x000fd2000fffe0ff */
[----:B------:R-:W1:Y:S02]  /*d750*/  SYNCS.PHASECHK.TRANS64.TRYWAIT P1, [UR5], R3 ;  /* 0x00000003ff0075a7 */ /* 0x000e640008021105 */
[----:B-1----:R-:W-:Y:S05]  /*d760*/  @!P1 BRA `(.L_x_237) ;  /* 0x000000d4006c9947 */ /* 0x002fea0003800000 */
.L_x_416:
        /* <DEDUP_REMOVED lines=17> */
.L_x_238:
[C---:B-1----:R-:W-:Y:S01]  /*d880*/  VIADD R0, R18.reuse, 0x20 ;  /* 0x0000002012007836 */ /* 0x042fe20000000000 */
[----:B------:R-:W-:Y:S05]  /*d890*/  WARPSYNC.ALL ;  /* 0x0000000000007948 */ /* 0x000fea0003800000 */
[----:B------:R-:W-:Y:S02]  /*d8a0*/  SHF.R.U32.HI R0, RZ, 0x15, R0 ;  /* 0x00000015ff007819 */ /* 0x000fe40000011600 */
[----:B------:R-:W-:Y:S02]  /*d8b0*/  R2UR UR4, R18 ;  /* 0x00000000120472ca */ /* 0x000fe400000e0000 */
[----:B------:R-:W-:-:S11]  /*d8c0*/  ISETP.NE.AND P0, PT, R19, R0, PT ;  /* 0x000000001300720c */ /* 0x000fd60003f05270 */
[----:B------:R-:W1:Y:S02]  /*d8d0*/  LDTM.x32 R124, tmem[UR4] ;  /* 0x00000004007c79ee */ /* 0x000e6400082c0000 */
[----:B-1----:R-:W-:Y:S05]  /*d8e0*/  @!P0 BRA `(.L_x_239) ;  /* 0x0000000000408947 */ /* 0x002fea0003800000 */
[----:B------:R-:W-:Y:S01]  /*d8f0*/  MOV R14, 0x8 ;  /* 0x00000008000e7802 */ /* 0x000fe20000000f00 */
[----:B------:R-:W1:Y:S01]  /*d900*/  LDCU.64 UR8, c[0x4][0xb0] ;  /* 0x01001600ff0877ac */ /* 0x000e620008000a00 */
[----:B------:R-:W-:Y:S02]  /*d910*/  HFMA2 R12, -RZ, RZ, 0, 5.9604644775390625e-08 ;  /* 0x00000001ff0c7431 */ /* 0x000fe400000001ff */
[----:B------:R-:W-:Y:S01]  /*d920*/  IMAD.MOV.U32 R8, RZ, RZ, 0x192 ;  /* 0x00000192ff087424 */ /* 0x000fe200078e00ff */
[----:B------:R-:W4:Y:S01]  /*d930*/  LDCU.64 UR6, c[0x4][0xb8] ;  /* 0x01001700ff0677ac */ /* 0x000f220008000a00 */
[----:B------:R-:W2:Y:S01]  /*d940*/  LDC.64 R14, c[0x4][R14] ;  /* 0x010000000e0e7b82 */ /* 0x000ea20000000a00 */
[----:B------:R-:W-:Y:S01]  /*d950*/  IMAD.MOV.U32 R13, RZ, RZ, RZ ;  /* 0x000000ffff0d7224 */ /* 0x000fe200078e00ff */
[----:B------:R-:W5:Y:S01]  /*d960*/  LDCU.64 UR4, c[0x4][0x10] ;  /* 0x01000200ff0477ac */ /* 0x000f620008000a00 */
[----:B-1----:R-:W-:Y:S01]  /*d970*/  IMAD.U32 R4, RZ, RZ, UR8 ;  /* 0x00000008ff047e24 */ /* 0x002fe2000f8e00ff */
[----:B------:R-:W-:Y:S01]  /*d980*/  MOV R5, UR9 ;  /* 0x0000000900057c02 */ /* 0x000fe20008000f00 */
[----:B----4-:R-:W-:Y:S01]  /*d990*/  IMAD.U32 R6, RZ, RZ, UR6 ;  /* 0x00000006ff067e24 */ /* 0x010fe2000f8e00ff */
[----:B------:R-:W-:Y:S01]  /*d9a0*/  MOV R7, UR7 ;  /* 0x0000000700077c02 */ /* 0x000fe20008000f00 */
[----:B-----5:R-:W-:Y:S01]  /*d9b0*/  IMAD.U32 R10, RZ, RZ, UR4 ;  /* 0x00000004ff0a7e24 */ /* 0x020fe2000f8e00ff */
[----:B------:R-:W-:-:S02]  /*d9c0*/  MOV R11, UR5 ;  /* 0x00000005000b7c02 */ /* 0x000fc40008000f00 */
[----:B------:R-:W-:-:S07]  /*d9d0*/  LEPC R20, `(.L_x_239) ;  /* 0x000000001014794e */ /* 0x000fce0000000000 */
[----:B--23--:R-:W-:Y:S05]  /*d9e0*/  CALL.ABS.NOINC R14 ;  /* 0x000000000e007343 */ /* 0x00cfea0003c00000 */
.L_x_239:
[C---:B------:R-:W-:Y:S01]  /*d9f0*/  VIADD R0, R18.reuse, 0x40 ;  /* 0x0000004012007836 */ /* 0x040fe20000000000 */
[----:B------:R-:W-:Y:S05]  /*da00*/  WARPSYNC.ALL ;  /* 0x0000000000007948 */ /* 0x000fea0003800000 */
[----:B------:R-:W-:Y:S02]  /*da10*/  SHF.R.U32.HI R0, RZ, 0x15, R0 ;  /* 0x00000015ff007819 */ /* 0x000fe40000011600 */
[----:B------:R-:W-:Y:S02]  /*da20*/  R2UR UR4, R18 ;  /* 0x00000000120472ca */ /* 0x000fe400000e0000 */
[----:B------:R-:W-:-:S11]  /*da30*/  ISETP.NE.AND P0, PT, R19, R0, PT ;  /* 0x000000001300720c */ /* 0x000fd60003f05270 */
[----:B------:R-:W1:Y:S02]  /*da40*/  LDTM.x32 R92, tmem[UR4+0x20] ;  /* 0x00002004005c79ee */ /* 0x000e6400082c0000 */
        /* <DEDUP_REMOVED lines=17> */
.L_x_240:
        /* <DEDUP_REMOVED lines=23> */
.L_x_241:
[C---:B------:R-:W-:Y:S01]  /*dcd0*/  FMNMX3 R3, R156.reuse, R124, R128, !PT ;  /* 0x0000007c9c037276 */ /* 0x040fe20007800080 */
[----:B------:R-:W-:Y:S05]  /*dce0*/  WARPSYNC.ALL ;  /* 0x0000000000007948 */ /* 0x000fea0003800000 */
[C---:B------:R-:W-:Y:S02]  /*dcf0*/  FMNMX3 R0, R156.reuse, R125, R129, !PT ;  /* 0x0000007d9c007276 */ /* 0x040fe40007800081 */
[----:B------:R-:W-:Y:S02]  /*dd00*/  FMNMX3 R5, R156, R126, R130, !PT ;  /* 0x0000007e9c057276 */ /* 0x000fe40007800082 */
[----:B------:R-:W-:-:S02]  /*dd10*/  FMNMX3 R3, R3, R132, R136, !PT ;  /* 0x0000008403037276 */ /* 0x000fc40007800088 */
[----:B------:R-:W-:Y:S02]  /*dd20*/  FMNMX3 R0, R0, R133, R137, !PT ;  /* 0x0000008500007276 */ /* 0x000fe40007800089 */
[----:B------:R-:W-:Y:S02]  /*dd30*/  FMNMX3 R6, R156, R127, R131, !PT ;  /* 0x0000007f9c067276 */ /* 0x000fe40007800083 */
[----:B------:R-:W-:Y:S02]  /*dd40*/  FMNMX3 R5, R5, R134, R138, !PT ;  /* 0x0000008605057276 */ /* 0x000fe4000780008a */
[----:B------:R-:W-:Y:S02]  /*dd50*/  FMNMX3 R3, R3, R140, R144, !PT ;  /* 0x0000008c03037276 */ /* 0x000fe40007800090 */
[----:B------:R-:W-:Y:S02]  /*dd60*/  FMNMX3 R0, R0, R141, R145, !PT ;  /* 0x0000008d00007276 */ /* 0x000fe40007800091 */
[----:B------:R-:W-:-:S02]  /*dd70*/  FMNMX3 R6, R6, R135, R139, !PT ;  /* 0x0000008706067276 */ /* 0x000fc4000780008b */
[----:B------:R-:W-:Y:S02]  /*dd80*/  FMNMX3 R5, R5, R142, R146, !PT ;  /* 0x0000008e05057276 */ /* 0x000fe40007800092 */
[----:B------:R-:W-:Y:S02]  /*dd90*/  R2UR UR4, R18 ;  /* 0x00000000120472ca */ /* 0x000fe400000e0000 */
[----:B------:R-:W-:Y:S02]  /*dda0*/  FMNMX3 R3, R3, R148, R152, !PT ;  /* 0x0000009403037276 */ /* 0x000fe40007800098 */
[----:B------:R-:W-:Y:S02]  /*ddb0*/  FMNMX3 R0, R0, R149, R153, !PT ;  /* 0x0000009500007276 */ /* 0x000fe40007800099 */
[----:B------:R-:W-:Y:S02]  /*ddc0*/  FMNMX3 R6, R6, R143, R147, !PT ;  /* 0x0000008f06067276 */ /* 0x000fe40007800093 */
[----:B------:R-:W-:-:S02]  /*ddd0*/  FMNMX3 R5, R5, R150, R154, !PT ;  /* 0x0000009605057276 */ /* 0x000fc4000780009a */
[----:B------:R-:W-:Y:S02]  /*dde0*/  FMNMX3 R3, R3, R92, R96, !PT ;  /* 0x0000005c03037276 */ /* 0x000fe40007800060 */
[----:B------:R-:W-:Y:S01]  /*ddf0*/  FMNMX3 R0, R0, R93, R97, !PT ;  /* 0x0000005d00007276 */ /* 0x000fe20007800061 */
[----:B------:R-:W1:Y:S01]  /*de00*/  LDTM.x32 R60, tmem[UR4+0x60] ;  /* 0x00006004003c79ee */ /* 0x000e6200082c0000 */
[----:B------:R-:W-:Y:S02]  /*de10*/  FMNMX3 R6, R6, R151, R155, !PT ;  /* 0x0000009706067276 */ /* 0x000fe4000780009b */
[----:B------:R-:W-:Y:S02]  /*de20*/  FMNMX3 R5, R5, R94, R98, !PT ;  /* 0x0000005e05057276 */ /* 0x000fe40007800062 */
        /* <DEDUP_REMOVED lines=28> */
[----:B-1----:R-:W-:Y:S02]  /*dff0*/  FMNMX3 R3, R3, R60, R64, !PT ;  /* 0x0000003c03037276 */ /* 0x002fe40007800040 */
        /* <DEDUP_REMOVED lines=15> */
[----:B------:R-:W-:Y:S02]  /*e0f0*/  ISETP.NE.AND P0, PT, R19, R22, PT ;  /* 0x000000161300720c */ /* 0x000fe40003f05270 */
[----:B------:R-:W-:Y:S02]  /*e100*/  FMNMX3 R17, R6, R87, R91, !PT ;  /* 0x0000005706117276 */ /* 0x000fe4000780005b */
[----:B------:R-:W-:-:S04]  /*e110*/  FMNMX3 R0, R4, R3, R0, !PT ;  /* 0x0000000304007276 */ /* 0x000fc80007800000 */
[----:B------:R-:W-:-:S04]  /*e120*/  FMNMX R17, R17, R0, !PT ;  /* 0x0000000011117209 */ /* 0x000fc80007800000 */
[----:B------:R-:W-:-:S04]  /*e130*/  FSETP.NEU.AND P1, PT, R17, -INF , PT ;  /* 0xff8000001100780b */ /* 0x000fc80003f2d000 */
[----:B------:R-:W-:Y:S01]  /*e140*/  FSEL R157, R17, RZ, P1 ;  /* 0x000000ff119d7208 */ /* 0x000fe20000800000 */
[----:B------:R-:W-:Y:S08]  /*e150*/  @!P0 BRA `(.L_x_242) ;  /* 0x0000000000408947 */ /* 0x000ff00003800000 */
        /* <DEDUP_REMOVED lines=16> */
.L_x_242:
[----:B------:R-:W-:Y:S05]  /*e260*/  WARPSYNC.ALL ;  /* 0x0000000000007948 */ /* 0x000fea0003800000 */
[----:B------:R-:W-:Y:S02]  /*e270*/  R2UR UR4, R18 ;  /* 0x00000000120472ca */ /* 0x000fe400000e0000 */
[----:B------:R-:W-:-:S11]  /*e280*/  ISETP.NE.AND P0, PT, RZ, UR41, PT ;  /* 0x00000029ff007c0c */ /* 0x000fd6000bf05270 */
[----:B------:R1:W-:Y:S02]  /*e290*/  STTM.x2 tmem[UR4], R156 ;  /* 0x0000009c000079ed */ /* 0x0003e400080c0004 */
[----:B------:R-:W-:Y:S05]  /*e2a0*/  @P0 BRA `(.L_x_243) ;  /* 0x0000000000040947 */ /* 0x000fea0003800000 */
[----:B--23--:R-:W-:Y:S05]  /*e2b0*/  BPT.TRAP 0x1 ;  /* 0x000000040000795c */ /* 0x00cfea0000300000 */
.L_x_243:
[----:B------:R-:W-:Y:S01]  /*e2c0*/  UISETP.NE.AND UP0, UPT, UR51, URZ, UPT ;  /* 0x000000ff3300728c */ /* 0x000fe2000bf05270 */
[----:B------:R-:W-:Y:S01]  /*e2d0*/  MOV R3, UR50 ;  /* 0x0000003200037c02 */ /* 0x000fe20008000f00 */
[----:B------:R-:W-:Y:S01]  /*e2e0*/  USHF.L.U32 UR5, UR42, 0x3, URZ ;  /* 0x000000032a057899 */ /* 0x000fe200080006ff */
[----:B------:R-:W-:Y:S01]  /*e2f0*/  FSETP.NEU.AND P0, PT, R17, -INF , PT ;  /* 0xff8000001100780b */ /* 0x000fe20003f0d000 */
[----:B------:R-:W-:Y:S01]  /*e300*/  UIADD3 UR6, UPT, UPT, UR38, 0x14080, URZ ;  /* 0x0001408026067890 */ /* 0x000fe2000fffe0ff */
[----:B------:R-:W-:Y:S01]  /*e310*/  SHF.L.U32 R3, R3, 0x1f, RZ ;  /* 0x0000001f03037819 */ /* 0x000fe200000006ff */
[----:B------:R-:W-:Y:S01]  /*e320*/  UIADD3 UR4, UPT, UPT, UR5, 0x140d0, UR38 ;  /* 0x000140d005047890 */ /* 0x000fe2000fffe026 */
[----:B------:R-:W-:Y:S01]  /*e330*/  FSEL R0, R17, RZ, P0 ;  /* 0x000000ff11007208 */ /* 0x000fe20000000000 */
[----:B------:R-:W-:Y:S02]  /*e340*/  USEL UR39, UR49, UR46, UP0 ;  /* 0x0000002e31277287 */ /* 0x000fe40008000000 */
[----:B------:R-:W-:-:S02]  /*e350*/  ULOP3.LUT UR5, UR5, 0x8, URZ, 0x3c, !UPT ;  /* 0x0000000805057892 */ /* 0x000fc4000f8e3cff */
[----:B------:R-:W-:Y:S01]  /*e360*/  @UP0 UIADD3 UR6, UPT, UPT, UR38, 0x14070, URZ ;  /* 0x0001407026060890 */ /* 0x000fe2000fffe0ff */
[----:B--2---:R-:W-:Y:S01]  /*e370*/  FMUL R0, R0, -UR37 ;  /* 0x8000002500007c20 */ /* 0x004fe20008400000 */
[----:B------:R-:W-:Y:S02]  /*e380*/  ULOP3.LUT UR39, UR39, 0x1, URZ, 0x3c, !UPT ;  /* 0x0000000127277892 */ /* 0x000fe4000f8e3cff */
[----:B------:R-:W-:Y:S01]  /*e390*/  UIADD3 UR5, UPT, UPT, UR5, 0x140d0, UR38 ;  /* 0x000140d005057890 */ /* 0x000fe2000fffe026 */
[--C-:B------:R-:W-:Y:S02]  /*e3a0*/  FFMA2 R18, R124.F32x2.HI_LO, UR37.F32, R0.reuse.F32 ;  /* 0x000000257c127c49 */ /* 0x100fe40009200000 */
[--C-:B------:R-:W-:Y:S02]  /*e3b0*/  FFMA2 R22, R126.F32x2.HI_LO, UR37.F32, R0.reuse.F32 ;  /* 0x000000257e167c49 */ /* 0x100fe40009200000 */
[----:B------:R-:W-:Y:S01]  /*e3c0*/  SYNCS.ARRIVE.TRANS64.A1T0 RZ, [UR6], RZ ;  /* 0x000000ffffff79a7 */ /* 0x000fe20008100006 */
[----:B------:R-:W-:Y:S01]  /*e3d0*/  FSETP.GEU.AND P4, PT, R18, -126, PT ;  /* 0xc2fc00001200780b */ /* 0x000fe20003f8e000 */
[--C-:B------:R-:W-:Y:S01]  /*e3e0*/  FFMA2 R124, R128.F32x2.HI_LO, UR37.F32, R0.reuse.F32 ;  /* 0x00000025807c7c49 */ /* 0x100fe20009200000 */
[----:B------:R-:W-:Y:S01]  /*e3f0*/  FSETP.GEU.AND P3, PT, R19, -126, PT ;  /* 0xc2fc00001300780b */ /* 0x000fe20003f6e000 */
[----:B------:R-:W-:Y:S01]  /*e400*/  FFMA2 R126, R130.F32x2.HI_LO, UR37.F32, R0.F32 ;  /* 0x00000025827e7c49 */ /* 0x000fe20009200000 */
[----:B------:R-:W-:-:S02]  /*e410*/  FSETP.GEU.AND P2, PT, R22, -126, PT ;  /* 0xc2fc00001600780b */ /* 0x000fc40003f4e000 */
[----:B------:R-:W-:Y:S01]  /*e420*/  FSETP.GEU.AND P1, PT, R23, -126, PT ;  /* 0xc2fc00001700780b */ /* 0x000fe20003f2e000 */
[----:B------:R-:W2:Y:S01]  /*e430*/  SYNCS.PHASECHK.TRANS64.TRYWAIT P5, [UR4], R3 ;  /* 0x00000003ff0075a7 */ /* 0x000ea200080a1104 */
[----:B------:R-:W-:Y:S02]  /*e440*/  FSETP.GEU.AND P0, PT, R124, -126, PT ;  /* 0xc2fc00007c00780b */ /* 0x000fe40003f0e000 */
[----:B------:R-:W-:-:S03]  /*e450*/  FSETP.GEU.AND P6, PT, R125, -126, PT ;  /* 0xc2fc00007d00780b */ /* 0x000fc60003fce000 */
[----:B------:R-:W-:Y:S02]  /*e460*/  @!P4 FMUL R18, R18, 0.5 ;  /* 0x3f0000001212c820 */ /* 0x000fe40000400000 */
[----:B------:R-:W-:Y:S02]  /*e470*/  @!P3 FMUL R19, R19, 0.5 ;  /* 0x3f0000001313b820 */ /* 0x000fe40000400000 */
[----:B------:R-:W-:Y:S02]  /*e480*/  @!P2 FMUL R22, R22, 0.5 ;  /* 0x3f0000001616a820 */ /* 0x000fe40000400000 */
[----:B------:R-:W-:Y:S01]  /*e490*/  @!P1 FMUL R23, R23, 0.5 ;  /* 0x3f00000017179820 */ /* 0x000fe20000400000 */
[----:B------:R-:W4:Y:S08]  /*e4a0*/  MUFU.EX2 R18, R18 ;  /* 0x0000001200127308 */ /* 0x000f300000000800 */
[----:B------:R-:W1:Y:S08]  /*e4b0*/  MUFU.EX2 R19, R19 ;  /* 0x0000001300137308 */ /* 0x000e700000000800 */
[----:B------:R-:W1:Y:S08]  /*e4c0*/  MUFU.EX2 R22, R22 ;  /* 0x0000001600167308 */ /* 0x000e700000000800 */
[----:B------:R-:W1:Y:S02]  /*e4d0*/  MUFU.EX2 R23, R23 ;  /* 0x0000001700177308 */ /* 0x000e640000000800 */
[----:B-12-4-:R-:W-:Y:S05]  /*e4e0*/  @!P5 BRA `(.L_x_244) ;  /* 0x000000c80024d947 */ /* 0x016fea0003800000 */
.L_x_418:
[----:B------:R-:W-:Y:S01]  /*e4f0*/  @!P0 FMUL R124, R124, 0.5 ;  /* 0x3f0000007c7c8820 */ /* 0x000fe20000400000 */
[--C-:B------:R-:W-:Y:S01]  /*e500*/  FFMA2 R128, R132.F32x2.HI_LO, UR37.F32, R0.reuse.F32 ;  /* 0x0000002584807c49 */ /* 0x100fe20009200000 */
[----:B------:R-:W-:Y:S01]  /*e510*/  FSETP.GEU.AND P5, PT, R126, -126, PT ;  /* 0xc2fc00007e00780b */ /* 0x000fe20003fae000 */
[----:B------:R-:W-:Y:S01]  /*e520*/  @!P4 FMUL R18, R18, R18 ;  /* 0x000000121212c220 */ /* 0x000fe20000400000 */
[--C-:B------:R-:W-:Y:S01]  /*e530*/  FFMA2 R130, R134.F32x2.HI_LO, UR37.F32, R0.reuse.F32 ;  /* 0x0000002586827c49 */ /* 0x100fe20009200000 */
[----:B------:R-:W-:Y:S01]  /*e540*/  FSETP.GEU.AND P4, PT, R127, -126, PT ;  /* 0xc2fc00007f00780b */ /* 0x000fe20003f8e000 */
[----:B------:R-:W2:Y:S01]  /*e550*/  MUFU.EX2 R124, R124 ;  /* 0x0000007c007c7308 */ /* 0x000ea20000000800 */
[----:B------:R-:W-:Y:S01]  /*e560*/  @!P3 FMUL R19, R19, R19 ;  /* 0x000000131313b220 */ /* 0x000fe20000400000 */
[----:B------:R-:W-:Y:S01]  /*e570*/  FSETP.GEU.AND P3, PT, R128, -126, PT ;  /* 0xc2fc00008000780b */ /* 0x000fe20003f6e000 */
[----:B------:R-:W-:Y:S01]  /*e580*/  @!P2 FMUL R22, R22, R22 ;  /* 0x000000161616a220 */ /* 0x000fe20000400000 */
[----:B------:R-:W-:Y:S01]  /*e590*/  @!P1 FMUL R23, R23, R23 ;  /* 0x0000001717179220 */ /* 0x000fe20000400000 */
[----:B------:R-:W-:Y:S01]  /*e5a0*/  FSETP.GEU.AND P2, PT, R129, -126, PT ;  /* 0xc2fc00008100780b */ /* 0x000fe20003f4e000 */
[----:B------:R-:W-:Y:S01]  /*e5b0*/  @!P6 FMUL R125, R125, 0.5 ;  /* 0x3f0000007d7de820 */ /* 0x000fe20000400000 */
[----:B------:R-:W-:Y:S01]  /*e5c0*/  FSETP.GEU.AND P1, PT, R130, -126, PT ;  /* 0xc2fc00008200780b */ /* 0x000fe20003f2e000 */
[--C-:B------:R-:W-:Y:S01]  /*e5d0*/  FFMA2 R132, R136.F32x2.HI_LO, UR37.F32, R0.reuse.F32 ;  /* 0x0000002588847c49 */ /* 0x100fe20009200000 */
[----:B------:R-:W-:Y:S01]  /*e5e0*/  USHF.R.U32.HI UR4, URZ, 0x15, UR40 ;  /* 0x00000015ff047899 */ /* 0x000fe20008011628 */
[----:B------:R-:W-:Y:S01]  /*e5f0*/  @!P5 FMUL R126, R126, 0.5 ;  /* 0x3f0000007e7ed820 */ /* 0x000fe20000400000 */
[--C-:B------:R-:W-:Y:S01]  /*e600*/  FFMA2 R134, R138.F32x2.HI_LO, UR37.F32, R0.reuse.F32 ;  /* 0x000000258a867c49 */ /* 0x100fe20009200000 */
[----:B------:R-:W4:Y:S01]  /*e610*/  MUFU.EX2 R125, R125 ;  /* 0x0000007d007d7308 */ /* 0x000f220000000800 */
[----:B------:R-:W-:Y:S01]  /*e620*/  @!P4 FMUL R127, R127, 0.5 ;  /* 0x3f0000007f7fc820 */ /* 0x000fe20000400000 */
[--C-:B------:R-:W-:Y:S01]  /*e630*/  FFMA2 R136, R140.F32x2.HI_LO, UR37.F32, R0.reuse.F32 ;  /* 0x000000258c887c49 */ /* 0x100fe20009200000 */
[----:B-1----:R-:W-:Y:S01]  /*e640*/  MOV R3, UR4 ;  /* 0x0000000400037c02 */ /* 0x002fe20008000f00 */
[----:B------:R-:W-:Y:S01]  /*e650*/  @!P3 FMUL R128, R128, 0.5 ;  /* 0x3f0000008080b820 */ /* 0x000fe20000400000 */
[----:B--2---:R-:W-:Y:S01]  /*e660*/  @!P0 FMUL R124, R124, R124 ;  /* 0x0000007c7c7c8220 */ /* 0x004fe20000400000 */
[----:B------:R-:W-:Y:S01]  /*e670*/  FSETP.GEU.AND P0, PT, R131, -126, PT ;  /* 0xc2fc00008300780b */ /* 0x000fe20003f0e000 */
[----:B------:R-:W-:Y:S01]  /*e680*/  @!P2 FMUL R129, R129, 0.5 ;  /* 0x3f0000008181a820 */ /* 0x000fe20000400000 */
[----:B------:R-:W-:Y:S01]  /*e690*/  @!P1 FMUL R130, R130, 0.5 ;  /* 0x3f00000082829820 */ /* 0x000fe20000400000 */
[----:B------:R-:W1:Y:S01]  /*e6a0*/  MUFU.EX2 R126, R126 ;  /* 0x0000007e007e7308 */ /* 0x000e620000000800 */
[--C-:B------:R-:W-:Y:S01]  /*e6b0*/  FFMA2 R138, R142.F32x2.HI_LO, UR37.F32, R0.reuse.F32 ;  /* 0x000000258e8a7c49 */ /* 0x100fe20009200000 */
[----:B------:R-:W-:Y:S01]  /*e6c0*/  UISETP.NE.AND UP0, UPT, UR51, URZ, UPT ;  /* 0x000000ff3300728c */ /* 0x000fe2000bf05270 */
[--C-:B------:R-:W-:Y:S01]  /*e6d0*/  FFMA2 R140, R144.F32x2.HI_LO, UR37.F32, R0.reuse.F32 ;  /* 0x00000025908c7c49 */ /* 0x100fe20009200000 */
[----:B------:R-:W-:Y:S01]  /*e6e0*/  ULOP3.LUT UR50, UR50, 0x1, URZ, 0x3c, !UPT ;  /* 0x0000000132327892 */ /* 0x000fe2000f8e3cff */
[--C-:B------:R-:W-:Y:S01]  /*e6f0*/  FFMA2 R142, R146.F32x2.HI_LO, UR37.F32, R0.reuse.F32 ;  /* 0x00000025928e7c49 */ /* 0x100fe20009200000 */
[----:B------:R-:W-:Y:S01]  /*e700*/  USEL UR49, UR39, UR49, UP0 ;  /* 0x0000003127317287 */ /* 0x000fe20008000000 */
[--C-:B------:R-:W-:Y:S01]  /*e710*/  FFMA2 R144, R148.F32x2.HI_LO, UR37.F32, R0.reuse.F32 ;  /* 0x0000002594907c49 */ /* 0x100fe20009200000 */
[----:B------:R-:W2:Y:S01]  /*e720*/  MUFU.EX2 R127, R127 ;  /* 0x0000007f007f7308 */ /* 0x000ea20000000800 */
[----:B----4-:R-:W-:Y:S01]  /*e730*/  @!P6 FMUL R125, R125, R125 ;  /* 0x0000007d7d7de220 */ /* 0x010fe20000400000 */
[----:B------:R-:W-:Y:S01]  /*e740*/  @!P0 FMUL R131, R131, 0.5 ;  /* 0x3f00000083838820 */ /* 0x000fe20000400000 */
[----:B------:R-:W-:Y:S01]  /*e750*/  FSETP.GEU.AND P6, PT, R132, -126, PT ;  /* 0xc2fc00008400780b */ /* 0x000fe20003fce000 */
[--C-:B------:R-:W-:Y:S01]  /*e760*/  FFMA2 R146, R150.F32x2.HI_LO, UR37.F32, R0.reuse.F32 ;  /* 0x0000002596927c49 */ /* 0x100fe20009200000 */
[----:B------:R-:W-:Y:S01]  /*e770*/  USEL UR46, UR46, UR39, UP0 ;  /* 0x000000272e2e7287 */ /* 0x000fe20008000000 */
[--C-:B------:R-:W-:Y:S01]  /*e780*/  FFMA2 R148, R152.F32x2.HI_LO, UR37.F32, R0.reuse.F32 ;  /* 0x0000002598947c49 */ /* 0x100fe20009200000 */
[----:B------:R-:W-:Y:S01]  /*e790*/  SYNCS.ARRIVE.TRANS64.A1T0 RZ, [UR5], RZ ;  /* 0x000000ffffff79a7 */ /* 0x000fe20008100005 */
[----:B------:R-:W4:Y:S01]  /*e7a0*/  MUFU.EX2 R128, R128 ;  /* 0x0000008000807308 */ /* 0x000f220000000800 */
[----:B-1----:R-:W-:Y:S01]  /*e7b0*/  @!P5 FMUL R126, R126, R126 ;  /* 0x0000007e7e7ed220 */ /* 0x002fe20000400000 */
[----:B------:R-:W-:Y:S01]  /*e7c0*/  FSETP.GEU.AND P5, PT, R133, -126, PT ;  /* 0xc2fc00008500780b */ /* 0x000fe20003fae000 */
[--C-:B------:R-:W-:Y:S01]  /*e7d0*/  FFMA2 R154, R154.F32x2.HI_LO, UR37.F32, R0.reuse.F32 ;  /* 0x000000259a9a7c49 */ /* 0x100fe20009200000 */
[----:B------:R-:W-:Y:S01]  /*e7e0*/  F2FP.BF16.F32.PACK_AB R57, R23, R22 ;  /* 0x000000161739723e */ /* 0x000fe200000010ff */
[--C-:B------:R-:W-:Y:S01]  /*e7f0*/  FFMA2 R8, R92.F32x2.HI_LO, UR37.F32, R0.reuse.F32 ;  /* 0x000000255c087c49 */ /* 0x100fe20009200000 */
[----:B------:R-:W-:Y:S01]  /*e800*/  F2FP.BF16.F32.PACK_AB R58, R125, R124 ;  /* 0x0000007c7d3a723e */ /* 0x000fe200000010ff */
[--C-:B------:R-:W-:Y:S01]  /*e810*/  FFMA2 R6, R94.F32x2.HI_LO, UR37.F32, R0.reuse.F32 ;  /* 0x000000255e067c49 */ /* 0x100fe20009200000 */
[----:B------:R-:W1:Y:S01]  /*e820*/  MUFU.EX2 R129, R129 ;  /* 0x0000008100817308 */ /* 0x000e620000000800 */
[----:B--2---:R-:W-:Y:S01]  /*e830*/  @!P4 FMUL R127, R127, R127 ;  /* 0x0000007f7f7fc220 */ /* 0x004fe20000400000 */
[----:B------:R-:W-:Y:S01]  /*e840*/  FSETP.GEU.AND P4, PT, R134, -126, PT ;  /* 0xc2fc00008600780b */ /* 0x000fe20003f8e000 */
[----:B------:R-:W-:Y:S01]  /*e850*/  @!P6 FMUL R132, R132, 0.5 ;  /* 0x3f0000008484e820 */ /* 0x000fe20000400000 */
[----:B------:R-:W-:-:S02]  /*e860*/  FFMA2 R4, R96.F32x2.HI_LO, UR37.F32, R0.F32 ;  /* 0x0000002560047c49 */ /* 0x000fc40009200000 */
[--C-:B------:R-:W-:Y:S01]  /*e870*/  FFMA2 R10, R98.F32x2.HI_LO, UR37.F32, R0.reuse.F32 ;  /* 0x00000025620a7c49 */ /* 0x100fe20009200000 */
[----:B------:R-:W-:Y:S01]  /*e880*/  F2FP.BF16.F32.PACK_AB R59, R127, R126 ;  /* 0x0000007e7f3b723e */ /* 0x000fe200000010ff */
[----:B------:R-:W2:Y:S01]  /*e890*/  MUFU.EX2 R130, R130 ;  /* 0x0000008200827308 */ /* 0x000ea20000000800 */
[----:B----4-:R-:W-:Y:S01]  /*e8a0*/  @!P3 FMUL R128, R128, R128 ;  /* 0x000000808080b220 */ /* 0x010fe20000400000 */
[----:B------:R-:W-:Y:S01]  /*e8b0*/  FSETP.GEU.AND P3, PT, R135, -126, PT ;  /* 0xc2fc00008700780b */ /* 0x000fe20003f6e000 */
[----:B------:R-:W-:Y:S01]  /*e8c0*/  @!P5 FMUL R133, R133, 0.5 ;  /* 0x3f0000008585d820 */ /* 0x000fe20000400000 */
[--C-:B------:R-:W-:Y:S02]  /*e8d0*/  FFMA2 R150, R122.F32x2.HI_LO, UR37.F32, R0.reuse.F32 ;  /* 0x000000257a967c49 */ /* 0x100fe40009200000 */
[--C-:B------:R-:W-:Y:S02]  /*e8e0*/  FFMA2 R24, R24.F32x2.HI_LO, UR37.F32, R0.reuse.F32 ;  /* 0x0000002518187c49 */ /* 0x100fe40009200000 */
[----:B------:R-:W4:Y:S01]  /*e8f0*/  MUFU.EX2 R131, R131 ;  /* 0x0000008300837308 */ /* 0x000f220000000800 */
[----:B-1----:R-:W-:Y:S01]  /*e900*/  @!P2 FMUL R129, R129, R129 ;  /* 0x000000818181a220 */ /* 0x002fe20000400000 */
[----:B------:R-:W-:Y:S01]  /*e910*/  FSETP.GEU.AND P2, PT, R136, -126, PT ;  /* 0xc2fc00008800780b */ /* 0x000fe20003f4e000 */
[----:B------:R-:W-:Y:S01]  /*e920*/  @!P4 FMUL R134, R134, 0.5 ;  /* 0x3f0000008686c820 */ /* 0x000fe20000400000 */
[----:B------:R-:W-:-:S02]  /*e930*/  FFMA2 R26, R26.F32x2.HI_LO, UR37.F32, R0.F32 ;  /* 0x000000251a1a7c49 */ /* 0x000fc40009200000 */
[--C-:B------:R-:W-:Y:S02]  /*e940*/  FFMA2 R28, R28.F32x2.HI_LO, UR37.F32, R0.reuse.F32 ;  /* 0x000000251c1c7c49 */ /* 0x100fe40009200000 */
[----:B------:R-:W-:Y:S01]  /*e950*/  @!P3 FMUL R135, R135, 0.5 ;  /* 0x3f0000008787b820 */ /* 0x000fe20000400000 */
[----:B--2---:R-:W-:Y:S01]  /*e960*/  @!P1 FMUL R130, R130, R130 ;  /* 0x0000008282829220 */ /* 0x004fe20000400000 */
[----:B------:R-:W-:Y:S01]  /*e970*/  FSETP.GEU.AND P1, PT, R137, -126, PT ;  /* 0xc2fc00008900780b */ /* 0x000fe20003f2e000 */
[----:B------:R-:W1:Y:S01]  /*e980*/  MUFU.EX2 R132, R132 ;  /* 0x0000008400847308 */ /* 0x000e620000000800 */
[--C-:B------:R-:W-:Y:S02]  /*e990*/  FFMA2 R30, R30.F32x2.HI_LO, UR37.F32, R0.reuse.F32 ;  /* 0x000000251e1e7c49 */ /* 0x100fe40009200000 */
[--C-:B------:R-:W-:Y:S02]  /*e9a0*/  FFMA2 R32, R32.F32x2.HI_LO, UR37.F32, R0.reuse.F32 ;  /* 0x0000002520207c49 */ /* 0x100fe40009200000 */
[----:B------:R-:W-:Y:S01]  /*e9b0*/  @!P2 FMUL R136, R136, 0.5 ;  /* 0x3f0000008888a820 */ /* 0x000fe20000400000 */
[----:B----4-:R-:W-:Y:S01]  /*e9c0*/  @!P0 FMUL R131, R131, R131 ;  /* 0x0000008383838220 */ /* 0x010fe20000400000 */
[----:B------:R-:W-:Y:S01]  /*e9d0*/  FSETP.GEU.AND P0, PT, R138, -126, PT ;  /* 0xc2fc00008a00780b */ /* 0x000fe20003f0e000 */
[----:B------:R-:W2:Y:S01]  /*e9e0*/  MUFU.EX2 R133, R133 ;  /* 0x0000008500857308 */ /* 0x000ea20000000800 */
[----:B------:R-:W-:-:S02]  /*e9f0*/  FFMA2 R34, R34.F32x2.HI_LO, UR37.F32, R0.F32 ;  /* 0x0000002522227c49 */ /* 0x000fc40009200000 */
[--C-:B------:R-:W-:Y:S02]  /*ea00*/  FFMA2 R36, R36.F32x2.HI_LO, UR37.F32, R0.reuse.F32 ;  /* 0x0000002524247c49 */ /* 0x100fe40009200000 */
[----:B------:R-:W-:Y:S01]  /*ea10*/  @!P1 FMUL R137, R137, 0.5 ;  /* 0x3f00000089899820 */ /* 0x000fe20000400000 */
[--C-:B------:R-:W-:Y:S02]  /*ea20*/  FFMA2 R38, R38.F32x2.HI_LO, UR37.F32, R0.reuse.F32 ;  /* 0x0000002526267c49 */ /* 0x100fe40009200000 */
[----:B------:R-:W4:Y:S01]  /*ea30*/  MUFU.EX2 R134, R134 ;  /* 0x0000008600867308 */ /* 0x000f220000000800 */
[----:B-1----:R-:W-:Y:S01]  /*ea40*/  @!P6 FMUL R132, R132, R132 ;  /* 0x000000848484e220 */ /* 0x002fe20000400000 */
[----:B------:R-:W-:Y:S01]  /*ea50*/  FSETP.GEU.AND P6, PT, R139, -126, PT ;  /* 0xc2fc00008b00780b */ /* 0x000fe20003fce000 */
[--C-:B------:R-:W-:Y:S02]  /*ea60*/  FFMA2 R40, R40.F32x2.HI_LO, UR37.F32, R0.reuse.F32 ;  /* 0x0000002528287c49 */ /* 0x100fe40009200000 */
[----:B------:R-:W-:Y:S01]  /*ea70*/  @!P0 FMUL R138, R138, 0.5 ;  /* 0x3f0000008a8a8820 */ /* 0x000fe20000400000 */
[----:B------:R-:W-:-:S02]  /*ea80*/  FFMA2 R42, R42.F32x2.HI_LO, UR37.F32, R0.F32 ;  /* 0x000000252a2a7c49 */ /* 0x000fc40009200000 */
[----:B------:R-:W1:Y:S01]  /*ea90*/  MUFU.EX2 R135, R135 ;  /* 0x0000008700877308 */ /* 0x000e620000000800 */
[----:B--2---:R-:W-:Y:S01]  /*eaa0*/  @!P5 FMUL R133, R133, R133 ;  /* 0x000000858585d220 */ /* 0x004fe20000400000 */
[----:B------:R-:W-:Y:S01]  /*eab0*/  FSETP.GEU.AND P5, PT, R140, -126, PT ;  /* 0xc2fc00008c00780b */ /* 0x000fe20003fae000 */
[--C-:B------:R-:W-:Y:S02]  /*eac0*/  FFMA2 R44, R44.F32x2.HI_LO, UR37.F32, R0.reuse.F32 ;  /* 0x000000252c2c7c49 */ /* 0x100fe40009200000 */
[--C-:B------:R-:W-:Y:S02]  /*ead0*/  FFMA2 R46, R46.F32x2.HI_LO, UR37.F32, R0.reuse.F32 ;  /* 0x000000252e2e7c49 */ /* 0x100fe40009200000 */
[----:B------:R-:W-:Y:S01]  /*eae0*/  @!P6 FMUL R139, R139, 0.5 ;  /* 0x3f0000008b8be820 */ /* 0x000fe20000400000 */
[----:B------:R-:W2:Y:S01]  /*eaf0*/  MUFU.EX2 R136, R136 ;  /* 0x0000008800887308 */ /* 0x000ea20000000800 */
[----:B----4-:R-:W-:Y:S01]  /*eb00*/  @!P4 FMUL R134, R134, R134 ;  /* 0x000000868686c220 */ /* 0x010fe20000400000 */
[----:B------:R-:W-:Y:S01]  /*eb10*/  FSETP.GEU.AND P4, PT, R141, -126, PT ;  /* 0xc2fc00008d00780b */ /* 0x000fe20003f8e000 */
[----:B------:R-:W-:-:S02]  /*eb20*/  FFMA2 R48, R48.F32x2.HI_LO, UR37.F32, R0.F32 ;  /* 0x0000002530307c49 */ /* 0x000fc40009200000 */
[--C-:B------:R-:W-:Y:S02]  /*eb30*/  FFMA2 R50, R50.F32x2.HI_LO, UR37.F32, R0.reuse.F32 ;  /* 0x0000002532327c49 */ /* 0x100fe40009200000 */
[----:B------:R-:W-:Y:S01]  /*eb40*/  @!P5 FMUL R140, R140, 0.5 ;  /* 0x3f0000008c8cd820 */ /* 0x000fe20000400000 */
[----:B------:R-:W4:Y:S01]  /*eb50*/  MUFU.EX2 R137, R137 ;  /* 0x0000008900897308 */ /* 0x000f220000000800 */
[----:B-1----:R-:W-:Y:S01]  /*eb60*/  @!P3 FMUL R135, R135, R135 ;  /* 0x000000878787b220 */ /* 0x002fe20000400000 */
[----:B------:R-:W-:Y:S01]  /*eb70*/  FSETP.GEU.AND P3, PT, R142, -126, PT ;  /* 0xc2fc00008e00780b */ /* 0x000fe20003f6e000 */
[--C-:B------:R-:W-:Y:S02]  /*eb80*/  FFMA2 R52, R52.F32x2.HI_LO, UR37.F32, R0.reuse.F32 ;  /* 0x0000002534347c49 */ /* 0x100fe40009200000 */
[--C-:B------:R-:W-:Y:S02]  /*eb90*/  FFMA2 R54, R54.F32x2.HI_LO, UR37.F32, R0.reuse.F32 ;  /* 0x0000002536367c49 */ /* 0x100fe40009200000 */
[----:B------:R-:W-:Y:S01]  /*eba0*/  @!P4 FMUL R141, R141, 0.5 ;  /* 0x3f0000008d8dc820 */ /* 0x000fe20000400000 */
[----:B------:R-:W1:Y:S01]  /*ebb0*/  MUFU.EX2 R138, R138 ;  /* 0x0000008a008a7308 */ /* 0x000e620000000800 */
[----:B--2---:R-:W-:Y:S01]  /*ebc0*/  @!P2 FMUL R136, R136, R136 ;  /* 0x000000888888a220 */ /* 0x004fe20000400000 */
[----:B------:R-:W-:Y:S01]  /*ebd0*/  FSETP.GEU.AND P2, PT, R143, -126, PT ;  /* 0xc2fc00008f00780b */ /* 0x000fe20003f4e000 */
[----:B------:R-:W-:-:S02]  /*ebe0*/  FFMA2 R60, R60.F32x2.HI_LO, UR37.F32, R0.F32 ;  /* 0x000000253c3c7c49 */ /* 0x000fc40009200000 */
[--C-:B------:R-:W-:Y:S02]  /*ebf0*/  FFMA2 R62, R62.F32x2.HI_LO, UR37.F32, R0.reuse.F32 ;  /* 0x000000253e3e7c49 */ /* 0x100fe40009200000 */
[----:B------:R-:W-:Y:S01]  /*ec00*/  @!P3 FMUL R142, R142, 0.5 ;  /* 0x3f0000008e8eb820 */ /* 0x000fe20000400000 */
[----:B------:R-:W2:Y:S01]  /*ec10*/  MUFU.EX2 R139, R139 ;  /* 0x0000008b008b7308 */ /* 0x000ea20000000800 */
[----:B----4-:R-:W-:Y:S01]  /*ec20*/  @!P1 FMUL R137, R137, R137 ;  /* 0x0000008989899220 */ /* 0x010fe20000400000 */
[----:B------:R-:W-:Y:S01]  /*ec30*/  FSETP.GEU.AND P1, PT, R144, -126, PT ;  /* 0xc2fc00009000780b */ /* 0x000fe20003f2e000 */
[--C-:B------:R-:W-:Y:S02]  /*ec40*/  FFMA2 R64, R64.F32x2.HI_LO, UR37.F32, R0.reuse.F32 ;  /* 0x0000002540407c49 */ /* 0x100fe40009200000 */
[--C-:B------:R-:W-:Y:S02]  /*ec50*/  FFMA2 R66, R66.F32x2.HI_LO, UR37.F32, R0.reuse.F32 ;  /* 0x0000002542427c49 */ /* 0x100fe40009200000 */
[----:B------:R-:W-:Y:S01]  /*ec60*/  @!P2 FMUL R143, R143, 0.5 ;  /* 0x3f0000008f8fa820 */ /* 0x000fe20000400000 */
[----:B------:R-:W4:Y:S01]  /*ec70*/  MUFU.EX2 R140, R140 ;  /* 0x0000008c008c7308 */ /* 0x000f220000000800 */
[----:B-1----:R-:W-:Y:S01]  /*ec80*/  @!P0 FMUL R138, R138, R138 ;  /* 0x0000008a8a8a8220 */ /* 0x002fe20000400000 */
[----:B------:R-:W-:Y:S01]  /*ec90*/  FSETP.GEU.AND P0, PT, R145, -126, PT ;  /* 0xc2fc00009100780b */ /* 0x000fe20003f0e000 */
[----:B------:R-:W-:-:S02]  /*eca0*/  FFMA2 R68, R68.F32x2.HI_LO, UR37.F32, R0.F32 ;  /* 0x0000002544447c49 */ /* 0x000fc40009200000 */
[--C-:B------:R-:W-:Y:S02]  /*ecb0*/  FFMA2 R70, R70.F32x2.HI_LO, UR37.F32, R0.reuse.F32 ;  /* 0x0000002546467c49 */ /* 0x100fe40009200000 */
[----:B------:R-:W-:Y:S01]  /*ecc0*/  @!P1 FMUL R144, R144, 0.5 ;  /* 0x3f00000090909820 */ /* 0x000fe20000400000 */
        /* <DEDUP_REMOVED lines=22> */
[----:B------:R-:W-:Y:S02]  /*ee30*/  FFMA2 R86, R86.F32x2.HI_LO, UR37.F32, R0.F32 ;  /* 0x0000002556567c49 */ /* 0x000fe40009200000 */
[----:B------:R-:W-:Y:S01]  /*ee40*/  @!P4 FMUL R148, R148, 0.5 ;  /* 0x3f0000009494c820 */ /* 0x000fe20000400000 */
[----:B------:R-:W2:Y:S01]  /*ee50*/  MUFU.EX2 R145, R145 ;  /* 0x0000009100917308 */ /* 0x000ea20000000800 */
[----:B----4-:R-:W-:Y:S01]  /*ee60*/  @!P2 FMUL R143, R143, R143 ;  /* 0x0000008f8f8fa220 */ /* 0x010fe20000400000 */
[----:B------:R-:W-:-:S05]  /*ee70*/  FSETP.GEU.AND P2, PT, R154, -126, PT ;  /* 0xc2fc00009a00780b */ /* 0x000fca0003f4e000 */
[----:B------:R-:W-:Y:S01]  /*ee80*/  @!P3 FMUL R149, R149, 0.5 ;  /* 0x3f0000009595b820 */ /* 0x000fe20000400000 */
[----:B------:R-:W4:Y:S01]  /*ee90*/  MUFU.EX2 R146, R146 ;  /* 0x0000009200927308 */ /* 0x000f220000000800 */
[----:B-1----:R-:W-:Y:S01]  /*eea0*/  @!P1 FMUL R144, R144, R144 ;  /* 0x0000009090909220 */ /* 0x002fe20000400000 */
[----:B------:R-:W-:-:S05]  /*eeb0*/  FSETP.GEU.AND P1, PT, R155, -126, PT ;  /* 0xc2fc00009b00780b */ /* 0x000fca0003f2e000 */
[----:B------:R-:W-:Y:S01]  /*eec0*/  @!P2 FMUL R154, R154, 0.5 ;  /* 0x3f0000009a9aa820 */ /* 0x000fe20000400000 */
[----:B------:R-:W1:Y:S01]  /*eed0*/  MUFU.EX2 R147, R147 ;  /* 0x0000009300937308 */ /* 0x000e620000000800 */
[----:B--2---:R-:W-:Y:S01]  /*eee0*/  @!P0 FMUL R145, R145, R145 ;  /* 0x0000009191918220 */ /* 0x004fe20000400000 */
[----:B------:R-:W-:-:S05]  /*eef0*/  FSETP.GEU.AND P0, PT, R8, -126, PT ;  /* 0xc2fc00000800780b */ /* 0x000fca0003f0e000 */
        /* <DEDUP_REMOVED lines=21> */
[----:B------:R1:W5:Y:S01]  /*f050*/  MUFU.EX2 R95, R9 ;  /* 0x00000009005f7308 */ /* 0x0003620000000800 */
[----:B--2---:R-:W-:Y:S01]  /*f060*/  @!P1 FMUL R93, R93, R93 ;  /* 0x0000005d5d5d9220 */ /* 0x004fe20000400000 */
[----:B------:R-:W-:-:S05]  /*f070*/  FSETP.GEU.AND P1, PT, R10, -126, PT ;  /* 0xc2fc00000a00780b */ /* 0x000fca0003f2e000 */
[----:B------:R-:W-:Y:S01]  /*f080*/  @!P2 FMUL R5, R5, 0.5 ;  /* 0x3f0000000505a820 */ /* 0x000fe20000400000 */
[----:B------:R-:W2:Y:S01]  /*f090*/  MUFU.EX2 R96, R6 ;  /* 0x0000000600607308 */ /* 0x000ea20000000800 */
[----:B----4-:R-:W-:Y:S01]  /*f0a0*/  @!P0 FMUL R94, R94, R94 ;  /* 0x0000005e5e5e8220 */ /* 0x010fe20000400000 */
[----:B------:R-:W-:-:S05]  /*f0b0*/  FSETP.GEU.AND P0, PT, R11, -126, PT ;  /* 0xc2fc00000b00780b */ /* 0x000fca0003f0e000 */
[----:B------:R-:W-:Y:S01]  /*f0c0*/  @!P1 FMUL R10, R10, 0.5 ;  /* 0x3f0000000a0a9820 */ /* 0x000fe20000400000 */
[----:B------:R4:W3:Y:S01]  /*f0d0*/  MUFU.EX2 R97, R7 ;  /* 0x0000000700617308 */ /* 0x0008e20000000800 */
[----:B-1----:R-:W-:Y:S02]  /*f0e0*/  FFMA2 R8, R100.F32x2.HI_LO, UR37.F32, R0.F32 ;  /* 0x0000002564087c49 */ /* 0x002fe40009200000 */
[----:B-----5:R-:W-:-:S03]  /*f0f0*/  @!P6 FMUL R95, R95, R95 ;  /* 0x0000005f5f5fe220 */ /* 0x020fc60000400000 */
[----:B------:R-:W-:Y:S01]  /*f100*/  FSETP.GEU.AND P6, PT, R8, -126, PT ;  /* 0xc2fc00000800780b */ /* 0x000fe20003fce000 */
[----:B------:R-:W-:Y:S01]  /*f110*/  @!P0 FMUL R11, R11, 0.5 ;  /* 0x3f0000000b0b8820 */ /* 0x000fe20000400000 */
[----:B------:R-:W1:Y:S01]  /*f120*/  MUFU.EX2 R98, R4 ;  /* 0x0000000400627308 */ /* 0x000e620000000800 */
[----:B--2---:R-:W-:Y:S01]  /*f130*/  @!P5 FMUL R96, R96, R96 ;  /* 0x000000606060d220 */ /* 0x004fe20000400000 */
[----:B------:R-:W-:-:S06]  /*f140*/  FSETP.GEU.AND P5, PT, R9, -126, PT ;  /* 0xc2fc00000900780b */ /* 0x000fcc0003fae000 */
[----:B------:R2:W5:Y:S01]  /*f150*/  MUFU.EX2 R99, R5 ;  /* 0x0000000500637308 */ /* 0x0005620000000800 */
[----:B----4-:R-:W-:Y:S02]  /*f160*/  FFMA2 R6, R102.F32x2.HI_LO, UR37.F32, R0.F32 ;  /* 0x0000002566067c49 */ /* 0x010fe40009200000 */
[----:B---3--:R-:W-:Y:S01]  /*f170*/  @!P4 FMUL R97, R97, R97 ;  /* 0x000000616161c220 */ /* 0x008fe20000400000 */
[----:B------:R-:W-:Y:S02]  /*f180*/  @!P6 FMUL R8, R8, 0.5 ;  /* 0x3f0000000808e820 */ /* 0x000fe40000400000 */
[----:B------:R-:W-:Y:S01]  /*f190*/  FSETP.GEU.AND P4, PT, R6, -126, PT ;  /* 0xc2fc00000600780b */ /* 0x000fe20003f8e000 */
[----:B------:R-:W-:Y:S01]  /*f1a0*/  @!P5 FMUL R9, R9, 0.5 ;  /* 0x3f0000000909d820 */ /* 0x000fe20000400000 */
[----:B------:R-:W3:Y:S01]  /*f1b0*/  MUFU.EX2 R100, R10 ;  /* 0x0000000a00647308 */ /* 0x000ee20000000800 */
[----:B-1----:R-:W-:Y:S01]  /*f1c0*/  @!P3 FMUL R98, R98, R98 ;  /* 0x000000626262b220 */ /* 0x002fe20000400000 */
[----:B------:R-:W-:-:S06]  /*f1d0*/  FSETP.GEU.AND P3, PT, R7, -126, PT ;  /* 0xc2fc00000700780b */ /* 0x000fcc0003f6e000 */
[----:B------:R1:W4:Y:S01]  /*f1e0*/  MUFU.EX2 R101, R11 ;  /* 0x0000000b00657308 */ /* 0x0003220000000800 */
[----:B--2---:R-:W-:Y:S02]  /*f1f0*/  FFMA2 R4, R104.F32x2.HI_LO, UR37.F32, R0.F32 ;  /* 0x0000002568047c49 */ /* 0x004fe40009200000 */
[----:B-----5:R-:W-:Y:S01]  /*f200*/  @!P2 FMUL R99, R99, R99 ;  /* 0x000000636363a220 */ /* 0x020fe20000400000 */
[----:B------:R-:W-:Y:S02]  /*f210*/  @!P4 FMUL R6, R6, 0.5 ;  /* 0x3f0000000606c820 */ /* 0x000fe40000400000 */
[----:B------:R-:W-:Y:S01]  /*f220*/  FSETP.GEU.AND P2, PT, R4, -126, PT ;  /* 0xc2fc00000400780b */ /* 0x000fe20003f4e000 */
[----:B------:R-:W-:Y:S01]  /*f230*/  @!P3 FMUL R7, R7, 0.5 ;  /* 0x3f0000000707b820 */ /* 0x000fe20000400000 */
[----:B------:R-:W2:Y:S01]  /*f240*/  MUFU.EX2 R102, R8 ;  /* 0x0000000800667308 */ /* 0x000ea20000000800 */
[----:B---3--:R-:W-:Y:S01]  /*f250*/  @!P1 FMUL R100, R100, R100 ;  /* 0x0000006464649220 */ /* 0x008fe20000400000 */
[----:B------:R-:W-:-:S06]  /*f260*/  FSETP.GEU.AND P1, PT, R5, -126, PT ;  /* 0xc2fc00000500780b */ /* 0x000fcc0003f2e000 */
[----:B------:R3:W5:Y:S01]  /*f270*/  MUFU.EX2 R103, R9 ;  /* 0x0000000900677308 */ /* 0x0007620000000800 */
[----:B-1----:R-:W-:Y:S02]  /*f280*/  FFMA2 R10, R106.F32x2.HI_LO, UR37.F32, R0.F32 ;  /* 0x000000256a0a7c49 */ /* 0x002fe40009200000 */
[----:B----4-:R-:W-:Y:S01]  /*f290*/  @!P0 FMUL R101, R101, R101 ;  /* 0x0000006565658220 */ /* 0x010fe20000400000 */
[----:B------:R-:W-:Y:S02]  /*f2a0*/  @!P2 FMUL R4, R4, 0.5 ;  /* 0x3f0000000404a820 */ /* 0x000fe40000400000 */
[----:B------:R-:W-:Y:S01]  /*f2b0*/  FSETP.GEU.AND P0, PT, R10, -126, PT ;  /* 0xc2fc00000a00780b */ /* 0x000fe20003f0e000 */
[----:B------:R-:W-:Y:S01]  /*f2c0*/  @!P1 FMUL R5, R5, 0.5 ;  /* 0x3f00000005059820 */ /* 0x000fe20000400000 */
[----:B------:R-:W1:Y:S01]  /*f2d0*/  MUFU.EX2 R104, R6 ;  /* 0x0000000600687308 */ /* 0x000e620000000800 */
[----:B--2---:R-:W-:Y:S01]  /*f2e0*/  @!P6 FMUL R102, R102, R102 ;  /* 0x000000666666e220 */ /* 0x004fe20000400000 */
[----:B------:R-:W-:-:S06]  /*f2f0*/  FSETP.GEU.AND P6, PT, R11, -126, PT ;  /* 0xc2fc00000b00780b */ /* 0x000fcc0003fce000 */
[----:B------:R2:W4:Y:S01]  /*f300*/  MUFU.EX2 R105, R7 ;  /* 0x0000000700697308 */ /* 0x0005220000000800 */
[----:B---3--:R-:W-:Y:S02]  /*f310*/  FFMA2 R8, R108.F32x2.HI_LO, UR37.F32, R0.F32 ;  /* 0x000000256c087c49 */ /* 0x008fe40009200000 */
[----:B------:R-:W-:Y:S01]  /*f320*/  @!P0 FMUL R10, R10, 0.5 ;  /* 0x3f0000000a0a8820 */ /* 0x000fe20000400000 */
[----:B-----5:R-:W-:Y:S02]  /*f330*/  @!P5 FMUL R103, R103, R103 ;  /* 0x000000676767d220 */ /* 0x020fe40000400000 */
[----:B------:R-:W-:Y:S01]  /*f340*/  FSETP.GEU.AND P5, PT, R8, -126, PT ;  /* 0xc2fc00000800780b */ /* 0x000fe20003fae000 */
[----:B------:R-:W-:Y:S01]  /*f350*/  @!P6 FMUL R11, R11, 0.5 ;  /* 0x3f0000000b0be820 */ /* 0x000fe20000400000 */
[----:B------:R-:W3:Y:S01]  /*f360*/  MUFU.EX2 R106, R4 ;  /* 0x00000004006a7308 */ /* 0x000ee20000000800 */
[----:B-1----:R-:W-:Y:S01]  /*f370*/  @!P4 FMUL R104, R104, R104 ;  /* 0x000000686868c220 */ /* 0x002fe20000400000 */
[----:B------:R-:W-:-:S06]  /*f380*/  FSETP.GEU.AND P4, PT, R9, -126, PT ;  /* 0xc2fc00000900780b */ /* 0x000fcc0003f8e000 */
[----:B------:R1:W5:Y:S01]  /*f390*/  MUFU.EX2 R107, R5 ;  /* 0x00000005006b7308 */ /* 0x0003620000000800 */
[----:B--2---:R-:W-:Y:S02]  /*f3a0*/  FFMA2 R6, R110.F32x2.HI_LO, UR37.F32, R0.F32 ;  /* 0x000000256e067c49 */ /* 0x004fe40009200000 */
[----:B----4-:R-:W-:Y:S01]  /*f3b0*/  @!P3 FMUL R105, R105, R105 ;  /* 0x000000696969b220 */ /* 0x010fe20000400000 */
[----:B------:R-:W-:Y:S02]  /*f3c0*/  @!P5 FMUL R8, R8, 0.5 ;  /* 0x3f0000000808d820 */ /* 0x000fe40000400000 */
[----:B------:R-:W-:Y:S01]  /*f3d0*/  FSETP.GEU.AND P3, PT, R6, -126, PT ;  /* 0xc2fc00000600780b */ /* 0x000fe20003f6e000 */
[----:B------:R-:W-:Y:S01]  /*f3e0*/  @!P4 FMUL R9, R9, 0.5 ;  /* 0x3f0000000909c820 */ /* 0x000fe20000400000 */
[----:B------:R-:W2:Y:S01]  /*f3f0*/  MUFU.EX2 R108, R10 ;  /* 0x0000000a006c7308 */ /* 0x000ea20000000800 */
[----:B---3--:R-:W-:Y:S01]  /*f400*/  @!P2 FMUL R106, R106, R106 ;  /* 0x0000006a6a6aa220 */ /* 0x008fe20000400000 */
[----:B------:R-:W-:-:S06]  /*f410*/  FSETP.GEU.AND P2, PT, R7, -126, PT ;  /* 0xc2fc00000700780b */ /* 0x000fcc0003f4e000 */
[----:B------:R3:W4:Y:S01]  /*f420*/  MUFU.EX2 R109, R11 ;  /* 0x0000000b006d7308 */ /* 0x0007220000000800 */
[----:B-1----:R-:W-:Y:S02]  /*f430*/  FFMA2 R4, R112.F32x2.HI_LO, UR37.F32, R0.F32 ;  /* 0x0000002570047c49 */ /* 0x002fe40009200000 */
[----:B-----5:R-:W-:Y:S01]  /*f440*/  @!P1 FMUL R107, R107, R107 ;  /* 0x0000006b6b6b9220 */ /* 0x020fe20000400000 */
[----:B------:R-:W-:Y:S02]  /*f450*/  @!P3 FMUL R6, R6, 0.5 ;  /* 0x3f0000000606b820 */ /* 0x000fe40000400000 */
[----:B------:R-:W-:Y:S01]  /*f460*/  FSETP.GEU.AND P1, PT, R4, -126, PT ;  /* 0xc2fc00000400780b */ /* 0x000fe20003f2e000 */
[----:B------:R-:W-:Y:S01]  /*f470*/  @!P2 FMUL R7, R7, 0.5 ;  /* 0x3f0000000707a820 */ /* 0x000fe20000400000 */
[----:B------:R-:W1:Y:S01]  /*f480*/  MUFU.EX2 R110, R8 ;  /* 0x00000008006e7308 */ /* 0x000e620000000800 */
[----:B--2---:R-:W-:Y:S01]  /*f490*/  @!P0 FMUL R108, R108, R108 ;  /* 0x0000006c6c6c8220 */ /* 0x004fe20000400000 */
[----:B------:R-:W-:-:S06]  /*f4a0*/  FSETP.GEU.AND P0, PT, R5, -126, PT ;  /* 0xc2fc00000500780b */ /* 0x000fcc0003f0e000 */
[----:B------:R2:W5:Y:S01]  /*f4b0*/  MUFU.EX2 R111, R9 ;  /* 0x00000009006f7308 */ /* 0x0005620000000800 */
[----:B---3--:R-:W-:Y:S02]  /*f4c0*/  FFMA2 R10, R114.F32x2.HI_LO, UR37.F32, R0.F32 ;  /* 0x00000025720a7c49 */ /* 0x008fe40009200000 */
[----:B------:R-:W-:Y:S01]  /*f4d0*/  @!P1 FMUL R4, R4, 0.5 ;  /* 0x3f00000004049820 */ /* 0x000fe20000400000 */
[----:B----4-:R-:W-:Y:S02]  /*f4e0*/  @!P6 FMUL R109, R109, R109 ;  /* 0x0000006d6d6de220 */ /* 0x010fe40000400000 */
        /* <DEDUP_REMOVED lines=23> */
[----:B------:R-:W2:Y:S01]  /*f660*/  MUFU.EX2 R118, R8 ;  /* 0x0000000800767308 */ /* 0x000ea20000000800 */
[----:B---3--:R-:W-:Y:S02]  /*f670*/  FFMA2 R4, R120.F32x2.HI_LO, UR37.F32, R0.F32 ;  /* 0x0000002578047c49 */ /* 0x008fe40009200000 */
[----:B-----5:R-:W-:Y:S01]  /*f680*/  @!P0 FMUL R115, R115, R115 ;  /* 0x0000007373738220 */ /* 0x020fe20000400000 */
[----:B------:R-:W-:Y:S02]  /*f690*/  @!P2 FMUL R6, R6, 0.5 ;  /* 0x3f0000000606a820 */ /* 0x000fe40000400000 */
[----:B------:R-:W-:Y:S01]  /*f6a0*/  FSETP.GEU.AND P0, PT, R4, -126, PT ;  /* 0xc2fc00000400780b */ /* 0x000fe20003f0e000 */
[----:B------:R-:W-:Y:S01]  /*f6b0*/  @!P1 FMUL R7, R7, 0.5 ;  /* 0x3f00000007079820 */ /* 0x000fe20000400000 */
[----:B------:R-:W3:Y:S01]  /*f6c0*/  MUFU.EX2 R116, R10 ;  /* 0x0000000a00747308 */ /* 0x000ee20000000800 */
[----:B-1----:R-:W-:Y:S01]  /*f6d0*/  @!P5 FMUL R117, R117, R117 ;  /* 0x000000757575d220 */ /* 0x002fe20000400000 */
[----:B------:R-:W-:-:S06]  /*f6e0*/  FSETP.GEU.AND P5, PT, R150, -126, PT ;  /* 0xc2fc00009600780b */ /* 0x000fcc0003fae000 */
[----:B------:R-:W1:Y:S01]  /*f6f0*/  MUFU.EX2 R119, R9 ;  /* 0x0000000900777308 */ /* 0x000e620000000800 */
[----:B--2---:R-:W-:Y:S01]  /*f700*/  @!P4 FMUL R118, R118, R118 ;  /* 0x000000767676c220 */ /* 0x004fe20000400000 */
[----:B------:R-:W-:Y:S01]  /*f710*/  FSETP.GEU.AND P4, PT, R151, -126, PT ;  /* 0xc2fc00009700780b */ /* 0x000fe20003f8e000 */
[----:B------:R-:W-:-:S04]  /*f720*/  @!P0 FMUL R4, R4, 0.5 ;  /* 0x3f00000004048820 */ /* 0x000fc80000400000 */
[----:B------:R-:W-:Y:S01]  /*f730*/  @!P5 FMUL R150, R150, 0.5 ;  /* 0x3f0000009696d820 */ /* 0x000fe20000400000 */
[----:B------:R-:W2:Y:S01]  /*f740*/  MUFU.EX2 R120, R6 ;  /* 0x0000000600787308 */ /* 0x000ea20000000800 */
[----:B---3--:R-:W-:Y:S01]  /*f750*/  @!P6 FMUL R116, R116, R116 ;  /* 0x000000747474e220 */ /* 0x008fe20000400000 */
[----:B------:R-:W-:-:S05]  /*f760*/  FSETP.GEU.AND P6, PT, R5, -126, PT ;  /* 0xc2fc00000500780b */ /* 0x000fca0003fce000 */
[----:B------:R-:W-:Y:S01]  /*f770*/  @!P4 FMUL R151, R151, 0.5 ;  /* 0x3f0000009797c820 */ /* 0x000fe20000400000 */
[----:B------:R-:W3:Y:S01]  /*f780*/  MUFU.EX2 R121, R7 ;  /* 0x0000000700797308 */ /* 0x000ee20000000800 */
        /* <DEDUP_REMOVED lines=33> */
[----:B------:R-:W-:-:S04]  /*f9a0*/  FSETP.GEU.AND P2, PT, R32, -126, PT ;  /* 0xc2fc00002000780b */ /* 0x000fc80003f4e000 */
[----:B------:R-:W-:Y:S01]  /*f9b0*/  F2FP.BF16.F32.PACK_AB R24, R153, R152 ;  /* 0x000000989918723e */ /* 0x000fe200000010ff */
[----:B------:R-:W-:Y:S01]  /*f9c0*/  @!P3 FMUL R31, R31, 0.5 ;  /* 0x3f0000001f1fb820 */ /* 0x000fe20000400000 */
[----:B------:R-:W3:Y:S01]  /*f9d0*/  MUFU.EX2 R158, R28 ;  /* 0x0000001c009e7308 */ /* 0x000ee20000000800 */
[----:B-1----:R-:W-:Y:S01]  /*f9e0*/  @!P1 FMUL R154, R154, R154 ;  /* 0x0000009a9a9a9220 */ /* 0x002fe20000400000 */
[----:B------:R-:W-:-:S05]  /*f9f0*/  FSETP.GEU.AND P1, PT, R33, -126, PT ;  /* 0xc2fc00002100780b */ /* 0x000fca0003f2e000 */
[----:B------:R-:W-:Y:S01]  /*fa00*/  @!P2 FMUL R32, R32, 0.5 ;  /* 0x3f0000002020a820 */ /* 0x000fe20000400000 */
[----:B------:R-:W1:Y:S01]  /*fa10*/  MUFU.EX2 R159, R29 ;  /* 0x0000001d009f7308 */ /* 0x000e620000000800 */
[----:B--2---:R-:W-:Y:S01]  /*fa20*/  @!P0 FMUL R155, R155, R155 ;  /* 0x0000009b9b9b8220 */ /* 0x004fe20000400000 */
[----:B------:R-:W-:-:S04]  /*fa30*/  FSETP.GEU.AND P0, PT, R34, -126, PT ;  /* 0xc2fc00002200780b */ /* 0x000fc80003f0e000 */
[----:B------:R-:W-:Y:S01]  /*fa40*/  F2FP.BF16.F32.PACK_AB R25, R155, R154 ;  /* 0x0000009a9b19723e */ /* 0x000fe200000010ff */
[----:B------:R-:W-:Y:S01]  /*fa50*/  @!P1 FMUL R33, R33, 0.5 ;  /* 0x3f00000021219820 */ /* 0x000fe20000400000 */
[----:B------:R-:W2:Y:S01]  /*fa60*/  MUFU.EX2 R160, R30 ;  /* 0x0000001e00a07308 */ /* 0x000ea20000000800 */
[----:B---3--:R-:W-:Y:S01]  /*fa70*/  @!P6 FMUL R158, R158, R158 ;  /* 0x0000009e9e9ee220 */ /* 0x008fe20000400000 */
[----:B------:R-:W-:-:S05]  /*fa80*/  FSETP.GEU.AND P6, PT, R35, -126, PT ;  /* 0xc2fc00002300780b */ /* 0x000fca0003fce000 */
[----:B------:R-:W-:Y:S01]  /*fa90*/  @!P0 FMUL R34, R34, 0.5 ;  /* 0x3f00000022228820 */ /* 0x000fe20000400000 */
[----:B------:R-:W3:Y:S01]  /*faa0*/  MUFU.EX2 R161, R31 ;  /* 0x0000001f00a17308 */ /* 0x000ee20000000800 */
[----:B-1----:R-:W-:Y:S01]  /*fab0*/  @!P5 FMUL R159, R159, R159 ;  /* 0x0000009f9f9fd220 */ /* 0x002fe20000400000 */
[----:B------:R-:W-:-:S04]  /*fac0*/  FSETP.GEU.AND P5, PT, R36, -126, PT ;  /* 0xc2fc00002400780b */ /* 0x000fc80003fae000 */
[----:B------:R-:W-:Y:S01]  /*fad0*/  F2FP.BF16.F32.PACK_AB R26, R159, R158 ;  /* 0x0000009e9f1a723e */ /* 0x000fe200000010ff */
        /* <DEDUP_REMOVED lines=120> */
[----:B------:R-:W-:Y:S02]  /*10260*/  FSETP.GEU.AND P6, PT, R67, -126, PT ;  /* 0xc2fc00004300780b */ /* 0x000fe40003fce000 */
[----:B------:R-:W-:-:S03]  /*10270*/  F2FP.BF16.F32.PACK_AB R60, R129, R128 ;  /* 0x00000080813c723e */ /* 0x000fc600000010ff */
[----:B------:R-:W-:Y:S01]  /*10280*/  @!P0 FMUL R66, R66, 0.5 ;  /* 0x3f00000042428820 */ /* 0x000fe20000400000 */
[----:B------:R-:W1:Y:S01]  /*10290*/  MUFU.EX2 R189, R63 ;  /* 0x0000003f00bd7308 */ /* 0x000e620000000800 */
[----:B--2---:R-:W-:Y:S01]  /*102a0*/  @!P5 FMUL R187, R187, R187 ;  /* 0x000000bbbbbbd220 */ /* 0x004fe20000400000 */
[----:B------:R-:W-:Y:S02]  /*102b0*/  FSETP.GEU.AND P5, PT, R68, -126, PT ;  /* 0xc2fc00004400780b */ /* 0x000fe40003fae000 */
[----:B------:R-:W-:Y:S02]  /*102c0*/  F2FP.BF16.F32.PACK_AB R61, R131, R130 ;  /* 0x00000082833d723e */ /* 0x000fe400000010ff */
[----:B------:R-:W-:Y:S01]  /*102d0*/  F2FP.BF16.F32.PACK_AB R40, R187, R186 ;  /* 0x000000babb28723e */ /* 0x000fe200000010ff */
[----:B------:R-:W-:Y:S01]  /*102e0*/  @!P6 FMUL R67, R67, 0.5 ;  /* 0x3f0000004343e820 */ /* 0x000fe20000400000 */
[----:B------:R-:W2:Y:S01]  /*102f0*/  MUFU.EX2 R42, R64 ;  /* 0x00000040002a7308 */ /* 0x000ea20000000800 */
[----:B---3--:R-:W-:Y:S01]  /*10300*/  @!P4 FMUL R188, R188, R188 ;  /* 0x000000bcbcbcc220 */ /* 0x008fe20000400000 */
[----:B------:R-:W-:-:S02]  /*10310*/  FSETP.GEU.AND P4, PT, R69, -126, PT ;  /* 0xc2fc00004500780b */ /* 0x000fc40003f8e000 */
[----:B------:R-:W-:-:S03]  /*10320*/  F2FP.BF16.F32.PACK_AB R62, R133, R132 ;  /* 0x00000084853e723e */ /* 0x000fc600000010ff */
[----:B------:R-:W-:Y:S01]  /*10330*/  @!P5 FMUL R68, R68, 0.5 ;  /* 0x3f0000004444d820 */ /* 0x000fe20000400000 */
[----:B------:R-:W3:Y:S01]  /*10340*/  MUFU.EX2 R50, R65 ;  /* 0x0000004100327308 */ /* 0x000ee20000000800 */
[----:B-1----:R-:W-:Y:S01]  /*10350*/  @!P3 FMUL R189, R189, R189 ;  /* 0x000000bdbdbdb220 */ /* 0x002fe20000400000 */
[----:B------:R-:W-:Y:S02]  /*10360*/  FSETP.GEU.AND P3, PT, R70, -126, PT ;  /* 0xc2fc00004600780b */ /* 0x000fe40003f6e000 */
[----:B------:R-:W-:Y:S02]  /*10370*/  F2FP.BF16.F32.PACK_AB R63, R135, R134 ;  /* 0x00000086873f723e */ /* 0x000fe400000010ff */
[----:B------:R-:W-:Y:S01]  /*10380*/  F2FP.BF16.F32.PACK_AB R41, R189, R188 ;  /* 0x000000bcbd29723e */ /* 0x000fe200000010ff */
[----:B------:R-:W-:Y:S01]  /*10390*/  @!P4 FMUL R69, R69, 0.5 ;  /* 0x3f0000004545c820 */ /* 0x000fe20000400000 */
[----:B------:R-:W1:Y:S01]  /*103a0*/  MUFU.EX2 R43, R66 ;  /* 0x00000042002b7308 */ /* 0x000e620000000800 */
[----:B--2---:R-:W-:Y:S01]  /*103b0*/  @!P2 FMUL R42, R42, R42 ;  /* 0x0000002a2a2aa220 */ /* 0x004fe20000400000 */
[----:B------:R-:W-:-:S02]  /*103c0*/  FSETP.GEU.AND P2, PT, R71, -126, PT ;  /* 0xc2fc00004700780b */ /* 0x000fc40003f4e000 */
[----:B------:R-:W-:Y:S02]  /*103d0*/  F2FP.BF16.F32.PACK_AB R64, R137, R136 ;  /* 0x000000888940723e */ /* 0x000fe400000010ff */
[----:B------:R2:W-:Y:S01]  /*103e0*/  STL [R1+0x18], R42 ;  /* 0x0000182a01007387 */ /* 0x0005e20000100800 */
[----:B------:R-:W-:Y:S01]  /*103f0*/  @!P3 FMUL R70, R70, 0.5 ;  /* 0x3f0000004646b820 */ /* 0x000fe20000400000 */
[----:B------:R-:W4:Y:S01]  /*10400*/  MUFU.EX2 R49, R67 ;  /* 0x0000004300317308 */ /* 0x000f220000000800 */
[----:B---3--:R-:W-:Y:S01]  /*10410*/  @!P1 FMUL R50, R50, R50 ;  /* 0x0000003232329220 */ /* 0x008fe20000400000 */
[----:B------:R-:W-:Y:S02]  /*10420*/  FSETP.GEU.AND P1, PT, R72, -126, PT ;  /* 0xc2fc00004800780b */ /* 0x000fe40003f2e000 */
[----:B------:R-:W-:Y:S02]  /*10430*/  F2FP.BF16.F32.PACK_AB R65, R139, R138 ;  /* 0x0000008a8b41723e */ /* 0x000fe400000010ff */
[----:B------:R-:W-:Y:S01]  /*10440*/  STL [R1+0x1c], R50 ;  /* 0x00001c3201007387 */ /* 0x000fe20000100800 */
[----:B------:R-:W-:Y:S01]  /*10450*/  @!P2 FMUL R71, R71, 0.5 ;  /* 0x3f0000004747a820 */ /* 0x000fe20000400000 */
[----:B------:R-:W3:Y:S01]  /*10460*/  MUFU.EX2 R44, R68 ;  /* 0x00000044002c7308 */ /* 0x000ee20000000800 */
[----:B-1----:R-:W-:Y:S01]  /*10470*/  @!P0 FMUL R43, R43, R43 ;  /* 0x0000002b2b2b8220 */ /* 0x002fe20000400000 */
[----:B------:R-:W-:-:S02]  /*10480*/  FSETP.GEU.AND P0, PT, R73, -126, PT ;  /* 0xc2fc00004900780b */ /* 0x000fc40003f0e000 */
[----:B------:R-:W-:Y:S02]  /*10490*/  F2FP.BF16.F32.PACK_AB R66, R141, R140 ;  /* 0x0000008c8d42723e */ /* 0x000fe400000010ff */
[----:B------:R1:W-:Y:S01]  /*104a0*/  STL [R1+0x20], R43 ;  /* 0x0000202b01007387 */ /* 0x0003e20000100800 */
[----:B------:R-:W-:Y:S01]  /*104b0*/  @!P1 FMUL R72, R72, 0.5 ;  /* 0x3f00000048489820 */ /* 0x000fe20000400000 */
[----:B------:R-:W5:Y:S01]  /*104c0*/  MUFU.EX2 R48, R69 ;  /* 0x0000004500307308 */ /* 0x000f620000000800 */
[----:B----4-:R-:W-:Y:S01]  /*104d0*/  @!P6 FMUL R49, R49, R49 ;  /* 0x000000313131e220 */ /* 0x010fe20000400000 */
[----:B------:R-:W-:Y:S02]  /*104e0*/  FSETP.GEU.AND P6, PT, R74, -126, PT ;  /* 0xc2fc00004a00780b */ /* 0x000fe40003fce000 */
[----:B------:R-:W-:Y:S02]  /*104f0*/  F2FP.BF16.F32.PACK_AB R67, R143, R142 ;  /* 0x0000008e8f43723e */ /* 0x000fe400000010ff */
[----:B------:R-:W-:Y:S01]  /*10500*/  STL [R1+0x24], R49 ;  /* 0x0000243101007387 */ /* 0x000fe20000100800 */
[----:B------:R-:W-:Y:S01]  /*10510*/  @!P0 FMUL R73, R73, 0.5 ;  /* 0x3f00000049498820 */ /* 0x000fe20000400000 */
[----:B------:R-:W4:Y:S01]  /*10520*/  MUFU.EX2 R45, R70 ;  /* 0x00000046002d7308 */ /* 0x000f220000000800 */
[----:B---3--:R-:W-:Y:S01]  /*10530*/  @!P5 FMUL R44, R44, R44 ;  /* 0x0000002c2c2cd220 */ /* 0x008fe20000400000 */
[----:B------:R-:W-:-:S02]  /*10540*/  FSETP.GEU.AND P5, PT, R75, -126, PT ;  /* 0xc2fc00004b00780b */ /* 0x000fc40003fae000 */
[----:B--2---:R-:W-:Y:S02]  /*10550*/  F2FP.BF16.F32.PACK_AB R42, R50, R42 ;  /* 0x0000002a322a723e */ /* 0x004fe400000010ff */
[----:B------:R2:W-:Y:S01]  /*10560*/  STL [R1+0x28], R44 ;  /* 0x0000282c01007387 */ /* 0x0005e20000100800 */
[----:B------:R-:W-:Y:S01]  /*10570*/  @!P6 FMUL R74, R74, 0.5 ;  /* 0x3f0000004a4ae820 */ /* 0x000fe20000400000 */
[----:B------:R-:W3:Y:S01]  /*10580*/  MUFU.EX2 R47, R71 ;  /* 0x00000047002f7308 */ /* 0x000ee20000000800 */
[----:B-----5:R-:W-:Y:S01]  /*10590*/  @!P4 FMUL R48, R48, R48 ;  /* 0x000000303030c220 */ /* 0x020fe20000400000 */
[----:B------:R-:W-:Y:S02]  /*105a0*/  FSETP.GEU.AND P4, PT, R76, -126, PT ;  /* 0xc2fc00004c00780b */ /* 0x000fe40003f8e000 */
[----:B------:R-:W-:Y:S02]  /*105b0*/  F2FP.BF16.F32.PACK_AB R68, R145, R144 ;  /* 0x000000909144723e */ /* 0x000fe400000010ff */
[----:B------:R-:W-:Y:S01]  /*105c0*/  STL [R1+0x2c], R48 ;  /* 0x00002c3001007387 */ /* 0x000fe20000100800 */
[----:B------:R-:W-:Y:S01]  /*105d0*/  @!P5 FMUL R75, R75, 0.5 ;  /* 0x3f0000004b4bd820 */ /* 0x000fe20000400000 */
[----:B------:R-:W5:Y:S01]  /*105e0*/  MUFU.EX2 R5, R72 ;  /* 0x0000004800057308 */ /* 0x000f620000000800 */
[----:B----4-:R-:W-:Y:S01]  /*105f0*/  @!P3 FMUL R45, R45, R45 ;  /* 0x0000002d2d2db220 */ /* 0x010fe20000400000 */
[----:B------:R-:W-:-:S02]  /*10600*/  FSETP.GEU.AND P3, PT, R77, -126, PT ;  /* 0xc2fc00004d00780b */ /* 0x000fc40003f6e000 */
[----:B-1----:R-:W-:Y:S02]  /*10610*/  F2FP.BF16.F32.PACK_AB R43, R49, R43 ;  /* 0x0000002b312b723e */ /* 0x002fe400000010ff */
        /* <DEDUP_REMOVED lines=9> */
[----:B-----5:R-:W-:Y:S01]  /*106b0*/  @!P1 FMUL R5, R5, R5 ;  /* 0x0000000505059220 */ /* 0x020fe20000400000 */
[----:B------:R-:W-:-:S02]  /*106c0*/  FSETP.GEU.AND P1, PT, R79, -126, PT ;  /* 0xc2fc00004f00780b */ /* 0x000fc40003f2e000 */
[----:B--2---:R-:W-:Y:S02]  /*106d0*/  F2FP.BF16.F32.PACK_AB R44, R48, R44 ;  /* 0x0000002c302c723e */ /* 0x004fe400000010ff */
[----:B------:R-:W-:Y:S01]  /*106e0*/  STL [R1+0x38], R5 ;  /* 0x0000380501007387 */ /* 0x000fe20000100800 */
[----:B------:R-:W-:Y:S01]  /*106f0*/  @!P2 FMUL R78, R78, 0.5 ;  /* 0x3f0000004e4ea820 */ /* 0x000fe20000400000 */
[----:B------:R-:W2:Y:S01]  /*10700*/  MUFU.EX2 R4, R75 ;  /* 0x0000004b00047308 */ /* 0x000ea20000000800 */
[----:B----4-:R-:W-:Y:S01]  /*10710*/  @!P0 FMUL R46, R46, R46 ;  /* 0x0000002e2e2e8220 */ /* 0x010fe20000400000 */
[----:B------:R-:W-:Y:S02]  /*10720*/  FSETP.GEU.AND P0, PT, R80, -126, PT ;  /* 0xc2fc00005000780b */ /* 0x000fe40003f0e000 */
[----:B------:R-:W-:Y:S02]  /*10730*/  F2FP.BF16.F32.PACK_AB R70, R149, R148 ;  /* 0x000000949546723e */ /* 0x000fe400000010ff */
[----:B------:R4:W-:Y:S01]  /*10740*/  STL [R1+0x3c], R46 ;  /* 0x00003c2e01007387 */ /* 0x0009e20000100800 */
[----:B------:R-:W-:Y:S01]  /*10750*/  @!P1 FMUL R79, R79, 0.5 ;  /* 0x3f0000004f4f9820 */ /* 0x000fe20000400000 */
[----:B------:R-:W5:Y:S01]  /*10760*/  MUFU.EX2 R9, R76 ;  /* 0x0000004c00097308 */ /* 0x000f620000000800 */
[----:B---3--:R-:W-:Y:S01]  /*10770*/  @!P6 FMUL R7, R7, R7 ;  /* 0x000000070707e220 */ /* 0x008fe20000400000 */
[----:B------:R-:W-:-:S02]  /*10780*/  FSETP.GEU.AND P6, PT, R81, -126, PT ;  /* 0xc2fc00005100780b */ /* 0x000fc40003fce000 */
[----:B-1----:R-:W-:Y:S02]  /*10790*/  F2FP.BF16.F32.PACK_AB R45, R47, R45 ;  /* 0x0000002d2f2d723e */ /* 0x002fe400000010ff */
[----:B------:R1:W-:Y:S01]  /*107a0*/  STL [R1+0x40], R7 ;  /* 0x0000400701007387 */ /* 0x0003e20000100800 */
[----:B------:R-:W-:Y:S01]  /*107b0*/  @!P0 FMUL R80, R80, 0.5 ;  /* 0x3f00000050508820 */ /* 0x000fe20000400000 */
[----:B------:R-:W3:Y:S01]  /*107c0*/  MUFU.EX2 R6, R77 ;  /* 0x0000004d00067308 */ /* 0x000ee20000000800 */
[----:B--2---:R-:W-:Y:S01]  /*107d0*/  @!P5 FMUL R4, R4, R4 ;  /* 0x000000040404d220 */ /* 0x004fe20000400000 */
[----:B------:R-:W-:Y:S02]  /*107e0*/  FSETP.GEU.AND P5, PT, R82, -126, PT ;  /* 0xc2fc00005200780b */ /* 0x000fe40003fae000 */
[----:B------:R-:W-:Y:S02]  /*107f0*/  F2FP.BF16.F32.PACK_AB R71, R93, R92 ;  /* 0x0000005c5d47723e */ /* 0x000fe400000010ff */
[----:B------:R1:W-:Y:S01]  /*10800*/  STL [R1+0x44], R4 ;  /* 0x0000440401007387 */ /* 0x0003e20000100800 */
[----:B------:R-:W-:Y:S01]  /*10810*/  @!P6 FMUL R81, R81, 0.5 ;  /* 0x3f0000005151e820 */ /* 0x000fe20000400000 */
[----:B------:R-:W2:Y:S01]  /*10820*/  MUFU.EX2 R11, R78 ;  /* 0x0000004e000b7308 */ /* 0x000ea20000000800 */
[----:B-----5:R-:W-:Y:S01]  /*10830*/  @!P4 FMUL R9, R9, R9 ;  /* 0x000000090909c220 */ /* 0x020fe20000400000 */
[----:B------:R-:W-:-:S02]  /*10840*/  FSETP.GEU.AND P4, PT, R83, -126, PT ;  /* 0xc2fc00005300780b */ /* 0x000fc40003f8e000 */
[----:B------:R-:W-:Y:S02]  /*10850*/  F2FP.BF16.F32.PACK_AB R72, R95, R94 ;  /* 0x0000005e5f48723e */ /* 0x000fe400000010ff */
[----:B------:R1:W-:Y:S01]  /*10860*/  STL [R1+0x48], R9 ;  /* 0x0000480901007387 */ /* 0x0003e20000100800 */
[----:B------:R-:W-:Y:S01]  /*10870*/  @!P5 FMUL R82, R82, 0.5 ;  /* 0x3f0000005252d820 */ /* 0x000fe20000400000 */
[----:B------:R-:W5:Y:S01]  /*10880*/  MUFU.EX2 R8, R79 ;  /* 0x0000004f00087308 */ /* 0x000f620000000800 */
[----:B---3--:R-:W-:Y:S01]  /*10890*/  @!P3 FMUL R6, R6, R6 ;  /* 0x000000060606b220 */ /* 0x008fe20000400000 */
[----:B------:R-:W-:Y:S02]  /*108a0*/  FSETP.GEU.AND P3, PT, R84, -126, PT ;  /* 0xc2fc00005400780b */ /* 0x000fe40003f6e000 */
[----:B------:R-:W-:Y:S02]  /*108b0*/  F2FP.BF16.F32.PACK_AB R73, R97, R96 ;  /* 0x000000606149723e */ /* 0x000fe400000010ff */
[----:B------:R1:W-:Y:S01]  /*108c0*/  STL [R1+0x4c], R6 ;  /* 0x00004c0601007387 */ /* 0x0003e20000100800 */
[----:B------:R-:W-:Y:S01]  /*108d0*/  @!P4 FMUL R83, R83, 0.5 ;  /* 0x3f0000005353c820 */ /* 0x000fe20000400000 */
[----:B------:R-:W3:Y:S01]  /*108e0*/  MUFU.EX2 R157, R80 ;  /* 0x00000050009d7308 */ /* 0x000ee20000000800 */
[----:B--2---:R-:W-:Y:S01]  /*108f0*/  @!P2 FMUL R11, R11, R11 ;  /* 0x0000000b0b0ba220 */ /* 0x004fe20000400000 */
[----:B------:R-:W-:-:S02]  /*10900*/  FSETP.GEU.AND P2, PT, R85, -126, PT ;  /* 0xc2fc00005500780b */ /* 0x000fc40003f4e000 */
[----:B------:R-:W-:Y:S02]  /*10910*/  F2FP.BF16.F32.PACK_AB R74, R99, R98 ;  /* 0x00000062634a723e */ /* 0x000fe400000010ff */
[----:B------:R1:W-:Y:S01]  /*10920*/  STL [R1+0x50], R11 ;  /* 0x0000500b01007387 */ /* 0x0003e20000100800 */
[----:B------:R-:W-:Y:S01]  /*10930*/  @!P3 FMUL R84, R84, 0.5 ;  /* 0x3f0000005454b820 */ /* 0x000fe20000400000 */
[----:B------:R-:W2:Y:S01]  /*10940*/  MUFU.EX2 R10, R81 ;  /* 0x00000051000a7308 */ /* 0x000ea20000000800 */
[----:B-----5:R-:W-:Y:S01]  /*10950*/  @!P1 FMUL R8, R8, R8 ;  /* 0x0000000808089220 */ /* 0x020fe20000400000 */
[----:B------:R-:W-:Y:S02]  /*10960*/  FSETP.GEU.AND P1, PT, R86, -126, PT ;  /* 0xc2fc00005600780b */ /* 0x000fe40003f2e000 */
[----:B------:R-:W-:Y:S02]  /*10970*/  F2FP.BF16.F32.PACK_AB R75, R101, R100 ;  /* 0x00000064654b723e */ /* 0x000fe400000010ff */
[----:B------:R1:W-:Y:S01]  /*10980*/  STL [R1+0x54], R8 ;  /* 0x0000540801007387 */ /* 0x0003e20000100800 */
[----:B------:R-:W-:Y:S01]  /*10990*/  @!P2 FMUL R85, R85, 0.5 ;  /* 0x3f0000005555a820 */ /* 0x000fe20000400000 */
[----:B------:R-:W5:Y:S01]  /*109a0*/  MUFU.EX2 R20, R82 ;  /* 0x0000005200147308 */ /* 0x000f620000000800 */
[----:B---3--:R-:W-:Y:S01]  /*109b0*/  @!P0 FMUL R157, R157, R157 ;  /* 0x0000009d9d9d8220 */ /* 0x008fe20000400000 */
[----:B------:R-:W-:-:S02]  /*109c0*/  FSETP.GEU.AND P0, PT, R87, -126, PT ;  /* 0xc2fc00005700780b */ /* 0x000fc40003f0e000 */
[----:B------:R-:W-:Y:S02]  /*109d0*/  F2FP.BF16.F32.PACK_AB R76, R103, R102 ;  /* 0x00000066674c723e */ /* 0x000fe400000010ff */
[----:B------:R1:W-:Y:S01]  /*109e0*/  STL [R1+0x58], R157 ;  /* 0x0000589d01007387 */ /* 0x0003e20000100800 */
[----:B------:R-:W-:Y:S01]  /*109f0*/  @!P1 FMUL R86, R86, 0.5 ;  /* 0x3f00000056569820 */ /* 0x000fe20000400000 */
[----:B------:R-:W3:Y:S01]  /*10a00*/  MUFU.EX2 R21, R83 ;  /* 0x0000005300157308 */ /* 0x000ee20000000800 */
[----:B--2---:R-:W-:Y:S01]  /*10a10*/  @!P6 FMUL R10, R10, R10 ;  /* 0x0000000a0a0ae220 */ /* 0x004fe20000400000 */
[----:B------:R-:W-:Y:S02]  /*10a20*/  LOP3.LUT P6, RZ, R3, 0x3, R56, 0x48, !PT ;  /* 0x0000000303ff7812 */ /* 0x000fe400078c4838 */
[----:B------:R-:W-:Y:S02]  /*10a30*/  F2FP.BF16.F32.PACK_AB R56, R19, R18 ;  /* 0x000000121338723e */ /* 0x000fe400000010ff */
[----:B------:R1:W-:Y:S01]  /*10a40*/  STL [R1+0x5c], R10 ;  /* 0x00005c0a01007387 */ /* 0x0003e20000100800 */
[----:B------:R-:W-:Y:S01]  /*10a50*/  @!P0 FMUL R87, R87, 0.5 ;  /* 0x3f00000057578820 */ /* 0x000fe20000400000 */
[----:B------:R-:W2:Y:S01]  /*10a60*/  MUFU.EX2 R14, R84 ;  /* 0x00000054000e7308 */ /* 0x000ea20000000800 */
[----:B-----5:R-:W-:Y:S01]  /*10a70*/  @!P5 FMUL R20, R20, R20 ;  /* 0x000000141414d220 */ /* 0x020fe20000400000 */
[----:B------:R-:W-:-:S02]  /*10a80*/  F2FP.BF16.F32.PACK_AB R77, R105, R104 ;  /* 0x00000068694d723e */ /* 0x000fc400000010ff */
[----:B------:R-:W-:Y:S02]  /*10a90*/  F2FP.BF16.F32.PACK_AB R78, R107, R106 ;  /* 0x0000006a6b4e723e */ /* 0x000fe400000010ff */
[----:B------:R1:W-:Y:S01]  /*10aa0*/  STL [R1+0x60], R20 ;  /* 0x0000601401007387 */ /* 0x0003e20000100800 */
[----:B------:R-:W-:Y:S01]  /*10ab0*/  F2FP.BF16.F32.PACK_AB R79, R109, R108 ;  /* 0x0000006c6d4f723e */ /* 0x000fe200000010ff */
[----:B------:R-:W5:Y:S01]  /*10ac0*/  MUFU.EX2 R15, R85 ;  /* 0x00000055000f7308 */ /* 0x000f620000000800 */
[----:B---3--:R-:W-:Y:S01]  /*10ad0*/  @!P4 FMUL R21, R21, R21 ;  /* 0x000000151515c220 */ /* 0x008fe20000400000 */
[----:B------:R-:W-:Y:S02]  /*10ae0*/  F2FP.BF16.F32.PACK_AB R80, R111, R110 ;  /* 0x0000006e6f50723e */ /* 0x000fe400000010ff */
[----:B------:R-:W-:Y:S02]  /*10af0*/  F2FP.BF16.F32.PACK_AB R81, R113, R112 ;  /* 0x000000707151723e */ /* 0x000fe400000010ff */
[----:B------:R1:W-:Y:S01]  /*10b00*/  STL [R1+0x64], R21 ;  /* 0x0000641501007387 */ /* 0x0003e20000100800 */
[----:B------:R-:W-:Y:S01]  /*10b10*/  F2FP.BF16.F32.PACK_AB R82, R115, R114 ;  /* 0x000000727352723e */ /* 0x000fe200000010ff */
[----:B------:R-:W3:Y:S01]  /*10b20*/  MUFU.EX2 R12, R86 ;  /* 0x00000056000c7308 */ /* 0x000ee20000000800 */
[----:B--2---:R-:W-:Y:S01]  /*10b30*/  @!P3 FMUL R14, R14, R14 ;  /* 0x0000000e0e0eb220 */ /* 0x004fe20000400000 */
[----:B------:R-:W-:-:S02]  /*10b40*/  F2FP.BF16.F32.PACK_AB R83, R117, R116 ;  /* 0x000000747553723e */ /* 0x000fc400000010ff */
[----:B------:R-:W-:Y:S02]  /*10b50*/  F2FP.BF16.F32.PACK_AB R84, R119, R118 ;  /* 0x000000767754723e */ /* 0x000fe400000010ff */
[----:B------:R1:W-:Y:S01]  /*10b60*/  STL [R1+0x70], R14 ;  /* 0x0000700e01007387 */ /* 0x0003e20000100800 */
[----:B----4-:R-:W-:Y:S01]  /*10b70*/  F2FP.BF16.F32.PACK_AB R46, R46, R5 ;  /* 0x000000052e2e723e */ /* 0x010fe200000010ff */
[----:B------:R-:W2:Y:S01]  /*10b80*/  MUFU.EX2 R13, R87 ;  /* 0x00000057000d7308 */ /* 0x000ea20000000800 */
[----:B-----5:R-:W-:Y:S01]  /*10b90*/  @!P2 FMUL R15, R15, R15 ;  /* 0x0000000f0f0fa220 */ /* 0x020fe20000400000 */
[----:B------:R-:W-:Y:S02]  /*10ba0*/  F2FP.BF16.F32.PACK_AB R85, R121, R120 ;  /* 0x000000787955723e */ /* 0x000fe400000010ff */
[----:B------:R-:W-:Y:S02]  /*10bb0*/  F2FP.BF16.F32.PACK_AB R47, R4, R7 ;  /* 0x00000007042f723e */ /* 0x000fe400000010ff */
[----:B------:R1:W-:Y:S01]  /*10bc0*/  STL [R1+0x74], R15 ;  /* 0x0000740f01007387 */ /* 0x0003e20000100800 */
[----:B------:R-:W-:Y:S01]  /*10bd0*/  F2FP.BF16.F32.PACK_AB R48, R6, R9 ;  /* 0x000000090630723e */ /* 0x000fe200000010ff */
[----:B---3--:R-:W-:Y:S01]  /*10be0*/  @!P1 FMUL R12, R12, R12 ;  /* 0x0000000c0c0c9220 */ /* 0x008fe20000400000 */
[----:B------:R-:W-:-:S02]  /*10bf0*/  F2FP.BF16.F32.PACK_AB R86, R123, R122 ;  /* 0x0000007a7b56723e */ /* 0x000fc400000010ff */
[----:B------:R-:W-:Y:S02]  /*10c00*/  F2FP.BF16.F32.PACK_AB R49, R8, R11 ;  /* 0x0000000b0831723e */ /* 0x000fe400000010ff */
[----:B------:R1:W-:Y:S01]  /*10c10*/  STL [R1+0x68], R12 ;  /* 0x0000680c01007387 */ /* 0x0003e20000100800 */
[----:B------:R-:W-:Y:S01]  /*10c20*/  F2FP.BF16.F32.PACK_AB R50, R10, R157 ;  /* 0x0000009d0a32723e */ /* 0x000fe200000010ff */
[----:B--2---:R-:W-:Y:S01]  /*10c30*/  @!P0 FMUL R13, R13, R13 ;  /* 0x0000000d0d0d8220 */ /* 0x004fe20000400000 */
[----:B------:R-:W-:Y:S02]  /*10c40*/  F2FP.BF16.F32.PACK_AB R87, R151, R150 ;  /* 0x000000969757723e */ /* 0x000fe400000010ff */
[----:B------:R-:W-:Y:S02]  /*10c50*/  F2FP.BF16.F32.PACK_AB R51, R21, R20 ;  /* 0x000000141533723e */ /* 0x000fe400000010ff */
[----:B------:R1:W-:Y:S01]  /*10c60*/  STL [R1+0x6c], R13 ;  /* 0x00006c0d01007387 */ /* 0x0003e20000100800 */
[----:B------:R-:W-:-:S02]  /*10c70*/  F2FP.BF16.F32.PACK_AB R52, R15, R14 ;  /* 0x0000000e0f34723e */ /* 0x000fc400000010ff */
[----:B------:R-:W-:Y:S01]  /*10c80*/  F2FP.BF16.F32.PACK_AB R53, R13, R12 ;  /* 0x0000000c0d35723e */ /* 0x000fe200000010ff */
[----:B------:R-:W-:Y:S06]  /*10c90*/  @!P6 BRA `(.L_x_245) ;  /* 0x000000000040e947 */ /* 0x000fec0003800000 */
[----:B-1----:R-:W-:Y:S01]  /*10ca0*/  MOV R14, 0x8 ;  /* 0x00000008000e7802 */ /* 0x002fe20000000f00 */
[----:B------:R-:W1:Y:S01]  /*10cb0*/  LDCU.64 UR6, c[0x4][0xb0] ;  /* 0x01001600ff0677ac */ /* 0x000e620008000a00 */
[----:B------:R-:W-:Y:S02]  /*10cc0*/  HFMA2 R12, -RZ, RZ, 0, 5.9604644775390625e-08 ;  /* 0x00000001ff0c7431 */ /* 0x000fe400000001ff */
[----:B------:R-:W-:Y:S01]  /*10cd0*/  IMAD.MOV.U32 R8, RZ, RZ, 0x1be ;  /* 0x000001beff087424 */ /* 0x000fe200078e00ff */
[----:B------:R-:W2:Y:S01]  /*10ce0*/  LDCU.64 UR4, c[0x4][0xb8] ;  /* 0x01001700ff0477ac */ /* 0x000ea20008000a00 */
[----:B------:R-:W3:Y:S01]  /*10cf0*/  LDC.64 R14, c[0x4][R14] ;  /* 0x010000000e0e7b82 */ /* 0x000ee20000000a00 */
[----:B------:R-:W-:Y:S01]  /*10d00*/  IMAD.MOV.U32 R13, RZ, RZ, RZ ;  /* 0x000000ffff0d7224 */ /* 0x000fe200078e00ff */
[----:B------:R-:W4:Y:S01]  /*10d10*/  LDCU.64 UR8, c[0x4][0x20] ;  /* 0x01000400ff0877ac */ /* 0x000f220008000a00 */
[----:B-1----:R-:W-:Y:S01]  /*10d20*/  IMAD.U32 R4, RZ, RZ, UR6 ;  /* 0x00000006ff047e24 */ /* 0x002fe2000f8e00ff */
[----:B------:R-:W-:Y:S01]  /*10d30*/  MOV R5, UR7 ;  /* 0x0000000700057c02 */ /* 0x000fe20008000f00 */
[----:B--2---:R-:W-:Y:S01]  /*10d40*/  IMAD.U32 R6, RZ, RZ, UR4 ;  /* 0x00000004ff067e24 */ /* 0x004fe2000f8e00ff */
[----:B------:R-:W-:Y:S01]  /*10d50*/  MOV R7, UR5 ;  /* 0x0000000500077c02 */ /* 0x000fe20008000f00 */
[----:B----4-:R-:W-:Y:S01]  /*10d60*/  IMAD.U32 R10, RZ, RZ, UR8 ;  /* 0x00000008ff0a7e24 */ /* 0x010fe2000f8e00ff */
[----:B------:R-:W-:-:S02]  /*10d70*/  MOV R11, UR9 ;  /* 0x00000009000b7c02 */ /* 0x000fc40008000f00 */
[----:B------:R-:W-:-:S07]  /*10d80*/  LEPC R20, `(.L_x_245) ;  /* 0x000000001014794e */ /* 0x000fce0000000000 */
[----:B---3--:R-:W-:Y:S05]  /*10d90*/  CALL.ABS.NOINC R14 ;  /* 0x000000000e007343 */ /* 0x008fea0003c00000 */
.L_x_245:
[C---:B------:R-:W-:Y:S01]  /*10da0*/  FSETP.NEU.AND P0, PT, R17.reuse, -INF , PT ;  /* 0xff8000001100780b */ /* 0x040fe20003f0d000 */
[----:B-1----:R-:W1:Y:S01]  /*10db0*/  S2R R157, SR_TID.X ;  /* 0x00000000009d7919 */ /* 0x002e620000002100 */
[----:B------:R-:W-:Y:S05]  /*10dc0*/  WARPSYNC.ALL ;  /* 0x0000000000007948 */ /* 0x000fea0003800000 */
[----:B------:R-:W-:Y:S01]  /*10dd0*/  FSEL R0, R17, RZ, P0 ;  /* 0x000000ff11007208 */ /* 0x000fe20000000000 */
[----:B------:R-:W-:Y:S01]  /*10de0*/  UIADD3 UR4, UPT, UPT, UR40, 0x20, URZ ;  /* 0x0000002028047890 */ /* 0x000fe2000fffe0ff */
[----:B------:R2:W-:Y:S03]  /*10df0*/  STTM.x32 tmem[UR40], R56 ;  /* 0x00000038000079ed */ /* 0x0005e600082c0028 */
[----:B------:R-:W-:Y:S01]  /*10e00*/  FMUL R0, R0, -UR37 ;  /* 0x8000002500007c20 */ /* 0x000fe20008400000 */
[----:B------:R-:W-:-:S03]  /*10e10*/  USHF.R.U32.HI UR4, URZ, 0x15, UR4 ;  /* 0x00000015ff047899 */ /* 0x000fc60008011604 */
[--C-:B------:R-:W-:Y:S02]  /*10e20*/  FFMA2 R88, R88.F32x2.HI_LO, UR37.F32, R0.reuse.F32 ;  /* 0x0000002558587c49 */ /* 0x100fe40009200000 */
[----:B------:R-:W-:Y:S01]  /*10e30*/  FFMA2 R90, R90.F32x2.HI_LO, UR37.F32, R0.F32 ;  /* 0x000000255a5a7c49 */ /* 0x000fe20009200000 */
[----:B------:R-:W-:Y:S02]  /*10e40*/  MOV R3, UR4 ;  /* 0x0000000400037c02 */ /* 0x000fe40008000f00 */
[----:B------:R-:W-:Y:S02]  /*10e50*/  FSETP.GEU.AND P4, PT, R88, -126, PT ;  /* 0xc2fc00005800780b */ /* 0x000fe40003f8e000 */
[----:B------:R-:W-:Y:S02]  /*10e60*/  FSETP.GEU.AND P3, PT, R89, -126, PT ;  /* 0xc2fc00005900780b */ /* 0x000fe40003f6e000 */
[----:B------:R-:W-:Y:S02]  /*10e70*/  FSETP.GEU.AND P2, PT, R90, -126, PT ;  /* 0xc2fc00005a00780b */ /* 0x000fe40003f4e000 */
[----:B------:R-:W-:-:S07]  /*10e80*/  FSETP.GEU.AND P1, PT, R91, -126, PT ;  /* 0xc2fc00005b00780b */ /* 0x000fce0003f2e000 */
[----:B------:R-:W-:Y:S02]  /*10e90*/  @!P4 FMUL R88, R88, 0.5 ;  /* 0x3f0000005858c820 */ /* 0x000fe40000400000 */
[----:B------:R-:W-:Y:S02]  /*10ea0*/  @!P3 FMUL R89, R89, 0.5 ;  /* 0x3f0000005959b820 */ /* 0x000fe40000400000 */
[----:B------:R-:W-:Y:S02]  /*10eb0*/  @!P2 FMUL R90, R90, 0.5 ;  /* 0x3f0000005a5aa820 */ /* 0x000fe40000400000 */
[----:B------:R-:W-:Y:S01]  /*10ec0*/  @!P1 FMUL R91, R91, 0.5 ;  /* 0x3f0000005b5b9820 */ /* 0x000fe20000400000 */
[----:B--2---:R-:W2:Y:S01]  /*10ed0*/  MUFU.EX2 R58, R88 ;  /* 0x00000058003a7308 */ /* 0x004ea20000000800 */
[----:B-1----:R-:W-:-:S04]  /*10ee0*/  SHF.R.U32.HI R60, RZ, 0x5, R157 ;  /* 0x00000005ff3c7819 */ /* 0x002fc8000001169d */
[----:B------:R-:W-:-:S03]  /*10ef0*/  LOP3.LUT P0, RZ, R3, 0x3, R60, 0x48, !PT ;  /* 0x0000000303ff7812 */ /* 0x000fc6000780483c */
[----:B------:R-:W1:Y:S08]  /*10f00*/  MUFU.EX2 R59, R89 ;  /* 0x00000059003b7308 */ /* 0x000e700000000800 */
[----:B------:R-:W3:Y:S01]  /*10f10*/  MUFU.EX2 R56, R90 ;  /* 0x0000005a00387308 */ /* 0x000ee20000000800 */
[----:B--2---:R-:W-:-:S07]  /*10f20*/  @!P4 FMUL R58, R58, R58 ;  /* 0x0000003a3a3ac220 */ /* 0x004fce0000400000 */
[----:B------:R-:W2:Y:S01]  /*10f30*/  MUFU.EX2 R57, R91 ;  /* 0x0000005b00397308 */ /* 0x000ea20000000800 */
[----:B-1----:R-:W-:-:S05]  /*10f40*/  @!P3 FMUL R59, R59, R59 ;  /* 0x0000003b3b3bb220 */ /* 0x002fca0000400000 */
[----:B------:R-:W-:Y:S01]  /*10f50*/  F2FP.BF16.F32.PACK_AB R54, R59, R58 ;  /* 0x0000003a3b36723e */ /* 0x000fe200000010ff */
[----:B---3--:R-:W-:Y:S01]  /*10f60*/  @!P2 FMUL R56, R56, R56 ;  /* 0x000000383838a220 */ /* 0x008fe20000400000 */
[----:B--2---:R-:W-:-:S05]  /*10f70*/  @!P1 FMUL R57, R57, R57 ;  /* 0x0000003939399220 */ /* 0x004fca0000400000 */
[----:B------:R-:W-:Y:S01]  /*10f80*/  F2FP.BF16.F32.PACK_AB R55, R57, R56 ;  /* 0x000000383937723e */ /* 0x000fe200000010ff */
[----:B------:R-:W-:Y:S06]  /*10f90*/  @!P0 BRA `(.L_x_246) ;  /* 0x0000000000408947 */ /* 0x000fec0003800000 */
[----:B------:R-:W-:Y:S01]  /*10fa0*/  MOV R14, 0x8 ;  /* 0x00000008000e7802 */ /* 0x000fe20000000f00 */
        /* <DEDUP_REMOVED lines=15> */
.L_x_246:
[----:B------:R-:W-:-:S04]  /*110a0*/  UISETP.NE.AND UP0, UPT, UR51, URZ, UPT ;  /* 0x000000ff3300728c */ /* 0x000fc8000bf05270 */
[----:B------:R-:W-:-:S06]  /*110b0*/  USEL UR4, UR44, UR43, UP0 ;  /* 0x0000002b2c047287 */ /* 0x000fcc0008000000 */
[----:B------:R-:W-:Y:S01]  /*110c0*/  MOV R0, UR4 ;  /* 0x0000000400007c02 */ /* 0x000fe20008000f00 */
[----:B------:R-:W-:Y:S05]  /*110d0*/  WARPSYNC.ALL ;  /* 0x0000000000007948 */ /* 0x000fea0003800000 */
[----:B------:R-:W-:Y:S01]  /*110e0*/  ISETP.GT.U32.AND P1, PT, R0, 0x1, PT ;  /* 0x000000010000780c */ /* 0x000fe20003f24070 */
[----:B------:R1:W-:Y:S01]  /*110f0*/  STTM.x32 tmem[UR40+0x20], R24 ;  /* 0x00002018000079ed */ /* 0x0003e200082c0028 */
[----:B------:R-:W2:Y:S11]  /*11100*/  FENCE.VIEW.ASYNC.T ;  /* 0x00000000000073c6 */ /* 0x000eb60000000200 */
[----:B------:R-:W-:Y:S05]  /*11110*/  @P1 BRA `(.L_x_247) ;  /* 0x0000000000081947 */ /* 0x000fea0003800000 */
[----:B------:R-:W-:Y:S05]  /*11120*/  BPT.TRAP 0x1 ;  /* 0x000000040000795c */ /* 0x000fea0000300000 */
[----:B------:R-:W-:Y:S05]  /*11130*/  BPT.TRAP 0x1 ;  /* 0x000000040000795c */ /* 0x000fea0000300000 */
.L_x_247:
[----:B------:R-:W3:Y:S01]  /*11140*/  S2UR UR5, SR_CgaCtaId ;  /* 0x00000000000579c3 */ /* 0x000ee20000008800 */
[----:B------:R-:W-:Y:S01]  /*11150*/  UISETP.NE.AND UP0, UPT, UR51, URZ, UPT ;  /* 0x000000ff3300728c */ /* 0x000fe2000bf05270 */
[----:B------:R-:W-:Y:S02]  /*11160*/  UMOV UR4, 0x400 ;  /* 0x0000040000047882 */ /* 0x000fe40000000000 */
[----:B---3--:R-:W-:-:S04]  /*11170*/  ULEA UR4, UR5, UR4, 0x18 ;  /* 0x0000000405047291 */ /* 0x008fc8000f8ec0ff */
[----:B------:R-:W-:-:S04]  /*11180*/  UIADD3 UR6, UPT, UPT, UR4, 0x14068, URZ ;  /* 0x0001406804067890 */ /* 0x000fc8000fffe0ff */
[----:B------:R-:W-:-:S04]  /*11190*/  @UP0 UIADD3 UR6, UPT, UPT, UR4, 0x14058, URZ ;  /* 0x0001405804060890 */ /* 0x000fc8000fffe0ff */
[----:B------:R-:W-:Y:S02]  /*111a0*/  UPRMT UR6, UR5, 0x654, UR6 ;  /* 0x0000065405067896 */ /* 0x000fe40008000006 */
[----:B------:R-:W-:-:S04]  /*111b0*/  USEL UR5, UR48, UR47, UP0 ;  /* 0x0000002f30057287 */ /* 0x000fc80008000000 */
[----:B------:R-:W-:-:S03]  /*111c0*/  ULOP3.LUT UR5, UR5, 0x1, URZ, 0x3c, !UPT ;  /* 0x0000000105057892 */ /* 0x000fc6000f8e3cff */
[----:B--2---:R-:W-:Y:S01]  /*111d0*/  SYNCS.ARRIVE.TRANS64.RED.A1T0 RZ, [UR6], RZ ;  /* 0x000000ffffff79a7 */ /* 0x004fe20008100406 */
[----:B------:R-:W-:Y:S02]  /*111e0*/  USEL UR48, UR5, UR48, UP0 ;  /* 0x0000003005307287 */ /* 0x000fe40008000000 */
[----:B------:R-:W-:Y:S02]  /*111f0*/  USEL UR47, UR47, UR5, UP0 ;  /* 0x000000052f2f7287 */ /* 0x000fe40008000000 */
[----:B------:R-:W-:-:S09]  /*11200*/  UISETP.NE.AND UP0, UPT, UR41, URZ, UPT ;  /* 0x000000ff2900728c */ /* 0x000fd2000bf05270 */
[----:B------:R-:W-:Y:S05]  /*11210*/  BRA.U UP0, `(.L_x_248) ;  /* 0x0000000100047547 */ /* 0x000fea000b800000 */
[----:B------:R-:W-:Y:S05]  /*11220*/  BPT.TRAP 0x1 ;  /* 0x000000040000795c */ /* 0x000fea0000300000 */
.L_x_248:
[----:B------:R-:W-:Y:S01]  /*11230*/  UISETP.NE.AND UP0, UPT, UR51, URZ, UPT ;  /* 0x000000ff3300728c */ /* 0x000fe2000bf05270 */
[----:B------:R-:W-:Y:S01]  /*11240*/  MOV R0, UR39 ;  /* 0x0000002700007c02 */ /* 0x000fe20008000f00 */
[----:B------:R-:W-:Y:S01]  /*11250*/  UIADD3 UR6, UPT, UPT, UR4, 0x14078, URZ ;  /* 0x0001407804067890 */ /* 0x000fe2000fffe0ff */
[----:B------:R-:W-:Y:S01]  /*11260*/  FADD2 R22, R22.F32x2.HI_LO, RZ.F32 ;  /* 0x000000ff1616724b */ /* 0x000fe20000200000 */
[----:B------:R-:W-:Y:S01]  /*11270*/  FSETP.NEU.AND P0, PT, R17, -INF , PT ;  /* 0xff8000001100780b */ /* 0x000fe20003f0d000 */
[----:B------:R-:W-:Y:S01]  /*11280*/  FADD2 R124, R124.F32x2.HI_LO, RZ.F32 ;  /* 0x000000ff7c7c724b */ /* 0x000fe20000200000 */
[----:B------:R-:W-:Y:S01]  /*11290*/  SHF.L.U32 R0, R0, 0x1f, RZ ;  /* 0x0000001f00007819 */ /* 0x000fe200000006ff */
[----:B------:R-:W-:Y:S01]  /*112a0*/  FADD2 R22, R22.F32x2.HI_LO, R130.F32x2.HI_LO ;  /* 0x000000821616724b */ /* 0x000fe20000000000 */
[----:B------:R-:W-:Y:S01]  /*112b0*/  FSEL R3, R17, RZ, P0 ;  /* 0x000000ff11037208 */ /* 0x000fe20000000000 */
[----:B------:R-:W-:Y:S02]  /*112c0*/  FADD2 R126, R126.F32x2.HI_LO, RZ.F32 ;  /* 0x000000ff7e7e724b */ /* 0x000fe40000200000 */
[----:B------:R-:W-:Y:S01]  /*112d0*/  @!UP0 UIADD3 UR6, UPT, UPT, UR4, 0x14088, URZ ;  /* 0x0001408804068890 */ /* 0x000fe2000fffe0ff */
[----:B------:R-:W-:Y:S01]  /*112e0*/  FADD2 R124, R124.F32x2.HI_LO, R132.F32x2.HI_LO ;  /* 0x000000847c7c724b */ /* 0x000fe20000000000 */
[----:B------:R-:W-:Y:S01]  /*112f0*/  FSETP.NEU.AND P0, PT, R156, R3, PT ;  /* 0x000000039c00720b */ /* 0x000fe20003f0d000 */
[----:B------:R-:W-:-:S02]  /*11300*/  FADD2 R126, R126.F32x2.HI_LO, R134.F32x2.HI_LO ;  /* 0x000000867e7e724b */ /* 0x000fc40000000000 */
[----:B------:R-:W-:Y:S02]  /*11310*/  FADD2 R22, R22.F32x2.HI_LO, R138.F32x2.HI_LO ;  /* 0x0000008a1616724b */ /* 0x000fe40000000000 */
[----:B------:R-:W-:Y:S02]  /*11320*/  FADD2 R124, R124.F32x2.HI_LO, R140.F32x2.HI_LO ;  /* 0x0000008c7c7c724b */ /* 0x000fe40000000000 */
[----:B------:R-:W2:Y:S01]  /*11330*/  SYNCS.PHASECHK.TRANS64.TRYWAIT P2, [UR6], R0 ;  /* 0x00000000ff0075a7 */ /* 0x000ea20008041106 */
[----:B------:R-:W-:Y:S02]  /*11340*/  FADD2 R126, R126.F32x2.HI_LO, R142.F32x2.HI_LO ;  /* 0x0000008e7e7e724b */ /* 0x000fe40000000000 */
[----:B------:R-:W-:Y:S02]  /*11350*/  FADD2 R22, R22.F32x2.HI_LO, R146.F32x2.HI_LO ;  /* 0x000000921616724b */ /* 0x000fe40000000000 */
[----:B------:R-:W-:Y:S02]  /*11360*/  FADD2 R124, R124.F32x2.HI_LO, R148.F32x2.HI_LO ;  /* 0x000000947c7c724b */ /* 0x000fe40000000000 */
[----:B------:R-:W-:-:S02]  /*11370*/  FADD2 R126, R126.F32x2.HI_LO, R92.F32x2.HI_LO ;  /* 0x0000005c7e7e724b */ /* 0x000fc40000000000 */
[----:B------:R-:W-:Y:S02]  /*11380*/  FADD2 R22, R22.F32x2.HI_LO, R96.F32x2.HI_LO ;  /* 0x000000601616724b */ /* 0x000fe40000000000 */
[----:B------:R-:W-:Y:S02]  /*11390*/  FADD2 R124, R124.F32x2.HI_LO, R98.F32x2.HI_LO ;  /* 0x000000627c7c724b */ /* 0x000fe40000000000 */
[----:B------:R-:W-:Y:S02]  /*113a0*/  FADD2 R126, R126.F32x2.HI_LO, R100.F32x2.HI_LO ;  /* 0x000000647e7e724b */ /* 0x000fe40000000000 */
[----:B------:R-:W-:Y:S01]  /*113b0*/  FADD2 R22, R22.F32x2.HI_LO, R104.F32x2.HI_LO ;  /* 0x000000681616724b */ /* 0x000fe20000000000 */
[----:B--2---:R-:W-:Y:S06]  /*113c0*/  @!P2 BRA `(.L_x_249) ;  /* 0x000000980084a947 */ /* 0x004fec0003800000 */
.L_x_420:
[----:B------:R-:W-:Y:S01]  /*113d0*/  BSSY.RECONVERGENT B0, `(.L_x_250) ;  /* 0x000000a000007945 */ /* 0x000fe20003800200 */
[----:B--2---:R-:W-:-:S03]  /*113e0*/  MOV R5, 0x3f000000 ;  /* 0x3f00000000057802 */ /* 0x004fc60000000f00 */
[----:B------:R-:W-:Y:S05]  /*113f0*/  @!P0 BRA `(.L_x_251) ;  /* 0x00000000001c8947 */ /* 0x000fea0003800000 */
[----:B------:R-:W-:-:S04]  /*11400*/  FADD R0, -R3, R156 ;  /* 0x0000009c03007221 */ /* 0x000fc80000000100 */
[----:B------:R-:W-:-:S05]  /*11410*/  FMUL R0, R0, UR37 ;  /* 0x0000002500007c20 */ /* 0x000fca0008400000 */
[----:B------:R-:W-:-:S13]  /*11420*/  FSETP.GEU.AND P0, PT, R0, -126, PT ;  /* 0xc2fc00000000780b */ /* 0x000fda0003f0e000 */
[----:B------:R-:W-:-:S04]  /*11430*/  @!P0 FMUL R0, R0, 0.5 ;  /* 0x3f00000000008820 */ /* 0x000fc80000400000 */
[----:B------:R-:W2:Y:S02]  /*11440*/  MUFU.EX2 R5, R0 ;  /* 0x0000000000057308 */ /* 0x000ea40000000800 */
[----:B--2---:R-:W-:-:S04]  /*11450*/  @!P0 FMUL R5, R5, R5 ;  /* 0x0000000505058220 */ /* 0x004fc80000400000 */
[----:B------:R-:W-:Y:S02]  /*11460*/  FMUL R5, R5, 0.5 ;  /* 0x3f00000005057820 */ /* 0x000fe40000400000 */
.L_x_251:
[----:B------:R-:W-:Y:S05]  /*11470*/  BSYNC.RECONVERGENT B0 ;  /* 0x0000000000007941 */ /* 0x000fea0003800200 */
.L_x_250:
[----:B-1----:R-:W2:Y:S04]  /*11480*/  LDL.LU.64 R34, [R1+0x18] ;  /* 0x0000180001227983 */ /* 0x002ea80000300a00 */
[----:B------:R-:W3:Y:S04]  /*11490*/  LDL.LU.64 R32, [R1+0x20] ;  /* 0x0000200001207983 */ /* 0x000ee80000300a00 */
[----:B------:R-:W4:Y:S04]  /*114a0*/  LDL.LU.64 R30, [R1+0x30] ;  /* 0x00003000011e7983 */ /* 0x000f280000300a00 */
[----:B------:R-:W5:Y:S04]  /*114b0*/  LDL.LU.64 R28, [R1+0x38] ;  /* 0x00003800011c7983 */ /* 0x000f680000300a00 */
[----:B------:R-:W5:Y:S04]  /*114c0*/  LDL.LU.64 R26, [R1+0x40] ;  /* 0x00004000011a7983 */ /* 0x000f680000300a00 */
[----:B------:R-:W5:Y:S04]  /*114d0*/  LDL.LU.64 R14, [R1+0x28] ;  /* 0x00002800010e7983 */ /* 0x000f680000300a00 */
[----:B------:R-:W5:Y:S04]  /*114e0*/  LDL.LU.64 R24, [R1+0x50] ;  /* 0x0000500001187983 */ /* 0x000f680000300a00 */
[----:B------:R-:W5:Y:S04]  /*114f0*/  LDL.LU.64 R20, [R1+0x58] ;  /* 0x0000580001147983 */ /* 0x000f680000300a00 */
[----:B------:R-:W5:Y:S04]  /*11500*/  LDL.LU.64 R12, [R1+0x60] ;  /* 0x00006000010c7983 */ /* 0x000f680000300a00 */
[----:B------:R-:W5:Y:S04]  /*11510*/  LDL.LU.64 R8, [R1+0x48] ;  /* 0x0000480001087983 */ /* 0x000f680000300a00 */
[----:B------:R-:W5:Y:S04]  /*11520*/  LDL.LU.64 R10, [R1+0x68] ;  /* 0x00006800010a7983 */ /* 0x000f680000300a00 */
[----:B------:R-:W5:Y:S01]  /*11530*/  LDL.LU.64 R6, [R1+0x70] ;  /* 0x0000700001067983 */ /* 0x000f620000300a00 */
[----:B------:R-:W-:-:S04]  /*11540*/  FMUL R16, R5, R16 ;  /* 0x0000001005107220 */ /* 0x000fc80000400000 */
[----:B------:R-:W-:-:S04]  /*11550*/  FADD2 R18, R16.F32, R18.F32x2.HI_LO ;  /* 0x000000121012724b */ /* 0x000fc80000040000 */
[----:B------:R-:W-:-:S04]  /*11560*/  FADD2 R18, R18.F32x2.HI_LO, R128.F32x2.HI_LO ;  /* 0x000000801212724b */ /* 0x000fc80000000000 */
[----:B------:R-:W-:-:S04]  /*11570*/  FADD2 R18, R18.F32x2.HI_LO, R136.F32x2.HI_LO ;  /* 0x000000881212724b */ /* 0x000fc80000000000 */
[----:B------:R-:W-:-:S04]  /*11580*/  FADD2 R18, R18.F32x2.HI_LO, R144.F32x2.HI_LO ;  /* 0x000000901212724b */ /* 0x000fc80000000000 */
[----:B------:R-:W-:Y:S02]  /*11590*/  FADD2 R18, R18.F32x2.HI_LO, R94.F32x2.HI_LO ;  /* 0x0000005e1212724b */ /* 0x000fe40000000000 */
[----:B------:R-:W-:Y:S02]  /*115a0*/  FADD2 R124, R124.F32x2.HI_LO, R106.F32x2.HI_LO ;  /* 0x0000006a7c7c724b */ /* 0x000fe40000000000 */
[----:B------:R-:W-:Y:S02]  /*115b0*/  FADD2 R126, R126.F32x2.HI_LO, R108.F32x2.HI_LO ;  /* 0x0000006c7e7e724b */ /* 0x000fe40000000000 */
[----:B------:R-:W-:Y:S02]  /*115c0*/  FADD2 R18, R18.F32x2.HI_LO, R102.F32x2.HI_LO ;  /* 0x000000661212724b */ /* 0x000fe40000000000 */
[----:B------:R-:W-:Y:S02]  /*115d0*/  FADD2 R22, R22.F32x2.HI_LO, R112.F32x2.HI_LO ;  /* 0x000000701616724b */ /* 0x000fe40000000000 */
[----:B------:R-:W-:-:S02]  /*115e0*/  FADD2 R124, R124.F32x2.HI_LO, R114.F32x2.HI_LO ;  /* 0x000000727c7c724b */ /* 0x000fc40000000000 */
        /* <DEDUP_REMOVED lines=23> */
[----:B------:R-:W-:Y:S01]  /*11760*/  FADD2 R18, R18.F32x2.HI_LO, R186.F32x2.HI_LO ;  /* 0x000000ba1212724b */ /* 0x000fe20000000000 */
[----:B------:R-:W-:Y:S01]  /*11770*/  ULOP3.LUT UP0, URZ, UR45, 0x7f, UR36, 0xf8, !UPT ;  /* 0x0000007f2dff7892 */ /* 0x000fe2000f80f824 */
[----:B--2---:R-:W-:-:S02]  /*11780*/  FADD2 R124, R124.F32x2.HI_LO, R34.F32x2.HI_LO ;  /* 0x000000227c7c724b */ /* 0x004fc40000000000 */
[----:B---3--:R-:W-:Y:S02]  /*11790*/  FADD2 R126, R126.F32x2.HI_LO, R32.F32x2.HI_LO ;  /* 0x000000207e7e724b */ /* 0x008fe40000000000 */
[----:B----4-:R-:W-:Y:S02]  /*117a0*/  FADD2 R22, R22.F32x2.HI_LO, R30.F32x2.HI_LO ;  /* 0x0000001e1616724b */ /* 0x010fe40000000000 */
[----:B-----5:R-:W-:Y:S02]  /*117b0*/  FADD2 R124, R124.F32x2.HI_LO, R28.F32x2.HI_LO ;  /* 0x0000001c7c7c724b */ /* 0x020fe40000000000 */
        /* <DEDUP_REMOVED lines=11> */
[----:B------:R-:W-:-:S04]  /*11870*/  FADD2 R18, R18.F32x2.HI_LO, R22.F32x2.HI_LO ;  /* 0x000000161212724b */ /* 0x000fc80000000000 */
[----:B------:R-:W-:-:S04]  /*11880*/  FADD2 R18, R18.F32x2.HI_LO, R124.F32x2.HI_LO ;  /* 0x0000007c1212724b */ /* 0x000fc80000000000 */
[----:B------:R-:W-:Y:S01]  /*11890*/  FADD R16, R18, R19 ;  /* 0x0000001312107221 */ /* 0x000fe20000000000 */
[----:B------:R-:W-:Y:S06]  /*118a0*/  BRA.U UP0, `(.L_x_252) ;  /* 0x0000000100907547 */ /* 0x000fec000b800000 */
[----:B------:R-:W-:Y:S05]  /*118b0*/  @P1 BRA `(.L_x_253) ;  /* 0x0000000000041947 */ /* 0x000fea0003800000 */
[----:B------:R-:W-:Y:S05]  /*118c0*/  BPT.TRAP 0x1 ;  /* 0x000000040000795c */ /* 0x000fea0000300000 */
.L_x_253:
[----:B------:R-:W-:Y:S01]  /*118d0*/  UISETP.NE.AND UP0, UPT, UR51, URZ, UPT ;  /* 0x000000ff3300728c */ /* 0x000fe2000bf05270 */
[----:B------:R-:W-:Y:S01]  /*118e0*/  IMAD.U32 R0, RZ, RZ, UR5 ;  /* 0x00000005ff007e24 */ /* 0x000fe2000f8e00ff */
[----:B------:R-:W-:Y:S01]  /*118f0*/  UIADD3 UR6, UPT, UPT, UR4, 0x14060, URZ ;  /* 0x0001406004067890 */ /* 0x000fe2000fffe0ff */
[----:B------:R-:W-:Y:S01]  /*11900*/  IMAD.U32 R18, R157, 0x10000, RZ ;  /* 0x000100009d127824 */ /* 0x000fe200078e00ff */
[----:B------:R-:W-:Y:S02]  /*11910*/  LOP3.LUT R60, R60, 0x3, RZ, 0xc0, !PT ;  /* 0x000000033c3c7812 */ /* 0x000fe400078ec0ff */
[----:B------:R-:W-:Y:S02]  /*11920*/  SHF.L.U32 R0, R0, 0x1f, RZ ;  /* 0x0000001f00007819 */ /* 0x000fe400000006ff */
[----:B------:R-:W-:-:S03]  /*11930*/  LOP3.LUT R18, R18, 0x600000, RZ, 0xc0, !PT ;  /* 0x0060000012127812 */ /* 0x000fc600078ec0ff */
[----:B------:R-:W-:Y:S01]  /*11940*/  @UP0 UIADD3 UR6, UPT, UPT, UR4, 0x14050, URZ ;  /* 0x0001405004060890 */ /* 0x000fe2000fffe0ff */
[----:B------:R-:W-:Y:S01]  /*11950*/  SHF.R.U32.HI R3, RZ, 0x15, R18 ;  /* 0x00000015ff037819 */ /* 0x000fe20000011612 */
[----:B------:R-:W-:-:S03]  /*11960*/  USEL UR4, URZ, 0x80, UP0 ;  /* 0x00000080ff047887 */ /* 0x000fc60008000000 */
[----:B------:R-:W-:-:S03]  /*11970*/  ISETP.NE.AND P0, PT, R60, R3, PT ;  /* 0x000000033c00720c */ /* 0x000fc60003f05270 */
[----:B------:R-:W-:Y:S01]  /*11980*/  LOP3.LUT R18, R18, UR4, RZ, 0xfc, !PT ;  /* 0x0000000412127c12 */ /* 0x000fe2000f8efcff */
[----:B------:R-:W1:Y:S02]  /*11990*/  SYNCS.PHASECHK.TRANS64.TRYWAIT P1, [UR6], R0 ;  /* 0x00000000ff0075a7 */ /* 0x000e640008021106 */
[----:B-1----:R-:W-:Y:S07]  /*119a0*/  @!P1 BRA `(.L_x_254) ;  /* 0x0000009400249947 */ /* 0x002fee0003800000 */
.L_x_422:
        /* <DEDUP_REMOVED lines=17> */
.L_x_255:
[----:B------:R-:W-:Y:S05]  /*11ac0*/  WARPSYNC.ALL ;  /* 0x0000000000007948 */ /* 0x000fea0003800000 */
[----:B------:R-:W-:-:S13]  /*11ad0*/  R2UR UR4, R18 ;  /* 0x00000000120472ca */ /* 0x000fda00000e0000 */
[----:B------:R2:W-:Y:S02]  /*11ae0*/  STTM.x2 tmem[UR4], R16 ;  /* 0x00000010000079ed */ /* 0x0005e400080c0004 */
.L_x_252:
[----:B------:R-:W-:Y:S01]  /*11af0*/  UIADD3 UR4, UPT, UPT, UR45, 0x1, URZ ;  /* 0x000000012d047890 */ /* 0x000fe2000fffe0ff */
[----:B------:R-:W-:Y:S01]  /*11b00*/  MOV R156, R17 ;  /* 0x00000011009c7202 */ /* 0x000fe20000000f00 */
[----:B------:R-:W-:Y:S02]  /*11b10*/  UIADD3 UR45, UPT, UPT, UR45, -0x1, URZ ;  /* 0xffffffff2d2d7890 */ /* 0x000fe4000fffe0ff */
[----:B------:R-:W-:-:S09]  /*11b20*/  UISETP.GT.U32.AND UP0, UPT, UR4, 0x1, UPT ;  /* 0x000000010400788c */ /* 0x000fd2000bf04070 */
[----:B------:R-:W-:Y:S05]  /*11b30*/  BRA.U UP0, `(.L_x_256) ;  /* 0xffffffb900947547 */ /* 0x000fea000b83ffff */
.L_x_235:
[----:B------:R-:W3:Y:S02]  /*11b40*/  LDCU UR4, c[0x0][0x384] ;  /* 0x00007080ff0477ac */ /* 0x000ee40008000800 */
[----:B---3--:R-:W-:-:S09]  /*11b50*/  ULOP3.LUT UP0, URZ, UR4, 0x7f, URZ, 0xc0, !UPT ;  /* 0x0000007f04ff7892 */ /* 0x008fd2000f80c0ff */
[----:B------:R-:W-:Y:S05]  /*11b60*/  BRA.U !UP0, `(.L_x_257) ;  /* 0x0000005d08787547 */ /* 0x000fea000b800000 */
[----:B-1----:R-:W1:Y:S01]  /*11b70*/  S2R R0, SR_TID.X ;  /* 0x0000000000007919 */ /* 0x002e620000002100 */
[----:B------:R-:W-:Y:S01]  /*11b80*/  UISETP.NE.AND UP0, UPT, UR51, URZ, UPT ;  /* 0x000000ff3300728c */ /* 0x000fe2000bf05270 */
[----:B------:R-:W-:-:S03]  /*11b90*/  UMOV UR4, 0x20 ;  /* 0x0000002000047882 */ /* 0x000fc60000000000 */
[----:B------:R-:W-:Y:S02]  /*11ba0*/  USEL UR4, UR4, 0xa0, UP0 ;  /* 0x000000a004047887 */ /* 0x000fe40008000000 */
[----:B------:R-:W-:Y:S02]  /*11bb0*/  USEL UR5, URZ, 0x80, UP0 ;  /* 0x00000080ff057887 */ /* 0x000fe40008000000 */
[----:B------:R-:W-:Y:S01]  /*11bc0*/  USEL UR47, UR48, UR47, UP0 ;  /* 0x0000002f302f7287 */ /* 0x000fe20008000000 */
[----:B-1----:R-:W-:-:S05]  /*11bd0*/  IMAD.U32 R18, R0, 0x10000, RZ ;  /* 0x0001000000127824 */ /* 0x002fca00078e00ff */
[----:B------:R-:W-:-:S05]  /*11be0*/  LOP3.LUT R18, R18, 0x600000, RZ, 0xc0, !PT ;  /* 0x0060000012127812 */ /* 0x000fca00078ec0ff */
[C---:B------:R-:W-:Y:S01]  /*11bf0*/  VIADD R3, R18.reuse, UR4 ;  /* 0x0000000412037c36 */ /* 0x040fe20008000000 */
[----:B------:R-:W-:Y:S01]  /*11c00*/  USEL UR4, UR44, UR43, UP0 ;  /* 0x0000002b2c047287 */ /* 0x000fe20008000000 */
[----:B------:R-:W-:-:S03]  /*11c10*/  LOP3.LUT R18, R18, UR5, RZ, 0xfc, !PT ;  /* 0x0000000512127c12 */ /* 0x000fc6000f8efcff */
[----:B------:R-:W-:Y:S01]  /*11c20*/  UISETP.GT.U32.AND UP0, UPT, UR4, 0x1, UPT ;  /* 0x000000010400788c */ /* 0x000fe2000bf04070 */
[----:B------:R-:W1:Y:S02]  /*11c30*/  SHFL.IDX PT, R3, R3, RZ, 0x1f ;  /* 0x00001fff03037589 */ /* 0x000e6400000e0000 */
[----:B-1----:R-:W-:-:S06]  /*11c40*/  R2UR UR36, R3 ;  /* 0x00000000032472ca */ /* 0x002fcc00000e0000 */
[----:B------:R-:W-:Y:S09]  /*11c50*/  BRA.U UP0, `(.L_x_258) ;  /* 0x0000000100047547 */ /* 0x000ff2000b800000 */
[----:B------:R-:W-:Y:S05]  /*11c60*/  BPT.TRAP 0x1 ;  /* 0x000000040000795c */ /* 0x000fea0000300000 */
.L_x_258:
[----:B------:R-:W1:Y:S01]  /*11c70*/  S2UR UR38, SR_CgaCtaId ;  /* 0x00000000002679c3 */ /* 0x000e620000008800 */
[----:B------:R-:W-:Y:S01]  /*11c80*/  UISETP.NE.AND UP0, UPT, UR51, URZ, UPT ;  /* 0x000000ff3300728c */ /* 0x000fe2000bf05270 */
[----:B------:R-:W-:Y:S01]  /*11c90*/  IMAD.U32 R3, RZ, RZ, UR47 ;  /* 0x0000002fff037e24 */ /* 0x000fe2000f8e00ff */
[----:B------:R-:W-:Y:S01]  /*11ca0*/  UMOV UR37, 0x400 ;  /* 0x0000040000257882 */ /* 0x000fe20000000000 */
[----:B------:R-:W-:Y:S02]  /*11cb0*/  SHF.R.U32.HI R0, RZ, 0x5, R0 ;  /* 0x00000005ff007819 */ /* 0x000fe40000011600 */
[----:B------:R-:W-:Y:S02]  /*11cc0*/  SHF.R.U32.HI R22, RZ, 0x15, R18 ;  /* 0x00000015ff167819 */ /* 0x000fe40000011612 */
[----:B------:R-:W-:Y:S02]  /*11cd0*/  SHF.L.U32 R3, R3, 0x1f, RZ ;  /* 0x0000001f03037819 */ /* 0x000fe400000006ff */
[----:B------:R-:W-:-:S04]  /*11ce0*/  LOP3.LUT R19, R0, 0x3, RZ, 0xc0, !PT ;  /* 0x0000000300137812 */ /* 0x000fc800078ec0ff */
[----:B------:R-:W-:Y:S01]  /*11cf0*/  ISETP.NE.AND P0, PT, R19, R22, PT ;  /* 0x000000161300720c */ /* 0x000fe20003f05270 */
[----:B-1----:R-:W-:-:S04]  /*11d00*/  ULEA UR37, UR38, UR37, 0x18 ;  /* 0x0000002526257291 */ /* 0x002fc8000f8ec0ff */
[----:B------:R-:W-:Y:S02]  /*11d10*/  UIADD3 UR4, UPT, UPT, UR37, 0x14050, URZ ;  /* 0x0001405025047890 */ /* 0x000fe4000fffe0ff */
[----:B------:R-:W-:-:S09]  /*11d20*/  @!UP0 UIADD3 UR4, UPT, UPT, UR37, 0x14060, URZ ;  /* 0x0001406025048890 */ /* 0x000fd2000fffe0ff */
[----:B------:R-:W1:Y:S02]  /*11d30*/  SYNCS.PHASECHK.TRANS64.TRYWAIT P1, [UR4], R3 ;  /* 0x00000003ff0075a7 */ /* 0x000e640008021104 */
[----:B-1----:R-:W-:Y:S05]  /*11d40*/  @!P1 BRA `(.L_x_259) ;  /* 0x0000009000549947 */ /* 0x002fea0003800000 */
.L_x_424:
        /* <DEDUP_REMOVED lines=17> */
.L_x_260:
        /* <DEDUP_REMOVED lines=11> */
[----:B------:R-:W3:Y:S01]  /*11f10*/  LDCU.64 UR6, c[0x4][0xb8] ;  /* 0x01001700ff0677ac */ /* 0x000ee20008000a00 */
[----:B------:R-:W4:Y:S01]  /*11f20*/  LDC.64 R14, c[0x4][R14] ;  /* 0x010000000e0e7b82 */ /* 0x000f220000000a00 */
        /* <DEDUP_REMOVED lines=10> */
.L_x_261:
        /* <DEDUP_REMOVED lines=23> */
.L_x_262:
        /* <DEDUP_REMOVED lines=23> */
.L_x_263:
[----:B------:R-:W-:Y:S05]  /*122b0*/  WARPSYNC.ALL ;  /* 0x0000000000007948 */ /* 0x000fea0003800000 */
[----:B------:R-:W1:Y:S01]  /*122c0*/  LDCU UR5, c[0x0][0x384] ;  /* 0x00007080ff0577ac */ /* 0x000e620008000800 */
[----:B------:R-:W-:Y:S01]  /*122d0*/  VIADD R0, R2, 0x1 ;  /* 0x0000000102007836 */ /* 0x000fe20000000000 */
[----:B------:R-:W-:Y:S01]  /*122e0*/  R2UR UR4, R18 ;  /* 0x00000000120472ca */ /* 0x000fe200000e0000 */
[C---:B------:R-:W-:Y:S02]  /*122f0*/  VIADD R3, R2.reuse, 0x2 ;  /* 0x0000000202037836 */ /* 0x040fe40000000000 */
[----:B------:R-:W-:-:S10]  /*12300*/  VIADD R4, R2, 0x4 ;  /* 0x0000000402047836 */ /* 0x000fd40000000000 */
[----:B------:R-:W3:Y:S01]  /*12310*/  LDTM.x32 R120, tmem[UR4+0x60] ;  /* 0x00006004007879ee */ /* 0x000ee200082c0000 */
[----:B-1----:R-:W-:Y:S01]  /*12320*/  ISETP.GE.AND P4, PT, R0, UR5, PT ;  /* 0x0000000500007c0c */ /* 0x002fe2000bf86270 */
[C---:B------:R-:W-:Y:S01]  /*12330*/  VIADD R0, R2.reuse, 0x5 ;  /* 0x0000000502007836 */ /* 0x040fe20000000000 */
[----:B------:R-:W-:Y:S01]  /*12340*/  ISETP.GE.AND P3, PT, R3, UR5, PT ;  /* 0x0000000503007c0c */ /* 0x000fe2000bf66270 */
[C---:B------:R-:W-:Y:S01]  /*12350*/  VIADD R3, R2.reuse, 0x6 ;  /* 0x0000000602037836 */ /* 0x040fe20000000000 */
[----:B------:R-:W-:Y:S02]  /*12360*/  ISETP.GE.AND P5, PT, R2, UR5, PT ;  /* 0x0000000502007c0c */ /* 0x000fe4000bfa6270 */
[----:B------:R-:W-:Y:S01]  /*12370*/  ISETP.GE.AND P1, PT, R0, UR5, PT ;  /* 0x0000000500007c0c */ /* 0x000fe2000bf26270 */
[C---:B------:R-:W-:Y:S01]  /*12380*/  VIADD R0, R2.reuse, 0x8 ;  /* 0x0000000802007836 */ /* 0x040fe20000000000 */
[----:B------:R-:W-:Y:S01]  /*12390*/  ISETP.GE.AND P0, PT, R3, UR5, PT ;  /* 0x0000000503007c0c */ /* 0x000fe2000bf06270 */
[----:B------:R-:W-:Y:S01]  /*123a0*/  VIADD R3, R2, 0x9 ;  /* 0x0000000902037836 */ /* 0x000fe20000000000 */
[----:B------:R-:W-:-:S02]  /*123b0*/  FSEL R88, R88, -INF , !P5 ;  /* 0xff80000058587808 */ /* 0x000fc40006800000 */
[----:B------:R-:W-:Y:S01]  /*123c0*/  ISETP.GE.AND P6, PT, R0, UR5, PT ;  /* 0x0000000500007c0c */ /* 0x000fe2000bfc6270 */
[C---:B------:R-:W-:Y:S01]  /*123d0*/  VIADD R0, R2.reuse, 0xa ;  /* 0x0000000a02007836 */ /* 0x040fe20000000000 */
[----:B------:R-:W-:Y:S02]  /*123e0*/  FSEL R89, R89, -INF , !P4 ;  /* 0xff80000059597808 */ /* 0x000fe40006000000 */
[----:B------:R-:W-:Y:S01]  /*123f0*/  ISETP.GE.AND P5, PT, R3, UR5, PT ;  /* 0x0000000503007c0c */ /* 0x000fe2000bfa6270 */
[----:B------:R-:W-:Y:S01]  /*12400*/  VIADD R3, R2, 0xc ;  /* 0x0000000c02037836 */ /* 0x000fe20000000000 */
[----:B------:R-:W-:Y:S01]  /*12410*/  ISETP.GE.AND P4, PT, R0, UR5, PT ;  /* 0x0000000500007c0c */ /* 0x000fe2000bf86270 */
[----:B------:R-:W-:Y:S01]  /*12420*/  VIADD R0, R2, 0xd ;  /* 0x0000000d02007836 */ /* 0x000fe20000000000 */
[----:B------:R-:W-:Y:S02]  /*12430*/  ISETP.GE.AND P2, PT, R4, UR5, PT ;  /* 0x0000000504007c0c */ /* 0x000fe4000bf46270 */
[----:B------:R-:W-:-:S02]  /*12440*/  FSEL R90, R90, -INF , !P3 ;  /* 0xff8000005a5a7808 */ /* 0x000fc40005800000 */
[----:B------:R-:W-:Y:S02]  /*12450*/  FSEL R92, R92, -INF , !P2 ;  /* 0xff8000005c5c7808 */ /* 0x000fe40005000000 */
[----:B------:R-:W-:Y:S01]  /*12460*/  ISETP.GE.AND P3, PT, R3, UR5, PT ;  /* 0x0000000503007c0c */ /* 0x000fe2000bf66270 */
[----:B------:R-:W-:Y:S01]  /*12470*/  VIADD R3, R2, 0xe ;  /* 0x0000000e02037836 */ /* 0x000fe20000000000 */
[----:B------:R-:W-:Y:S01]  /*12480*/  ISETP.GE.AND P2, PT, R0, UR5, PT ;  /* 0x0000000500007c0c */ /* 0x000fe2000bf46270 */
[----:B------:R-:W-:Y:S01]  /*12490*/  VIADD R0, R2, 0x10 ;  /* 0x0000001002007836 */ /* 0x000fe20000000000 */
[----:B------:R-:W-:Y:S02]  /*124a0*/  FSEL R93, R93, -INF , !P1 ;  /* 0xff8000005d5d7808 */ /* 0x000fe40004800000 */
[----:B------:R-:W-:Y:S02]  /*124b0*/  FSEL R94, R94, -INF , !P0 ;  /* 0xff8000005e5e7808 */ /* 0x000fe40004000000 */
[----:B------:R-:W-:Y:S01]  /*124c0*/  ISETP.GE.AND P1, PT, R3, UR5, PT ;  /* 0x0000000503007c0c */ /* 0x000fe2000bf26270 */
[----:B------:R-:W-:Y:S01]  /*124d0*/  VIADD R3, R2, 0x11 ;  /* 0x0000001102037836 */ /* 0x000fe20000000000 */
[----:B------:R-:W-:Y:S01]  /*124e0*/  ISETP.GE.AND P0, PT, R0, UR5, PT ;  /* 0x0000000500007c0c */ /* 0x000fe2000bf06270 */
[----:B------:R-:W-:Y:S01]  /*124f0*/  VIADD R0, R2, 0x12 ;  /* 0x0000001202007836 */ /* 0x000fe20000000000 */
        /* <DEDUP_REMOVED lines=198> */
[----:B---3--:R-:W-:Y:S02]  /*13160*/  FSEL R120, R120, -INF , !P3 ;  /* 0xff80000078787808 */ /* 0x008fe40005800000 */
        /* <DEDUP_REMOVED lines=70> */
[C---:B------:R-:W-:Y:S01]  /*135d0*/  VIADD R0, R2.reuse, 0x1f ;  /* 0x0000001f02007836 */ /* 0x040fe20000000000 */
        /* <DEDUP_REMOVED lines=65> */
[C---:B------:R-:W-:Y:S01]  /*139f0*/  VIADD R0, R2.reuse, 0x77 ;  /* 0x0000007702007836 */ /* 0x040fe20000000000 */
[----:B------:R-:W-:Y:S01]  /*13a00*/  FSEL R47, R47, -INF , !P6 ;  /* 0xff8000002f2f7808 */ /* 0x000fe20007000000 */
[----:B------:R-:W-:Y:S01]  /*13a10*/  VIADD R2, R2, 0x7b ;  /* 0x0000007b02027836 */ /* 0x000fe20000000000 */
[----:B------:R-:W-:-:S02]  /*13a20*/  ISETP.GE.AND P6, PT, R3, UR5, PT ;  /* 0x0000000503007c0c */ /* 0x000fc4000bfc6270 */
[----:B------:R-:W-:Y:S02]  /*13a30*/  FSEL R55, R55, -INF , !P4 ;  /* 0xff80000037377808 */ /* 0x000fe40006000000 */
[----:B------:R-:W-:Y:S02]  /*13a40*/  ISETP.GE.AND P4, PT, R2, UR5, PT ;  /* 0x0000000502007c0c */ /* 0x000fe4000bf86270 */
[C---:B------:R-:W-:Y:S02]  /*13a50*/  FMNMX3 R3, R17.reuse, R88, R92, !PT ;  /* 0x0000005811037276 */ /* 0x040fe4000780005c */
[C---:B------:R-:W-:Y:S02]  /*13a60*/  FMNMX3 R2, R17.reuse, R89, R93, !PT ;  /* 0x0000005911027276 */ /* 0x040fe4000780005d */
[----:B------:R-:W-:Y:S02]  /*13a70*/  FMNMX3 R5, R17, R90, R94, !PT ;  /* 0x0000005a11057276 */ /* 0x000fe4000780005e */
[----:B------:R-:W-:-:S02]  /*13a80*/  FSEL R51, R51, -INF , !P5 ;  /* 0xff80000033337808 */ /* 0x000fc40006800000 */
[----:B------:R-:W-:Y:S02]  /*13a90*/  FMNMX3 R3, R3, R96, R100, !PT ;  /* 0x0000006003037276 */ /* 0x000fe40007800064 */
[----:B------:R-:W-:Y:S02]  /*13aa0*/  ISETP.GE.AND P5, PT, R0, UR5, PT ;  /* 0x0000000500007c0c */ /* 0x000fe4000bfa6270 */
        /* <DEDUP_REMOVED lines=45> */
[----:B------:R-:W-:-:S02]  /*13d80*/  FSEL R123, R123, -INF , !P3 ;  /* 0xff8000007b7b7808 */ /* 0x000fc40005800000 */
[----:B------:R-:W-:Y:S02]  /*13d90*/  FSEL R127, R127, -INF , !P2 ;  /* 0xff8000007f7f7808 */ /* 0x000fe40005000000 */
        /* <DEDUP_REMOVED lines=17> */
[----:B------:R-:W-:Y:S02]  /*13eb0*/  FMNMX3 R0, R0, R153, R155, !PT ;  /* 0x0000009900007276 */ /* 0x000fe4000780009b */
[----:B------:R-:W-:Y:S02]  /*13ec0*/  FMNMX3 R2, R5, R156, R150, !PT ;  /* 0x0000009c05027276 */ /* 0x000fe40007800096 */
[----:B------:R-:W-:Y:S02]  /*13ed0*/  FMNMX3 R0, R0, R157, R151, !PT ;  /* 0x0000009d00007276 */ /* 0x000fe40007800097 */
[----:B------:R-:W-:Y:S02]  /*13ee0*/  FMNMX3 R3, R4, R3, R2, !PT ;  /* 0x0000000304037276 */ /* 0x000fe40007800002 */
[----:B------:R-:W-:Y:S02]  /*13ef0*/  ISETP.NE.AND P0, PT, R19, R22, PT ;  /* 0x000000161300720c */ /* 0x000fe40003f05270 */
[----:B------:R-:W-:-:S04]  /*13f00*/  FMNMX R23, R0, R3, !PT ;  /* 0x0000000300177209 */ /* 0x000fc80007800000 */
[C---:B------:R-:W-:Y:S01]  /*13f10*/  FSETP.NEU.AND P1, PT, R23.reuse, -INF , PT ;  /* 0xff8000001700780b */ /* 0x040fe20003f2d000 */
[----:B------:R1:W-:Y:S03]  /*13f20*/  STL [R1+0x74], R23 ;  /* 0x0000741701007387 */ /* 0x0003e60000100800 */
[----:B------:R-:W-:-:S03]  /*13f30*/  FSEL R19, R23, RZ, P1 ;  /* 0x000000ff17137208 */ /* 0x000fc60000800000 */
        /* <DEDUP_REMOVED lines=17> */
.L_x_264:
[----:B------:R-:W-:Y:S05]  /*14050*/  WARPSYNC.ALL ;  /* 0x0000000000007948 */ /* 0x000fea0003800000 */
[----:B------:R-:W-:Y:S01]  /*14060*/  R2UR UR4, R18 ;  /* 0x00000000120472ca */ /* 0x000fe200000e0000 */
[----:B------:R-:W-:Y:S01]  /*14070*/  IMAD.MOV.U32 R18, RZ, RZ, R17 ;  /* 0x000000ffff127224 */ /* 0x000fe200078e0011 */
[----:B------:R-:W-:-:S11]  /*14080*/  ISETP.NE.AND P0, PT, RZ, UR41, PT ;  /* 0x00000029ff007c0c */ /* 0x000fd6000bf05270 */
[----:B------:R3:W-:Y:S02]  /*14090*/  STTM.x2 tmem[UR4], R18 ;  /* 0x00000012000079ed */ /* 0x0007e400080c0004 */
[----:B------:R-:W-:Y:S05]  /*140a0*/  @P0 BRA `(.L_x_265) ;  /* 0x0000000000040947 */ /* 0x000fea0003800000 */
[----:B------:R-:W-:Y:S05]  /*140b0*/  BPT.TRAP 0x1 ;  /* 0x000000040000795c */ /* 0x000fea0000300000 */
.L_x_265:
[----:B------:R-:W-:Y:S01]  /*140c0*/  UISETP.NE.AND UP0, UPT, UR51, URZ, UPT ;  /* 0x000000ff3300728c */ /* 0x000fe2000bf05270 */
[----:B------:R-:W-:Y:S01]  /*140d0*/  MOV R2, UR50 ;  /* 0x0000003200027c02 */ /* 0x000fe20008000f00 */
[----:B------:R-:W-:Y:S01]  /*140e0*/  UIADD3 UR4, UPT, UPT, UR37, 0x14070, URZ ;  /* 0x0001407025047890 */ /* 0x000fe2000fffe0ff */
[C---:B------:R-:W-:Y:S01]  /*140f0*/  FSETP.NEU.AND P0, PT, R23.reuse, -INF , PT ;  /* 0xff8000001700780b */ /* 0x040fe20003f0d000 */
[----:B------:R-:W-:Y:S01]  /*14100*/  UIADD3 UR5, UPT, UPT, UR37, 0x140d0, URZ ;  /* 0x000140d025057890 */ /* 0x000fe2000fffe0ff */
[----:B------:R-:W-:Y:S01]  /*14110*/  SHF.L.U32 R2, R2, 0x1f, RZ ;  /* 0x0000001f02027819 */ /* 0x000fe200000006ff */
[----:B------:R-:W-:Y:S01]  /*14120*/  USHF.L.U32 UR42, UR42, 0x3, URZ ;  /* 0x000000032a2a7899 */ /* 0x000fe200080006ff */
[----:B------:R-:W-:-:S03]  /*14130*/  FSEL R0, R23, RZ, P0 ;  /* 0x000000ff17007208 */ /* 0x000fc60000000000 */
[----:B------:R-:W-:Y:S01]  /*14140*/  MOV R3, UR5 ;  /* 0x0000000500037c02 */ /* 0x000fe20008000f00 */
[----:B------:R-:W-:Y:S02]  /*14150*/  @!UP0 UIADD3 UR4, UPT, UPT, UR37, 0x14080, URZ ;  /* 0x0001408025048890 */ /* 0x000fe4000fffe0ff */
[----:B------:R-:W-:-:S07]  /*14160*/  UIADD3 UR6, UPT, UPT, UR42, UR5, URZ ;  /* 0x000000052a067290 */ /* 0x000fce000fffe0ff */
[----:B------:R-:W-:Y:S02]  /*14170*/  SYNCS.ARRIVE.TRANS64.A1T0 RZ, [UR4], RZ ;  /* 0x000000ffffff79a7 */ /* 0x000fe40008100004 */
[----:B------:R-:W4:Y:S01]  /*14180*/  LDCU UR4, c[0x0][0x704] ;  /* 0x0000e080ff0477ac */ /* 0x000f220008000800 */
[----:B------:R-:W5:Y:S01]  /*14190*/  SYNCS.PHASECHK.TRANS64.TRYWAIT P5, [R3+UR42], R2 ;  /* 0x00000002030075a7 */ /* 0x000f6200080a112a */
[----:B----4-:R-:W-:-:S04]  /*141a0*/  FMUL R0, R0, -UR4 ;  /* 0x8000000400007c20 */ /* 0x010fc80008400000 */
[--C-:B---3--:R-:W-:Y:S02]  /*141b0*/  FFMA2 R18, R88.F32x2.HI_LO, UR4.F32, R0.reuse.F32 ;  /* 0x0000000458127c49 */ /* 0x108fe40009200000 */
[--C-:B-1----:R-:W-:Y:S02]  /*141c0*/  FFMA2 R22, R90.F32x2.HI_LO, UR4.F32, R0.reuse.F32 ;  /* 0x000000045a167c49 */ /* 0x102fe40009200000 */
[--C-:B------:R-:W-:Y:S01]  /*141d0*/  FFMA2 R88, R92.F32x2.HI_LO, UR4.F32, R0.reuse.F32 ;  /* 0x000000045c587c49 */ /* 0x100fe20009200000 */
[----:B------:R-:W-:Y:S01]  /*141e0*/  FSETP.GEU.AND P4, PT, R18, -126, PT ;  /* 0xc2fc00001200780b */ /* 0x000fe20003f8e000 */
[----:B------:R-:W-:Y:S01]  /*141f0*/  FFMA2 R90, R94.F32x2.HI_LO, UR4.F32, R0.F32 ;  /* 0x000000045e5a7c49 */ /* 0x000fe20009200000 */
[----:B------:R-:W-:Y:S02]  /*14200*/  FSETP.GEU.AND P3, PT, R19, -126, PT ;  /* 0xc2fc00001300780b */ /* 0x000fe40003f6e000 */
[----:B------:R-:W-:Y:S02]  /*14210*/  FSETP.GEU.AND P2, PT, R22, -126, PT ;  /* 0xc2fc00001600780b */ /* 0x000fe40003f4e000 */
[----:B------:R-:W-:-:S02]  /*14220*/  FSETP.GEU.AND P1, PT, R23, -126, PT ;  /* 0xc2fc00001700780b */ /* 0x000fc40003f2e000 */
[----:B------:R-:W-:Y:S02]  /*14230*/  FSETP.GEU.AND P0, PT, R88, -126, PT ;  /* 0xc2fc00005800780b */ /* 0x000fe40003f0e000 */
[----:B------:R-:W-:-:S03]  /*14240*/  FSETP.GEU.AND P6, PT, R89, -126, PT ;  /* 0xc2fc00005900780b */ /* 0x000fc60003fce000 */
[----:B------:R-:W-:Y:S02]  /*14250*/  @!P4 FMUL R18, R18, 0.5 ;  /* 0x3f0000001212c820 */ /* 0x000fe40000400000 */
[----:B------:R-:W-:Y:S02]  /*14260*/  @!P3 FMUL R19, R19, 0.5 ;  /* 0x3f0000001313b820 */ /* 0x000fe40000400000 */
[----:B------:R-:W-:Y:S02]  /*14270*/  @!P2 FMUL R22, R22, 0.5 ;  /* 0x3f0000001616a820 */ /* 0x000fe40000400000 */
[----:B------:R-:W-:Y:S01]  /*14280*/  @!P1 FMUL R23, R23, 0.5 ;  /* 0x3f00000017179820 */ /* 0x000fe20000400000 */
[----:B------:R-:W1:Y:S08]  /*14290*/  MUFU.EX2 R18, R18 ;  /* 0x0000001200127308 */ /* 0x000e700000000800 */
[----:B------:R-:W3:Y:S08]  /*142a0*/  MUFU.EX2 R19, R19 ;  /* 0x0000001300137308 */ /* 0x000ef00000000800 */
[----:B------:R-:W4:Y:S08]  /*142b0*/  MUFU.EX2 R22, R22 ;  /* 0x0000001600167308 */ /* 0x000f300000000800 */
[----:B------:R-:W1:Y:S02]  /*142c0*/  MUFU.EX2 R23, R23 ;  /* 0x0000001700177308 */ /* 0x000e640000000800 */
[----:B-1-345:R-:W-:Y:S05]  /*142d0*/  @!P5 BRA `(.L_x_266) ;  /* 0x0000006c0008d947 */ /* 0x03afea0003800000 */
.L_x_426:
[--C-:B------:R-:W-:Y:S01]  /*142e0*/  FFMA2 R92, R96.F32x2.HI_LO, UR4.F32, R0.reuse.F32 ;  /* 0x00000004605c7c49 */ /* 0x100fe20009200000 */
[----:B------:R-:W-:Y:S01]  /*142f0*/  FSETP.GEU.AND P5, PT, R90, -126, PT ;  /* 0xc2fc00005a00780b */ /* 0x000fe20003fae000 */
[----:B------:R-:W-:Y:S01]  /*14300*/  @!P2 FMUL R22, R22, R22 ;  /* 0x000000161616a220 */ /* 0x000fe20000400000 */
[----:B------:R-:W-:Y:S01]  /*14310*/  @!P0 FMUL R88, R88, 0.5 ;  /* 0x3f00000058588820 */ /* 0x000fe20000400000 */
[----:B------:R-:W-:Y:S01]  /*14320*/  @!P3 FMUL R19, R19, R19 ;  /* 0x000000131313b220 */ /* 0x000fe20000400000 */
[----:B------:R-:W-:Y:S01]  /*14330*/  FSETP.GEU.AND P2, PT, R93, -126, PT ;  /* 0xc2fc00005d00780b */ /* 0x000fe20003f4e000 */
[----:B------:R-:W-:Y:S01]  /*14340*/  @!P4 FMUL R18, R18, R18 ;  /* 0x000000121212c220 */ /* 0x000fe20000400000 */
[----:B------:R-:W-:Y:S01]  /*14350*/  FSETP.GEU.AND P3, PT, R92, -126, PT ;  /* 0xc2fc00005c00780b */ /* 0x000fe20003f6e000 */
[--C-:B------:R-:W-:Y:S01]  /*14360*/  FFMA2 R94, R98.F32x2.HI_LO, UR4.F32, R0.reuse.F32 ;  /* 0x00000004625e7c49 */ /* 0x100fe20009200000 */
[----:B------:R-:W3:Y:S01]  /*14370*/  MUFU.EX2 R88, R88 ;  /* 0x0000005800587308 */ /* 0x000ee20000000800 */
[----:B------:R-:W-:Y:S01]  /*14380*/  FSETP.GEU.AND P4, PT, R91, -126, PT ;  /* 0xc2fc00005b00780b */ /* 0x000fe20003f8e000 */
[----:B------:R-:W-:Y:S01]  /*14390*/  @!P1 FMUL R23, R23, R23 ;  /* 0x0000001717179220 */ /* 0x000fe20000400000 */
[--C-:B------:R-:W-:Y:S01]  /*143a0*/  FFMA2 R96, R100.F32x2.HI_LO, UR4.F32, R0.reuse.F32 ;  /* 0x0000000464607c49 */ /* 0x100fe20009200000 */
[----:B------:R-:W-:Y:S01]  /*143b0*/  FSETP.GEU.AND P1, PT, R94, -126, PT ;  /* 0xc2fc00005e00780b */ /* 0x000fe20003f2e000 */
[----:B------:R-:W-:Y:S01]  /*143c0*/  @!P6 FMUL R89, R89, 0.5 ;  /* 0x3f0000005959e820 */ /* 0x000fe20000400000 */
[--C-:B------:R-:W-:Y:S01]  /*143d0*/  FFMA2 R100, R104.F32x2.HI_LO, UR4.F32, R0.reuse.F32 ;  /* 0x0000000468647c49 */ /* 0x100fe20009200000 */
[----:B------:R-:W-:Y:S01]  /*143e0*/  ULOP3.LUT UR42, UR42, 0x8, URZ, 0x3c, !UPT ;  /* 0x000000082a2a7892 */ /* 0x000fe2000f8e3cff */
[----:B------:R-:W-:Y:S01]  /*143f0*/  @!P5 FMUL R90, R90, 0.5 ;  /* 0x3f0000005a5ad820 */ /* 0x000fe20000400000 */
[----:B------:R-:W-:Y:S01]  /*14400*/  @!P2 FMUL R93, R93, 0.5 ;  /* 0x3f0000005d5da820 */ /* 0x000fe20000400000 */
[--C-:B------:R-:W-:Y:S01]  /*14410*/  FFMA2 R98, R102.F32x2.HI_LO, UR4.F32, R0.reuse.F32 ;  /* 0x0000000466627c49 */ /* 0x100fe20009200000 */
[----:B------:R-:W4:Y:S01]  /*14420*/  MUFU.EX2 R89, R89 ;  /* 0x0000005900597308 */ /* 0x000f220000000800 */
[----:B------:R-:W-:Y:S01]  /*14430*/  @!P3 FMUL R92, R92, 0.5 ;  /* 0x3f0000005c5cb820 */ /* 0x000fe20000400000 */
[----:B------:R-:W-:-:S02]  /*14440*/  FFMA2 R102, R106.F32x2.HI_LO, UR4.F32, R0.F32 ;  /* 0x000000046a667c49 */ /* 0x000fc40009200000 */
[----:B------:R-:W-:Y:S01]  /*14450*/  @!P4 FMUL R91, R91, 0.5 ;  /* 0x3f0000005b5bc820 */ /* 0x000fe20000400000 */
[--C-:B------:R-:W-:Y:S02]  /*14460*/  FFMA2 R106, R110.F32x2.HI_LO, UR4.F32, R0.reuse.F32 ;  /* 0x000000046e6a7c49 */ /* 0x100fe40009200000 */
[----:B---3--:R-:W-:Y:S01]  /*14470*/  @!P0 FMUL R88, R88, R88 ;  /* 0x0000005858588220 */ /* 0x008fe20000400000 */
[----:B------:R-:W3:Y:S01]  /*14480*/  MUFU.EX2 R93, R93 ;  /* 0x0000005d005d7308 */ /* 0x000ee20000000800 */
[----:B------:R-:W-:Y:S01]  /*14490*/  @!P1 FMUL R94, R94, 0.5 ;  /* 0x3f0000005e5e9820 */ /* 0x000fe20000400000 */
[----:B------:R-:W-:Y:S01]  /*144a0*/  FSETP.GEU.AND P0, PT, R95, -126, PT ;  /* 0xc2fc00005f00780b */ /* 0x000fe20003f0e000 */
[--C-:B------:R-:W-:Y:S02]  /*144b0*/  FFMA2 R104, R108.F32x2.HI_LO, UR4.F32, R0.reuse.F32 ;  /* 0x000000046c687c49 */ /* 0x100fe40009200000 */
[--C-:B------:R-:W-:Y:S02]  /*144c0*/  FFMA2 R108, R112.F32x2.HI_LO, UR4.F32, R0.reuse.F32 ;  /* 0x00000004706c7c49 */ /* 0x100fe40009200000 */
[--C-:B------:R-:W-:Y:S01]  /*144d0*/  FFMA2 R110, R114.F32x2.HI_LO, UR4.F32, R0.reuse.F32 ;  /* 0x00000004726e7c49 */ /* 0x100fe20009200000 */
[----:B------:R-:W5:Y:S01]  /*144e0*/  MUFU.EX2 R92, R92 ;  /* 0x0000005c005c7308 */ /* 0x000f620000000800 */
[----:B----4-:R-:W-:Y:S01]  /*144f0*/  @!P6 FMUL R89, R89, R89 ;  /* 0x000000595959e220 */ /* 0x010fe20000400000 */
[----:B------:R-:W-:Y:S01]  /*14500*/  FSETP.GEU.AND P6, PT, R96, -126, PT ;  /* 0xc2fc00006000780b */ /* 0x000fe20003fce000 */
[----:B------:R-:W-:-:S02]  /*14510*/  FFMA2 R114, R118.F32x2.HI_LO, UR4.F32, R0.F32 ;  /* 0x0000000476727c49 */ /* 0x000fc40009200000 */
[--C-:B------:R-:W-:Y:S02]  /*14520*/  FFMA2 R112, R116.F32x2.HI_LO, UR4.F32, R0.reuse.F32 ;  /* 0x0000000474707c49 */ /* 0x100fe40009200000 */
[----:B------:R-:W-:Y:S01]  /*14530*/  @!P0 FMUL R95, R95, 0.5 ;  /* 0x3f0000005f5f8820 */ /* 0x000fe20000400000 */
[----:B------:R-:W4:Y:S01]  /*14540*/  MUFU.EX2 R91, R91 ;  /* 0x0000005b005b7308 */ /* 0x000f220000000800 */
[----:B---3--:R-:W-:Y:S01]  /*14550*/  @!P2 FMUL R93, R93, R93 ;  /* 0x0000005d5d5da220 */ /* 0x008fe20000400000 */
[----:B------:R-:W-:Y:S01]  /*14560*/  FSETP.GEU.AND P2, PT, R100, -126, PT ;  /* 0xc2fc00006400780b */ /* 0x000fe20003f4e000 */
[--C-:B------:R-:W-:Y:S02]  /*14570*/  FFMA2 R56, R56.F32x2.HI_LO, UR4.F32, R0.reuse.F32 ;  /* 0x0000000438387c49 */ /* 0x100fe40009200000 */
[--C-:B------:R-:W-:Y:S02]  /*14580*/  FFMA2 R60, R60.F32x2.HI_LO, UR4.F32, R0.reuse.F32 ;  /* 0x000000043c3c7c49 */ /* 0x100fe40009200000 */
[----:B------:R-:W-:Y:S01]  /*14590*/  @!P6 FMUL R96, R96, 0.5 ;  /* 0x3f0000006060e820 */ /* 0x000fe20000400000 */
[----:B------:R-:W3:Y:S01]  /*145a0*/  MUFU.EX2 R94, R94 ;  /* 0x0000005e005e7308 */ /* 0x000ee20000000800 */
[----:B-----5:R-:W-:Y:S01]  /*145b0*/  @!P3 FMUL R92, R92, R92 ;  /* 0x0000005c5c5cb220 */ /* 0x020fe20000400000 */
[----:B------:R-:W-:Y:S01]  /*145c0*/  FSETP.GEU.AND P3, PT, R99, -126, PT ;  /* 0xc2fc00006300780b */ /* 0x000fe20003f6e000 */
[----:B------:R-:W-:-:S02]  /*145d0*/  FFMA2 R58, R58.F32x2.HI_LO, UR4.F32, R0.F32 ;  /* 0x000000043a3a7c49 */ /* 0x000fc40009200000 */
[--C-:B------:R-:W-:Y:S02]  /*145e0*/  FFMA2 R62, R62.F32x2.HI_LO, UR4.F32, R0.reuse.F32 ;  /* 0x000000043e3e7c49 */ /* 0x100fe40009200000 */
[----:B------:R-:W-:Y:S01]  /*145f0*/  @!P2 FMUL R100, R100, 0.5 ;  /* 0x3f0000006464a820 */ /* 0x000fe20000400000 */
[----:B------:R-:W5:Y:S01]  /*14600*/  MUFU.EX2 R90, R90 ;  /* 0x0000005a005a7308 */ /* 0x000f620000000800 */
[----:B----4-:R-:W-:Y:S01]  /*14610*/  @!P4 FMUL R91, R91, R91 ;  /* 0x0000005b5b5bc220 */ /* 0x010fe20000400000 */
[----:B------:R-:W-:Y:S01]  /*14620*/  FSETP.GEU.AND P4, PT, R98, -126, PT ;  /* 0xc2fc00006200780b */ /* 0x000fe20003f8e000 */
[--C-:B------:R-:W-:Y:S02]  /*14630*/  FFMA2 R68, R68.F32x2.HI_LO, UR4.F32, R0.reuse.F32 ;  /* 0x0000000444447c49 */ /* 0x100fe40009200000 */
[--C-:B------:R-:W-:Y:S02]  /*14640*/  FFMA2 R66, R66.F32x2.HI_LO, UR4.F32, R0.reuse.F32 ;  /* 0x0000000442427c49 */ /* 0x100fe40009200000 */
[----:B------:R-:W-:Y:S01]  /*14650*/  @!P3 FMUL R99, R99, 0.5 ;  /* 0x3f0000006363b820 */ /* 0x000fe20000400000 */
[----:B------:R-:W4:Y:S01]  /*14660*/  MUFU.EX2 R95, R95 ;  /* 0x0000005f005f7308 */ /* 0x000f220000000800 */
[----:B---3--:R-:W-:Y:S01]  /*14670*/  @!P1 FMUL R94, R94, R94 ;  /* 0x0000005e5e5e9220 */ /* 0x008fe20000400000 */
[----:B------:R-:W-:Y:S01]  /*14680*/  FSETP.GEU.AND P1, PT, R101, -126, PT ;  /* 0xc2fc00006500780b */ /* 0x000fe20003f2e000 */
[----:B------:R-:W-:-:S02]  /*14690*/  FFMA2 R64, R64.F32x2.HI_LO, UR4.F32, R0.F32 ;  /* 0x0000000440407c49 */ /* 0x000fc40009200000 */
[--C-:B------:R-:W-:Y:S02]  /*146a0*/  FFMA2 R70, R70.F32x2.HI_LO, UR4.F32, R0.reuse.F32 ;  /* 0x0000000446467c49 */ /* 0x100fe40009200000 */
[----:B------:R-:W-:Y:S01]  /*146b0*/  @!P4 FMUL R98, R98, 0.5 ;  /* 0x3f0000006262c820 */ /* 0x000fe20000400000 */
[----:B------:R-:W3:Y:S01]  /*146c0*/  MUFU.EX2 R100, R100 ;  /* 0x0000006400647308 */ /* 0x000ee20000000800 */
[----:B-----5:R-:W-:Y:S01]  /*146d0*/  @!P5 FMUL R90, R90, R90 ;  /* 0x0000005a5a5ad220 */ /* 0x020fe20000400000 */
[----:B------:R-:W-:Y:S01]  /*146e0*/  FSETP.GEU.AND P5, PT, R97, -126, PT ;  /* 0xc2fc00006100780b */ /* 0x000fe20003fae000 */
[--C-:B------:R-:W-:Y:S02]  /*146f0*/  FFMA2 R74, R74.F32x2.HI_LO, UR4.F32, R0.reuse.F32 ;  /* 0x000000044a4a7c49 */ /* 0x100fe40009200000 */
[--C-:B------:R-:W-:Y:S02]  /*14700*/  FFMA2 R72, R72.F32x2.HI_LO, UR4.F32, R0.reuse.F32 ;  /* 0x0000000448487c49 */ /* 0x100fe40009200000 */
[----:B------:R-:W-:Y:S01]  /*14710*/  @!P1 FMUL R101, R101, 0.5 ;  /* 0x3f00000065659820 */ /* 0x000fe20000400000 */
        /* <DEDUP_REMOVED lines=76> */
[----:B------:R-:W-:Y:S02]  /*14be0*/  FFMA2 R156, R156.F32x2.HI_LO, UR4.F32, R0.F32 ;  /* 0x000000049c9c7c49 */ /* 0x000fe40009200000 */
[----:B------:R-:W-:Y:S01]  /*14bf0*/  @!P1 FMUL R115, R115, 0.5 ;  /* 0x3f00000073739820 */ /* 0x000fe20000400000 */
[----:B------:R-:W4:Y:S01]  /*14c00*/  MUFU.EX2 R114, R114 ;  /* 0x0000007200727308 */ /* 0x000f220000000800 */
[----:B---3--:R-:W-:Y:S01]  /*14c10*/  @!P5 FMUL R104, R104, R104 ;  /* 0x000000686868d220 */ /* 0x008fe20000400000 */
[----:B------:R-:W-:-:S05]  /*14c20*/  FSETP.GEU.AND P5, PT, R111, -126, PT ;  /* 0xc2fc00006f00780b */ /* 0x000fca0003fae000 */
[----:B------:R-:W-:Y:S01]  /*14c30*/  @!P6 FMUL R110, R110, 0.5 ;  /* 0x3f0000006e6ee820 */ /* 0x000fe20000400000 */
[----:B------:R-:W3:Y:S01]  /*14c40*/  MUFU.EX2 R113, R113 ;  /* 0x0000007100717308 */ /* 0x000ee20000000800 */
[----:B-----5:R-:W-:Y:S01]  /*14c50*/  @!P0 FMUL R109, R109, R109 ;  /* 0x0000006d6d6d8220 */ /* 0x020fe20000400000 */
[----:B------:R-:W-:-:S05]  /*14c60*/  FSETP.GEU.AND P0, PT, R56, -126, PT ;  /* 0xc2fc00003800780b */ /* 0x000fca0003f0e000 */
[----:B------:R-:W-:Y:S01]  /*14c70*/  @!P5 FMUL R111, R111, 0.5 ;  /* 0x3f0000006f6fd820 */ /* 0x000fe20000400000 */
[----:B------:R-:W5:Y:S01]  /*14c80*/  MUFU.EX2 R112, R112 ;  /* 0x0000007000707308 */ /* 0x000f620000000800 */
[----:B----4-:R-:W-:Y:S01]  /*14c90*/  @!P2 FMUL R114, R114, R114 ;  /* 0x000000727272a220 */ /* 0x010fe20000400000 */
[----:B------:R-:W-:-:S05]  /*14ca0*/  FSETP.GEU.AND P2, PT, R61, -126, PT ;  /* 0xc2fc00003d00780b */ /* 0x000fca0003f4e000 */
        /* <DEDUP_REMOVED lines=27> */
[----:B------:R-:W-:Y:S02]  /*14e60*/  FSETP.GEU.AND P2, PT, R68, -126, PT ;  /* 0xc2fc00004400780b */ /* 0x000fe40003f4e000 */
[----:B------:R-:W-:-:S03]  /*14e70*/  F2FP.BF16.F32.PACK_AB R61, R95, R94 ;  /* 0x0000005e5f3d723e */ /* 0x000fc600000010ff */
[----:B------:R-:W-:Y:S01]  /*14e80*/  @!P0 FMUL R63, R63, 0.5 ;  /* 0x3f0000003f3f8820 */ /* 0x000fe20000400000 */
[----:B------:R-:W3:Y:S01]  /*14e90*/  MUFU.EX2 R142, R62 ;  /* 0x0000003e008e7308 */ /* 0x000ee20000000800 */
[----:B-----5:R-:W-:Y:S01]  /*14ea0*/  @!P3 FMUL R138, R138, R138 ;  /* 0x0000008a8a8ab220 */ /* 0x020fe20000400000 */
[----:B------:R-:W-:Y:S02]  /*14eb0*/  FSETP.GEU.AND P3, PT, R67, -126, PT ;  /* 0xc2fc00004300780b */ /* 0x000fe40003f6e000 */
[----:B------:R-:W-:-:S03]  /*14ec0*/  F2FP.BF16.F32.PACK_AB R60, R93, R92 ;  /* 0x0000005c5d3c723e */ /* 0x000fc600000010ff */
[----:B------:R-:W-:Y:S01]  /*14ed0*/  @!P2 FMUL R68, R68, 0.5 ;  /* 0x3f0000004444a820 */ /* 0x000fe20000400000 */
[----:B------:R-:W5:Y:S01]  /*14ee0*/  MUFU.EX2 R117, R57 ;  /* 0x0000003900757308 */ /* 0x000f620000000800 */
[----:B----4-:R-:W-:Y:S01]  /*14ef0*/  @!P4 FMUL R119, R119, R119 ;  /* 0x000000777777c220 */ /* 0x010fe20000400000 */
[----:B------:R-:W-:Y:S02]  /*14f00*/  FSETP.GEU.AND P4, PT, R66, -126, PT ;  /* 0xc2fc00004200780b */ /* 0x000fe40003f8e000 */
[----:B------:R-:W-:-:S03]  /*14f10*/  F2FP.BF16.F32.PACK_AB R59, R91, R90 ;  /* 0x0000005a5b3b723e */ /* 0x000fc600000010ff */
        /* <DEDUP_REMOVED lines=108> */
[----:B------:R-:W-:-:S05]  /*155e0*/  FSETP.GEU.AND P1, PT, R26, -126, PT ;  /* 0xc2fc00001a00780b */ /* 0x000fca0003f2e000 */
        /* <DEDUP_REMOVED lines=9> */
[----:B------:R-:W-:Y:S02]  /*15680*/  F2FP.BF16.F32.PACK_AB R79, R163, R162 ;  /* 0x000000a2a34f723e */ /* 0x000fe400000010ff */
[----:B------:R-:W-:Y:S01]  /*15690*/  F2FP.BF16.F32.PACK_AB R83, R171, R170 ;  /* 0x000000aaab53723e */ /* 0x000fe200000010ff */
[----:B------:R-:W-:Y:S01]  /*156a0*/  @!P6 FMUL R85, R85, 0.5 ;  /* 0x3f0000005555e820 */ /* 0x000fe20000400000 */
[----:B------:R-:W4:Y:S01]  /*156b0*/  MUFU.EX2 R180, R24 ;  /* 0x0000001800b47308 */ /* 0x000f220000000800 */
[----:B---3--:R-:W-:Y:S01]  /*156c0*/  @!P0 FMUL R176, R176, R176 ;  /* 0x000000b0b0b08220 */ /* 0x008fe20000400000 */
[----:B------:R-:W-:-:S02]  /*156d0*/  FSETP.GEU.AND P0, PT, R27, -126, PT ;  /* 0xc2fc00001b00780b */ /* 0x000fc40003f0e000 */
[----:B------:R-:W-:-:S03]  /*156e0*/  F2FP.BF16.F32.PACK_AB R84, R173, R172 ;  /* 0x000000acad54723e */ /* 0x000fc600000010ff */
[----:B------:R-:W-:Y:S01]  /*156f0*/  @!P5 FMUL R86, R86, 0.5 ;  /* 0x3f0000005656d820 */ /* 0x000fe20000400000 */
[----:B------:R-:W3:Y:S01]  /*15700*/  MUFU.EX2 R179, R87 ;  /* 0x0000005700b37308 */ /* 0x000ee20000000800 */
[----:B-----5:R-:W-:Y:S01]  /*15710*/  @!P2 FMUL R181, R181, R181 ;  /* 0x000000b5b5b5a220 */ /* 0x020fe20000400000 */
[----:B------:R-:W-:-:S05]  /*15720*/  FSETP.GEU.AND P2, PT, R32, -126, PT ;  /* 0xc2fc00002000780b */ /* 0x000fca0003f4e000 */
[----:B------:R-:W-:Y:S01]  /*15730*/  @!P0 FMUL R27, R27, 0.5 ;  /* 0x3f0000001b1b8820 */ /* 0x000fe20000400000 */
[----:B------:R-:W5:Y:S01]  /*15740*/  MUFU.EX2 R182, R26 ;  /* 0x0000001a00b67308 */ /* 0x000f620000000800 */
[----:B----4-:R-:W-:Y:S01]  /*15750*/  @!P3 FMUL R180, R180, R180 ;  /* 0x000000b4b4b4b220 */ /* 0x010fe20000400000 */
[----:B------:R-:W-:Y:S01]  /*15760*/  FSETP.GEU.AND P3, PT, R31, -126, PT ;  /* 0xc2fc00001f00780b */ /* 0x000fe20003f6e000 */
[----:B------:R-:W4:Y:S04]  /*15770*/  S2R R24, SR_TID.X ;  /* 0x0000000000187919 */ /* 0x000f280000002100 */
[----:B------:R-:W-:Y:S01]  /*15780*/  @!P2 FMUL R32, R32, 0.5 ;  /* 0x3f0000002020a820 */ /* 0x000fe20000400000 */
[----:B------:R-:W1:Y:S01]  /*15790*/  MUFU.EX2 R177, R85 ;  /* 0x0000005500b17308 */ /* 0x000e620000000800 */
        /* <DEDUP_REMOVED lines=8> */
[----:B-1----:R-:W-:Y:S01]  /*15820*/  @!P6 FMUL R177, R177, R177 ;  /* 0x000000b1b1b1e220 */ /* 0x002fe20000400000 */
[----:B------:R-:W-:Y:S02]  /*15830*/  FSETP.GEU.AND P6, PT, R28, -126, PT ;  /* 0xc2fc00001c00780b */ /* 0x000fe40003fce000 */
[----:B------:R-:W-:-:S03]  /*15840*/  F2FP.BF16.F32.PACK_AB R85, R175, R174 ;  /* 0x000000aeaf55723e */ /* 0x000fc600000010ff */
[----:B------:R-:W-:Y:S01]  /*15850*/  @!P1 FMUL R33, R33, 0.5 ;  /* 0x3f00000021219820 */ /* 0x000fe20000400000 */
[----:B------:R-:W1:Y:S01]  /*15860*/  MUFU.EX2 R188, R32 ;  /* 0x0000002000bc7308 */ /* 0x000e620000000800 */
[----:B---3--:R-:W-:Y:S01]  /*15870*/  @!P5 FMUL R178, R178, R178 ;  /* 0x000000b2b2b2d220 */ /* 0x008fe20000400000 */
[----:B------:R-:W-:Y:S02]  /*15880*/  FSETP.GEU.AND P5, PT, R29, -126, PT ;  /* 0xc2fc00001d00780b */ /* 0x000fe40003fae000 */
[----:B----4-:R-:W-:Y:S02]  /*15890*/  SHF.R.U32.HI R24, RZ, 0x5, R24 ;  /* 0x00000005ff187819 */ /* 0x010fe40000011618 */
[----:B------:R-:W-:Y:S01]  /*158a0*/  F2FP.BF16.F32.PACK_AB R86, R177, R176 ;  /* 0x000000b0b156723e */ /* 0x000fe200000010ff */
[----:B------:R-:W-:Y:S01]  /*158b0*/  @!P6 FMUL R28, R28, 0.5 ;  /* 0x3f0000001c1ce820 */ /* 0x000fe20000400000 */
[----:B------:R-:W3:Y:S01]  /*158c0*/  MUFU.EX2 R187, R31 ;  /* 0x0000001f00bb7308 */ /* 0x000ee20000000800 */
[----:B-----5:R-:W-:Y:S01]  /*158d0*/  @!P0 FMUL R183, R183, R183 ;  /* 0x000000b7b7b78220 */ /* 0x020fe20000400000 */
[----:B------:R-:W-:-:S02]  /*158e0*/  FSETP.GEU.AND P0, PT, R34, -126, PT ;  /* 0xc2fc00002200780b */ /* 0x000fc40003f0e000 */
[----:B------:R-:W-:Y:S02]  /*158f0*/  F2FP.BF16.F32.PACK_AB R87, R179, R178 ;  /* 0x000000b2b357723e */ /* 0x000fe400000010ff */
[----:B------:R-:W-:Y:S01]  /*15900*/  F2FP.BF16.F32.PACK_AB R25, R183, R182 ;  /* 0x000000b6b719723e */ /* 0x000fe200000010ff */
[----:B------:R-:W-:Y:S01]  /*15910*/  @!P5 FMUL R29, R29, 0.5 ;  /* 0x3f0000001d1dd820 */ /* 0x000fe20000400000 */
[----:B------:R-:W4:Y:S01]  /*15920*/  MUFU.EX2 R186, R30 ;  /* 0x0000001e00ba7308 */ /* 0x000f220000000800 */
[----:B-1----:R-:W-:Y:S01]  /*15930*/  @!P2 FMUL R188, R188, R188 ;  /* 0x000000bcbcbca220 */ /* 0x002fe20000400000 */
[----:B------:R-:W-:-:S05]  /*15940*/  FSETP.GEU.AND P2, PT, R39, -126, PT ;  /* 0xc2fc00002700780b */ /* 0x000fca0003f4e000 */
[----:B------:R-:W-:Y:S01]  /*15950*/  @!P0 FMUL R34, R34, 0.5 ;  /* 0x3f00000022228820 */ /* 0x000fe20000400000 */
[----:B------:R-:W1:Y:S01]  /*15960*/  MUFU.EX2 R189, R33 ;  /* 0x0000002100bd7308 */ /* 0x000e620000000800 */
[----:B---3--:R-:W-:Y:S01]  /*15970*/  @!P3 FMUL R187, R187, R187 ;  /* 0x000000bbbbbbb220 */ /* 0x008fe20000400000 */
[----:B------:R-:W-:-:S05]  /*15980*/  FSETP.GEU.AND P3, PT, R38, -126, PT ;  /* 0xc2fc00002600780b */ /* 0x000fca0003f6e000 */
[----:B------:R-:W-:Y:S01]  /*15990*/  @!P2 FMUL R39, R39, 0.5 ;  /* 0x3f0000002727a820 */ /* 0x000fe20000400000 */
[----:B------:R-:W3:Y:S01]  /*159a0*/  MUFU.EX2 R184, R28 ;  /* 0x0000001c00b87308 */ /* 0x000ee20000000800 */
[----:B----4-:R-:W-:Y:S01]  /*159b0*/  @!P4 FMUL R186, R186, R186 ;  /* 0x000000bababac220 */ /* 0x010fe20000400000 */
[----:B------:R-:W-:-:S04]  /*159c0*/  FSETP.GEU.AND P4, PT, R37, -126, PT ;  /* 0xc2fc00002500780b */ /* 0x000fc80003f8e000 */
        /* <DEDUP_REMOVED lines=8> */
[----:B------:R-:W-:Y:S02]  /*15a50*/  FSETP.GEU.AND P6, PT, R35, -126, PT ;  /* 0xc2fc00002300780b */ /* 0x000fe40003fce000 */
[----:B------:R-:W-:-:S03]  /*15a60*/  F2FP.BF16.F32.PACK_AB R28, R189, R188 ;  /* 0x000000bcbd1c723e */ /* 0x000fc600000010ff */
        /* <DEDUP_REMOVED lines=8> */
[----:B------:R-:W-:-:S04]  /*15af0*/  FSETP.GEU.AND P0, PT, R41, -126, PT ;  /* 0xc2fc00002900780b */ /* 0x000fc80003f0e000 */
[----:B------:R-:W-:Y:S01]  /*15b00*/  STL [R1+0x18], R29 ;  /* 0x0000181d01007387 */ /* 0x000fe20000100800 */
[----:B------:R-:W-:Y:S01]  /*15b10*/  @!P5 FMUL R36, R36, 0.5 ;  /* 0x3f0000002424d820 */ /* 0x000fe20000400000 */
[----:B------:R-:W1:Y:S02]  /*15b20*/  MUFU.EX2 R2, R37 ;  /* 0x0000002500027308 */ /* 0x000e640000000800 */
[----:B---3--:R-:W-:Y:S05]  /*15b30*/  STL [R1+0x2c], R3 ;  /* 0x00002c0301007387 */ /* 0x008fea0000100800 */
[----:B------:R-:W-:Y:S01]  /*15b40*/  @!P0 FMUL R41, R41, 0.5 ;  /* 0x3f00000029298820 */ /* 0x000fe20000400000 */
[----:B------:R3:W5:Y:S01]  /*15b50*/  MUFU.EX2 R32, R40 ;  /* 0x0000002800207308 */ /* 0x0007620000000800 */
[----:B----4-:R-:W-:Y:S01]  /*15b60*/  @!P3 FMUL R31, R31, R31 ;  /* 0x0000001f1f1fb220 */ /* 0x010fe20000400000 */
[----:B------:R-:W-:-:S04]  /*15b70*/  FSETP.GEU.AND P3, PT, R45, -126, PT ;  /* 0xc2fc00002d00780b */ /* 0x000fc80003f6e000 */
[----:B------:R4:W-:Y:S02]  /*15b80*/  STL [R1+0x28], R31 ;  /* 0x0000281f01007387 */ /* 0x0009e40000100800 */
[----:B------:R-:W2:Y:S02]  /*15b90*/  MUFU.EX2 R56, R35 ;  /* 0x0000002300387308 */ /* 0x000ea40000000800 */
[----:B-1----:R1:W-:Y:S05]  /*15ba0*/  STL [R1+0x24], R2 ;  /* 0x0000240201007387 */ /* 0x0023ea0000100800 */
[----:B------:R-:W-:Y:S01]  /*15bb0*/  @!P3 FMUL R45, R45, 0.5 ;  /* 0x3f0000002d2db820 */ /* 0x000fe20000400000 */
[----:B------:R-:W4:Y:S01]  /*15bc0*/  MUFU.EX2 R30, R36 ;  /* 0x00000024001e7308 */ /* 0x000f220000000800 */
[----:B---3--:R-:W-:Y:S01]  /*15bd0*/  MOV R40, R3 ;  /* 0x0000000300287202 */ /* 0x008fe20000000f00 */
[----:B-----5:R-:W-:Y:S01]  /*15be0*/  @!P1 FMUL R32, R32, R32 ;  /* 0x0000002020209220 */ /* 0x020fe20000400000 */
[----:B------:R-:W-:-:S03]  /*15bf0*/  FSETP.GEU.AND P1, PT, R47, -126, PT ;  /* 0xc2fc00002f00780b */ /* 0x000fc60003f2e000 */
[----:B------:R-:W-:Y:S01]  /*15c00*/  @!P2 FMUL R40, R40, R40 ;  /* 0x000000282828a220 */ /* 0x000fe20000400000 */
[----:B------:R3:W-:Y:S01]  /*15c10*/  STL [R1+0x30], R32 ;  /* 0x0000302001007387 */ /* 0x0007e20000100800 */
[----:B------:R5:W1:Y:S01]  /*15c20*/  MUFU.EX2 R39, R41 ;  /* 0x0000002900277308 */ /* 0x000a620000000800 */
[----:B--2---:R-:W-:Y:S01]  /*15c30*/  @!P6 FMUL R56, R56, R56 ;  /* 0x000000383838e220 */ /* 0x004fe20000400000 */
[----:B------:R-:W-:Y:S01]  /*15c40*/  FSETP.GEU.AND P6, PT, R42, -126, PT ;  /* 0xc2fc00002a00780b */ /* 0x000fe20003fce000 */
[----:B------:R-:W-:Y:S01]  /*15c50*/  @!P2 STL [R1+0x2c], R40 ;  /* 0x00002c280100a387 */ /* 0x000fe20000100800 */
[----:B------:R-:W-:-:S03]  /*15c60*/  FSETP.GEU.AND P2, PT, R46, -126, PT ;  /* 0xc2fc00002e00780b */ /* 0x000fc60003f4e000 */
[----:B------:R-:W-:Y:S01]  /*15c70*/  STL [R1+0x1c], R56 ;  /* 0x00001c3801007387 */ /* 0x000fe20000100800 */
[----:B------:R-:W2:Y:S01]  /*15c80*/  MUFU.EX2 R37, R45 ;  /* 0x0000002d00257308 */ /* 0x000ea20000000800 */
[----:B----4-:R-:W-:Y:S01]  /*15c90*/  @!P5 FMUL R30, R30, R30 ;  /* 0x0000001e1e1ed220 */ /* 0x010fe20000400000 */
[----:B------:R-:W-:Y:S01]  /*15ca0*/  FSETP.GEU.AND P5, PT, R43, -126, PT ;  /* 0xc2fc00002b00780b */ /* 0x000fe20003fae000 */
[----:B------:R-:W-:Y:S01]  /*15cb0*/  @!P1 FMUL R47, R47, 0.5 ;  /* 0x3f0000002f2f9820 */ /* 0x000fe20000400000 */
[----:B------:R-:W-:Y:S02]  /*15cc0*/  F2FP.BF16.F32.PACK_AB R31, R40, R31 ;  /* 0x0000001f281f723e */ /* 0x000fe400000010ff */
[----:B------:R4:W-:Y:S01]  /*15cd0*/  STL [R1+0x20], R30 ;  /* 0x0000201e01007387 */ /* 0x0009e20000100800 */
[----:B------:R-:W-:Y:S01]  /*15ce0*/  @!P6 FMUL R42, R42, 0.5 ;  /* 0x3f0000002a2ae820 */ /* 0x000fe20000400000 */
[----:B------:R-:W3:Y:S01]  /*15cf0*/  MUFU.EX2 R36, R47 ;  /* 0x0000002f00247308 */ /* 0x000ee20000000800 */
[----:B-----5:R-:W-:Y:S01]  /*15d00*/  MOV R41, R2 ;  /* 0x0000000200297202 */ /* 0x020fe20000000f00 */
[----:B------:R-:W-:Y:S01]  /*15d10*/  @!P2 FMUL R46, R46, 0.5 ;  /* 0x3f0000002e2ea820 */ /* 0x000fe20000400000 */
[----:B-1----:R-:W-:Y:S01]  /*15d20*/  @!P0 FMUL R39, R39, R39 ;  /* 0x0000002727278220 */ /* 0x002fe20000400000 */
[----:B------:R-:W-:Y:S01]  /*15d30*/  FSETP.GEU.AND P0, PT, R48, -126, PT ;  /* 0xc2fc00003000780b */ /* 0x000fe20003f0e000 */
[----:B------:R-:W-:-:S02]  /*15d40*/  FFMA2 R2, R120.F32x2.HI_LO, UR4.F32, R0.F32 ;  /* 0x0000000478027c49 */ /* 0x000fc40009200000 */
[----:B------:R-:W-:Y:S01]  /*15d50*/  @!P4 FMUL R41, R41, R41 ;  /* 0x000000292929c220 */ /* 0x000fe20000400000 */
[----:B------:R-:W1:Y:S01]  /*15d60*/  MUFU.EX2 R35, R46 ;  /* 0x0000002e00237308 */ /* 0x000e620000000800 */
[----:B------:R-:W-:Y:S01]  /*15d70*/  @!P5 FMUL R43, R43, 0.5 ;  /* 0x3f0000002b2bd820 */ /* 0x000fe20000400000 */
[----:B--2---:R-:W-:Y:S01]  /*15d80*/  @!P3 FMUL R37, R37, R37 ;  /* 0x000000252525b220 */ /* 0x004fe20000400000 */
[----:B------:R-:W-:Y:S01]  /*15d90*/  FSETP.GEU.AND P3, PT, R52, -126, PT ;  /* 0xc2fc00003400780b */ /* 0x000fe20003f6e000 */
[----:B------:R-:W-:Y:S01]  /*15da0*/  @!P4 STL [R1+0x24], R41 ;  /* 0x000024290100c387 */ /* 0x000fe20000100800 */
[----:B------:R-:W-:Y:S02]  /*15db0*/  FSETP.GEU.AND P4, PT, R44, -126, PT ;  /* 0xc2fc00002c00780b */ /* 0x000fe40003f8e000 */
[----:B---3--:R-:W-:Y:S01]  /*15dc0*/  F2FP.BF16.F32.PACK_AB R32, R39, R32 ;  /* 0x000000202720723e */ /* 0x008fe200000010ff */
[----:B------:R-:W2:Y:S01]  /*15dd0*/  MUFU.EX2 R33, R42 ;  /* 0x0000002a00217308 */ /* 0x000ea20000000800 */
[----:B------:R-:W-:Y:S01]  /*15de0*/  @!P0 FMUL R48, R48, 0.5 ;  /* 0x3f00000030308820 */ /* 0x000fe20000400000 */
[----:B------:R-:W-:Y:S01]  /*15df0*/  @!P1 FMUL R36, R36, R36 ;  /* 0x0000002424249220 */ /* 0x000fe20000400000 */
[----:B------:R-:W-:Y:S01]  /*15e00*/  FSETP.GEU.AND P1, PT, R54, -126, PT ;  /* 0xc2fc00003600780b */ /* 0x000fe20003f2e000 */
[----:B------:R-:W-:Y:S01]  /*15e10*/  STL [R1+0x34], R39 ;  /* 0x0000342701007387 */ /* 0x000fe20000100800 */
[----:B----4-:R-:W-:-:S03]  /*15e20*/  F2FP.BF16.F32.PACK_AB R30, R41, R30 ;  /* 0x0000001e291e723e */ /* 0x010fc600000010ff */
[----:B------:R-:W3:Y:S01]  /*15e30*/  MUFU.EX2 R38, R43 ;  /* 0x0000002b00267308 */ /* 0x000ee20000000800 */
[----:B-1----:R-:W-:Y:S01]  /*15e40*/  @!P2 FMUL R35, R35, R35 ;  /* 0x000000232323a220 */ /* 0x002fe20000400000 */
[----:B------:R-:W-:Y:S01]  /*15e50*/  @!P4 FMUL R44, R44, 0.5 ;  /* 0x3f0000002c2cc820 */ /* 0x000fe20000400000 */
[----:B------:R-:W-:Y:S01]  /*15e60*/  FSETP.GEU.AND P2, PT, R53, -126, PT ;  /* 0xc2fc00003500780b */ /* 0x000fe20003f4e000 */
[----:B------:R-:W-:Y:S01]  /*15e70*/  @!P3 FMUL R52, R52, 0.5 ;  /* 0x3f0000003434b820 */ /* 0x000fe20000400000 */
[----:B------:R-:W-:Y:S03]  /*15e80*/  STL [R1+0x44], R37 ;  /* 0x0000442501007387 */ /* 0x000fe60000100800 */
[----:B------:R-:W1:Y:S01]  /*15e90*/  MUFU.EX2 R34, R44 ;  /* 0x0000002c00227308 */ /* 0x000e620000000800 */
[----:B--2---:R-:W-:Y:S01]  /*15ea0*/  @!P6 FMUL R33, R33, R33 ;  /* 0x000000212121e220 */ /* 0x004fe20000400000 */
[----:B------:R-:W-:Y:S01]  /*15eb0*/  FSETP.GEU.AND P6, PT, R49, -126, PT ;  /* 0xc2fc00003100780b */ /* 0x000fe20003fce000 */
[----:B------:R-:W-:Y:S01]  /*15ec0*/  @!P1 FMUL R54, R54, 0.5 ;  /* 0x3f00000036369820 */ /* 0x000fe20000400000 */
[----:B------:R-:W-:Y:S01]  /*15ed0*/  MOV R42, R56 ;  /* 0x00000038002a7202 */ /* 0x000fe20000000f00 */
[----:B------:R2:W-:Y:S01]  /*15ee0*/  STL [R1+0x48], R35 ;  /* 0x0000482301007387 */ /* 0x0005e20000100800 */
[----:B------:R-:W-:-:S02]  /*15ef0*/  F2FP.BF16.F32.PACK_AB R56, R19, R18 ;  /* 0x000000121338723e */ /* 0x000fc400000010ff */
[----:B------:R-:W4:Y:S01]  /*15f00*/  MUFU.EX2 R20, R48 ;  /* 0x0000003000147308 */ /* 0x000f220000000800 */
[----:B---3--:R-:W-:Y:S01]  /*15f10*/  @!P5 FMUL R38, R38, R38 ;  /* 0x000000262626d220 */ /* 0x008fe20000400000 */
[----:B------:R-:W-:Y:S01]  /*15f20*/  FSETP.GEU.AND P5, PT, R50, -126, PT ;  /* 0xc2fc00003200780b */ /* 0x000fe20003fae000 */
[----:B------:R-:W-:Y:S01]  /*15f30*/  @!P2 FMUL R53, R53, 0.5 ;  /* 0x3f0000003535a820 */ /* 0x000fe20000400000 */
[----:B------:R3:W-:Y:S01]  /*15f40*/  STL [R1+0x38], R33 ;  /* 0x0000382101007387 */ /* 0x0007e20000100800 */
[----:B------:R-:W-:Y:S02]  /*15f50*/  F2FP.BF16.F32.PACK_AB R29, R42, R29 ;  /* 0x0000001d2a1d723e */ /* 0x000fe400000010ff */
[----:B------:R-:W-:Y:S01]  /*15f60*/  @!P6 FMUL R49, R49, 0.5 ;  /* 0x3f0000003131e820 */ /* 0x000fe20000400000 */
[----:B------:R-:W5:Y:S01]  /*15f70*/  MUFU.EX2 R12, R52 ;  /* 0x00000034000c7308 */ /* 0x000f620000000800 */
[----:B-1----:R-:W-:Y:S01]  /*15f80*/  @!P4 FMUL R34, R34, R34 ;  /* 0x000000222222c220 */ /* 0x002fe20000400000 */
[----:B------:R-:W-:Y:S01]  /*15f90*/  FSETP.GEU.AND P4, PT, R51, -126, PT ;  /* 0xc2fc00003300780b */ /* 0x000fe20003f8e000 */
[----:B------:R1:W-:Y:S04]  /*15fa0*/  STL [R1+0x3c], R38 ;  /* 0x00003c2601007387 */ /* 0x0003e80000100800 */
[----:B------:R-:W-:Y:S01]  /*15fb0*/  @!P5 FMUL R50, R50, 0.5 ;  /* 0x3f0000003232d820 */ /* 0x000fe20000400000 */
[----:B------:R-:W1:Y:S01]  /*15fc0*/  MUFU.EX2 R13, R53 ;  /* 0x00000035000d7308 */ /* 0x000e620000000800 */
[----:B----4-:R-:W-:Y:S01]  /*15fd0*/  @!P0 FMUL R20, R20, R20 ;  /* 0x0000001414148220 */ /* 0x010fe20000400000 */
[----:B------:R-:W-:Y:S01]  /*15fe0*/  FSETP.GEU.AND P0, PT, R55, -126, PT ;  /* 0xc2fc00003700780b */ /* 0x000fe20003f0e000 */
[----:B------:R4:W-:Y:S01]  /*15ff0*/  STL [R1+0x40], R34 ;  /* 0x0000402201007387 */ /* 0x0009e20000100800 */
[----:B--2---:R-:W-:-:S03]  /*16000*/  F2FP.BF16.F32.PACK_AB R35, R36, R35 ;  /* 0x000000232423723e */ /* 0x004fc600000010ff */
[----:B------:R-:W-:Y:S01]  /*16010*/  @!P4 FMUL R51, R51, 0.5 ;  /* 0x3f0000003333c820 */ /* 0x000fe20000400000 */
[----:B------:R-:W2:Y:S01]  /*16020*/  MUFU.EX2 R21, R49 ;  /* 0x0000003100157308 */ /* 0x000ea20000000800 */
[----:B-----5:R-:W-:Y:S01]  /*16030*/  @!P3 FMUL R12, R12, R12 ;  /* 0x0000000c0c0cb220 */ /* 0x020fe20000400000 */
[----:B------:R-:W-:Y:S01]  /*16040*/  FSETP.GEU.AND P3, PT, R9, -126, PT ;  /* 0xc2fc00000900780b */ /* 0x000fe20003f6e000 */
[----:B------:R-:W-:Y:S01]  /*16050*/  STL [R1+0x50], R20 ;  /* 0x0000501401007387 */ /* 0x000fe20000100800 */
[----:B---3--:R-:W-:-:S03]  /*16060*/  F2FP.BF16.F32.PACK_AB R33, R38, R33 ;  /* 0x000000212621723e */ /* 0x008fc600000010ff */
[----:B------:R-:W-:Y:S01]  /*16070*/  @!P0 FMUL R55, R55, 0.5 ;  /* 0x3f00000037378820 */ /* 0x000fe20000400000 */
[----:B------:R-:W3:Y:S01]  /*16080*/  MUFU.EX2 R14, R50 ;  /* 0x00000032000e7308 */ /* 0x000ee20000000800 */
[----:B-1----:R-:W-:Y:S01]  /*16090*/  @!P2 FMUL R13, R13, R13 ;  /* 0x0000000d0d0da220 */ /* 0x002fe20000400000 */
[----:B------:R-:W-:Y:S01]  /*160a0*/  FSETP.GEU.AND P2, PT, R6, -126, PT ;  /* 0xc2fc00000600780b */ /* 0x000fe20003f4e000 */
[----:B------:R-:W-:Y:S03]  /*160b0*/  STL [R1+0x60], R12 ;  /* 0x0000600c01007387 */ /* 0x000fe60000100800 */
[----:B------:R-:W-:Y:S01]  /*160c0*/  F2FP.BF16.F32.PACK_AB R38, R13, R12 ;  /* 0x0000000c0d26723e */ /* 0x000fe200000010ff */
[----:B------:R-:W-:Y:S01]  /*160d0*/  @!P3 FMUL R9, R9, 0.5 ;  /* 0x3f0000000909b820 */ /* 0x000fe20000400000 */
[----:B------:R-:W1:Y:S01]  /*160e0*/  MUFU.EX2 R15, R51 ;  /* 0x00000033000f7308 */ /* 0x000e620000000800 */
[----:B--2---:R-:W-:Y:S01]  /*160f0*/  @!P6 FMUL R21, R21, R21 ;  /* 0x000000151515e220 */ /* 0x004fe20000400000 */
[----:B------:R-:W-:Y:S01]  /*16100*/  FSETP.GEU.AND P6, PT, R2, -126, PT ;  /* 0xc2fc00000200780b */ /* 0x000fe20003fce000 */
[----:B------:R-:W-:Y:S01]  /*16110*/  STL [R1+0x64], R13 ;  /* 0x0000640d01007387 */ /* 0x000fe20000100800 */
[----:B----4-:R-:W-:-:S03]  /*16120*/  F2FP.BF16.F32.PACK_AB R34, R37, R34 ;  /* 0x000000222522723e */ /* 0x010fc600000010ff */
[----:B------:R-:W-:Y:S01]  /*16130*/  @!P2 FMUL R6, R6, 0.5 ;  /* 0x3f0000000606a820 */ /* 0x000fe20000400000 */
[----:B------:R-:W2:Y:S01]  /*16140*/  MUFU.EX2 R120, R54 ;  /* 0x0000003600787308 */ /* 0x000ea20000000800 */
[----:B---3--:R-:W-:Y:S01]  /*16150*/  @!P5 FMUL R14, R14, R14 ;  /* 0x0000000e0e0ed220 */ /* 0x008fe20000400000 */
[----:B------:R-:W-:Y:S01]  /*16160*/  FSETP.GEU.AND P5, PT, R3, -126, PT ;  /* 0xc2fc00000300780b */ /* 0x000fe20003fae000 */
[----:B------:R-:W-:Y:S04]  /*16170*/  STL [R1+0x54], R21 ;  /* 0x0000541501007387 */ /* 0x000fe80000100800 */
        /* <DEDUP_REMOVED lines=10> */
[----:B------:R-:W-:Y:S04]  /*16220*/  STL [R1+0x5c], R15 ;  /* 0x00005c0f01007387 */ /* 0x000fe80000100800 */
[----:B------:R-:W-:Y:S01]  /*16230*/  @!P4 FMUL R8, R8, 0.5 ;  /* 0x3f0000000808c820 */ /* 0x000fe20000400000 */
[----:B------:R-:W2:Y:S01]  /*16240*/  MUFU.EX2 R126, R6 ;  /* 0x00000006007e7308 */ /* 0x000ea20000000800 */
[----:B---3--:R-:W-:Y:S01]  /*16250*/  @!P0 FMUL R121, R121, R121 ;  /* 0x0000007979798220 */ /* 0x008fe20000400000 */
[----:B------:R-:W-:Y:S01]  /*16260*/  FSETP.GEU.AND P0, PT, R4, -126, PT ;  /* 0xc2fc00000400780b */ /* 0x000fe20003f0e000 */
[----:B------:R3:W-:Y:S03]  /*16270*/  STL [R1+0x4c], R36 ;  /* 0x00004c2401007387 */ /* 0x0007e60000100800 */
[----:B------:R-:W-:Y:S01]  /*16280*/  F2FP.BF16.F32.PACK_AB R39, R121, R120 ;  /* 0x000000787927723e */ /* 0x000fe200000010ff */
[----:B------:R-:W-:Y:S01]  /*16290*/  @!P1 FMUL R7, R7, 0.5 ;  /* 0x3f00000007079820 */ /* 0x000fe20000400000 */
[----:B------:R-:W4:Y:S01]  /*162a0*/  MUFU.EX2 R122, R2 ;  /* 0x00000002007a7308 */ /* 0x000f220000000800 */
[----:B-1----:R-:W-:-:S06]  /*162b0*/  @!P3 FMUL R125, R125, R125 ;  /* 0x0000007d7d7db220 */ /* 0x002fcc0000400000 */
[----:B------:R-:W-:Y:S01]  /*162c0*/  @!P0 FMUL R4, R4, 0.5 ;  /* 0x3f00000004048820 */ /* 0x000fe20000400000 */
[----:B------:R1:W5:Y:S01]  /*162d0*/  MUFU.EX2 R123, R3 ;  /* 0x00000003007b7308 */ /* 0x0003620000000800 */
[----:B--2---:R-:W-:-:S07]  /*162e0*/  @!P2 FMUL R126, R126, R126 ;  /* 0x0000007e7e7ea220 */ /* 0x004fce0000400000 */
[----:B------:R2:W2:Y:S01]  /*162f0*/  MUFU.EX2 R124, R8 ;  /* 0x00000008007c7308 */ /* 0x0004a20000000800 */
[----:B----4-:R-:W-:Y:S01]  /*16300*/  @!P6 FMUL R122, R122, R122 ;  /* 0x0000007a7a7ae220 */ /* 0x010fe20000400000 */
[----:B------:R-:W-:Y:S02]  /*16310*/  FSETP.GEU.AND P6, PT, R5, -126, PT ;  /* 0xc2fc00000500780b */ /* 0x000fe40003fce000 */
[----:B---3--:R-:W-:-:S04]  /*16320*/  F2FP.BF16.F32.PACK_AB R36, R21, R20 ;  /* 0x000000141524723e */ /* 0x008fc800000010ff */
[----:B------:R3:W4:Y:S01]  /*16330*/  MUFU.EX2 R127, R7 ;  /* 0x00000007007f7308 */ /* 0x0007220000000800 */
[----:B-1----:R-:W-:Y:S02]  /*16340*/  FFMA2 R2, R128.F32x2.HI_LO, UR4.F32, R0.F32 ;  /* 0x0000000480027c49 */ /* 0x002fe40009200000 */
[----:B-----5:R-:W-:-:S03]  /*16350*/  @!P5 FMUL R123, R123, R123 ;  /* 0x0000007b7b7bd220 */ /* 0x020fc60000400000 */
[----:B------:R-:W-:Y:S01]  /*16360*/  FSETP.GEU.AND P5, PT, R2, -126, PT ;  /* 0xc2fc00000200780b */ /* 0x000fe20003fae000 */
[----:B------:R-:W-:Y:S01]  /*16370*/  @!P6 FMUL R5, R5, 0.5 ;  /* 0x3f0000000505e820 */ /* 0x000fe20000400000 */
[----:B------:R-:W1:Y:S01]  /*16380*/  MUFU.EX2 R128, R4 ;  /* 0x0000000400807308 */ /* 0x000e620000000800 */
[--C-:B--2---:R-:W-:Y:S01]  /*16390*/  FFMA2 R8, R130.F32x2.HI_LO, UR4.F32, R0.reuse.F32 ;  /* 0x0000000482087c49 */ /* 0x104fe20009200000 */
[----:B------:R-:W-:Y:S01]  /*163a0*/  F2FP.BF16.F32.PACK_AB R40, R123, R122 ;  /* 0x0000007a7b28723e */ /* 0x000fe200000010ff */
[----:B------:R-:W-:Y:S01]  /*163b0*/  @!P4 FMUL R124, R124, R124 ;  /* 0x0000007c7c7cc220 */ /* 0x000fe20000400000 */
[----:B------:R-:W-:Y:S02]  /*163c0*/  FSETP.GEU.AND P4, PT, R3, -126, PT ;  /* 0xc2fc00000300780b */ /* 0x000fe40003f8e000 */
[----:B------:R-:W-:Y:S02]  /*163d0*/  FSETP.GEU.AND P3, PT, R8, -126, PT ;  /* 0xc2fc00000800780b */ /* 0x000fe40003f6e000 */
[----:B------:R-:W-:Y:S01]  /*163e0*/  FSETP.GEU.AND P2, PT, R9, -126, PT ;  /* 0xc2fc00000900780b */ /* 0x000fe20003f4e000 */
[----:B---3--:R-:W-:Y:S01]  /*163f0*/  FFMA2 R6, R132.F32x2.HI_LO, UR4.F32, R0.F32 ;  /* 0x0000000484067c49 */ /* 0x008fe20009200000 */
[----:B------:R2:W3:Y:S01]  /*16400*/  MUFU.EX2 R129, R5 ;  /* 0x0000000500817308 */ /* 0x0004e20000000800 */
[----:B----4-:R-:W-:Y:S01]  /*16410*/  @!P1 FMUL R127, R127, R127 ;  /* 0x0000007f7f7f9220 */ /* 0x010fe20000400000 */
[----:B------:R-:W-:Y:S01]  /*16420*/  @!P5 FMUL R2, R2, 0.5 ;  /* 0x3f0000000202d820 */ /* 0x000fe20000400000 */
[----:B------:R-:W-:-:S02]  /*16430*/  F2FP.BF16.F32.PACK_AB R41, R125, R124 ;  /* 0x0000007c7d29723e */ /* 0x000fc400000010ff */
[----:B------:R-:W-:Y:S01]  /*16440*/  FSETP.GEU.AND P1, PT, R6, -126, PT ;  /* 0xc2fc00000600780b */ /* 0x000fe20003f2e000 */
[----:B-1----:R-:W-:Y:S01]  /*16450*/  @!P0 FMUL R128, R128, R128 ;  /* 0x0000008080808220 */ /* 0x002fe20000400000 */
[----:B------:R-:W-:Y:S02]  /*16460*/  FSETP.GEU.AND P0, PT, R7, -126, PT ;  /* 0xc2fc00000700780b */ /* 0x000fe40003f0e000 */
[----:B------:R-:W-:Y:S01]  /*16470*/  @!P3 FMUL R8, R8, 0.5 ;  /* 0x3f0000000808b820 */ /* 0x000fe20000400000 */
[----:B------:R-:W-:Y:S01]  /*16480*/  @!P4 FMUL R3, R3, 0.5 ;  /* 0x3f0000000303c820 */ /* 0x000fe20000400000 */
[----:B------:R-:W-:Y:S01]  /*16490*/  @!P2 FMUL R9, R9, 0.5 ;  /* 0x3f0000000909a820 */ /* 0x000fe20000400000 */
[----:B------:R-:W1:Y:S01]  /*164a0*/  MUFU.EX2 R130, R2 ;  /* 0x0000000200827308 */ /* 0x000e620000000800 */
[----:B------:R-:W-:Y:S01]  /*164b0*/  F2FP.BF16.F32.PACK_AB R42, R127, R126 ;  /* 0x0000007e7f2a723e */ /* 0x000fe200000010ff */
[----:B--2---:R-:W-:-:S04]  /*164c0*/  FFMA2 R4, R134.F32x2.HI_LO, UR4.F32, R0.F32 ;  /* 0x0000000486047c49 */ /* 0x004fc80009200000 */
[----:B------:R-:W-:Y:S02]  /*164d0*/  @!P1 FMUL R6, R6, 0.5 ;  /* 0x3f00000006069820 */ /* 0x000fe40000400000 */
[----:B------:R-:W2:Y:S01]  /*164e0*/  MUFU.EX2 R132, R8 ;  /* 0x0000000800847308 */ /* 0x000ea20000000800 */
[----:B------:R-:W-:Y:S01]  /*164f0*/  @!P0 FMUL R7, R7, 0.5 ;  /* 0x3f00000007078820 */ /* 0x000fe20000400000 */
[----:B---3--:R-:W-:Y:S01]  /*16500*/  @!P6 FMUL R129, R129, R129 ;  /* 0x000000818181e220 */ /* 0x008fe20000400000 */
[----:B------:R-:W-:-:S04]  /*16510*/  FSETP.GEU.AND P6, PT, R4, -126, PT ;  /* 0xc2fc00000400780b */ /* 0x000fc80003fce000 */
[----:B------:R-:W-:Y:S01]  /*16520*/  F2FP.BF16.F32.PACK_AB R43, R129, R128 ;  /* 0x00000080812b723e */ /* 0x000fe200000010ff */
[----:B------:R3:W4:Y:S01]  /*16530*/  MUFU.EX2 R133, R9 ;  /* 0x0000000900857308 */ /* 0x0007220000000800 */
[----:B-1----:R-:W-:Y:S01]  /*16540*/  @!P5 FMUL R130, R130, R130 ;  /* 0x000000828282d220 */ /* 0x002fe20000400000 */
[----:B------:R-:W-:-:S06]  /*16550*/  FSETP.GEU.AND P5, PT, R5, -126, PT ;  /* 0xc2fc00000500780b */ /* 0x000fcc0003fae000 */
[----:B------:R1:W5:Y:S01]  /*16560*/  MUFU.EX2 R131, R3 ;  /* 0x0000000300837308 */ /* 0x0003620000000800 */
[----:B--2---:R-:W-:Y:S01]  /*16570*/  @!P3 FMUL R132, R132, R132 ;  /* 0x000000848484b220 */ /* 0x004fe20000400000 */
[----:B------:R-:W-:-:S05]  /*16580*/  @!P6 FMUL R4, R4, 0.5 ;  /* 0x3f0000000404e820 */ /* 0x000fca0000400000 */
[----:B------:R-:W-:Y:S01]  /*16590*/  @!P5 FMUL R5, R5, 0.5 ;  /* 0x3f0000000505d820 */ /* 0x000fe20000400000 */
[----:B------:R-:W2:Y:S01]  /*165a0*/  MUFU.EX2 R134, R6 ;  /* 0x0000000600867308 */ /* 0x000ea20000000800 */
[----:B---3--:R-:W-:Y:S02]  /*165b0*/  FFMA2 R8, R152.F32x2.HI_LO, UR4.F32, R0.F32 ;  /* 0x0000000498087c49 */ /* 0x008fe40009200000 */
[----:B----4-:R-:W-:-:S03]  /*165c0*/  @!P2 FMUL R133, R133, R133 ;  /* 0x000000858585a220 */ /* 0x010fc60000400000 */
[----:B------:R-:W-:Y:S02]  /*165d0*/  FSETP.GEU.AND P2, PT, R8, -126, PT ;  /* 0xc2fc00000800780b */ /* 0x000fe40003f4e000 */
[----:B------:R3:W4:Y:S01]  /*165e0*/  MUFU.EX2 R135, R7 ;  /* 0x0000000700877308 */ /* 0x0007220000000800 */
[----:B-1----:R-:W-:Y:S01]  /*165f0*/  FFMA2 R2, R136.F32x2.HI_LO, UR4.F32, R0.F32 ;  /* 0x0000000488027c49 */ /* 0x002fe20009200000 */
[----:B------:R-:W-:Y:S01]  /*16600*/  F2FP.BF16.F32.PACK_AB R45, R133, R132 ;  /* 0x00000084852d723e */ /* 0x000fe200000010ff */
[----:B-----5:R-:W-:-:S03]  /*16610*/  @!P4 FMUL R131, R131, R131 ;  /* 0x000000838383c220 */ /* 0x020fc60000400000 */
[----:B------:R-:W-:Y:S02]  /*16620*/  FSETP.GEU.AND P3, PT, R3, -126, PT ;  /* 0xc2fc00000300780b */ /* 0x000fe40003f6e000 */
[----:B------:R-:W-:Y:S01]  /*16630*/  FSETP.GEU.AND P4, PT, R2, -126, PT ;  /* 0xc2fc00000200780b */ /* 0x000fe20003f8e000 */
[----:B--2---:R-:W-:Y:S01]  /*16640*/  @!P1 FMUL R134, R134, R134 ;  /* 0x0000008686869220 */ /* 0x004fe20000400000 */
[----:B------:R-:W-:Y:S01]  /*16650*/  FSETP.GEU.AND P1, PT, R9, -126, PT ;  /* 0xc2fc00000900780b */ /* 0x000fe20003f2e000 */
[----:B------:R-:W-:Y:S01]  /*16660*/  @!P2 FMUL R8, R8, 0.5 ;  /* 0x3f0000000808a820 */ /* 0x000fe20000400000 */
[----:B------:R-:W1:Y:S01]  /*16670*/  MUFU.EX2 R136, R4 ;  /* 0x0000000400887308 */ /* 0x000e620000000800 */
[----:B------:R-:W-:Y:S01]  /*16680*/  F2FP.BF16.F32.PACK_AB R44, R131, R130 ;  /* 0x00000082832c723e */ /* 0x000fe200000010ff */
[----:B---3--:R-:W-:-:S05]  /*16690*/  FFMA2 R6, R140.F32x2.HI_LO, UR4.F32, R0.F32 ;  /* 0x000000048c067c49 */ /* 0x008fca0009200000 */
[----:B------:R-:W-:Y:S01]  /*166a0*/  @!P3 FMUL R3, R3, 0.5 ;  /* 0x3f0000000303b820 */ /* 0x000fe20000400000 */
[----:B----4-:R-:W-:Y:S01]  /*166b0*/  @!P0 FMUL R135, R135, R135 ;  /* 0x0000008787878220 */ /* 0x010fe20000400000 */
[----:B------:R-:W2:Y:S01]  /*166c0*/  MUFU.EX2 R140, R8 ;  /* 0x00000008008c7308 */ /* 0x000ea20000000800 */
[----:B------:R-:W-:Y:S01]  /*166d0*/  FSETP.GEU.AND P0, PT, R6, -126, PT ;  /* 0xc2fc00000600780b */ /* 0x000fe20003f0e000 */
[----:B------:R-:W-:Y:S01]  /*166e0*/  @!P4 FMUL R2, R2, 0.5 ;  /* 0x3f0000000202c820 */ /* 0x000fe20000400000 */
[----:B------:R-:W-:Y:S01]  /*166f0*/  @!P1 FMUL R9, R9, 0.5 ;  /* 0x3f00000009099820 */ /* 0x000fe20000400000 */
[----:B------:R-:W-:-:S04]  /*16700*/  F2FP.BF16.F32.PACK_AB R46, R135, R134 ;  /* 0x00000086872e723e */ /* 0x000fc800000010ff */
[----:B------:R-:W3:Y:S01]  /*16710*/  MUFU.EX2 R153, R3 ;  /* 0x0000000300997308 */ /* 0x000ee20000000800 */
[----:B-1----:R-:W-:Y:S01]  /*16720*/  @!P6 FMUL R136, R136, R136 ;  /* 0x000000888888e220 */ /* 0x002fe20000400000 */
[----:B------:R-:W-:-:S04]  /*16730*/  FSETP.GEU.AND P6, PT, R7, -126, PT ;  /* 0xc2fc00000700780b */ /* 0x000fc80003fce000 */
[----:B------:R-:W-:Y:S02]  /*16740*/  @!P0 FMUL R6, R6, 0.5 ;  /* 0x3f00000006068820 */ /* 0x000fe40000400000 */
[----:B------:R1:W4:Y:S01]  /*16750*/  MUFU.EX2 R152, R2 ;  /* 0x0000000200987308 */ /* 0x0003220000000800 */
[----:B--2---:R-:W-:-:S06]  /*16760*/  @!P2 FMUL R140, R140, R140 ;  /* 0x0000008c8c8ca220 */ /* 0x004fcc0000400000 */
[----:B------:R-:W-:Y:S01]  /*16770*/  @!P6 FMUL R7, R7, 0.5 ;  /* 0x3f0000000707e820 */ /* 0x000fe20000400000 */
[----:B------:R2:W5:Y:S01]  /*16780*/  MUFU.EX2 R137, R5 ;  /* 0x0000000500897308 */ /* 0x0005620000000800 */
[----:B---3--:R-:W-:-:S07]  /*16790*/  @!P3 FMUL R153, R153, R153 ;  /* 0x000000999999b220 */ /* 0x008fce0000400000 */
[----:B------:R-:W3:Y:S01]  /*167a0*/  MUFU.EX2 R141, R9 ;  /* 0x00000009008d7308 */ /* 0x000ee20000000800 */
[----:B-1----:R-:W-:Y:S02]  /*167b0*/  FFMA2 R2, R144.F32x2.HI_LO, UR4.F32, R0.F32 ;  /* 0x0000000490027c49 */ /* 0x002fe40009200000 */
[----:B----4-:R-:W-:-:S03]  /*167c0*/  @!P4 FMUL R152, R152, R152 ;  /* 0x000000989898c220 */ /* 0x010fc60000400000 */
[----:B------:R-:W-:Y:S02]  /*167d0*/  FSETP.GEU.AND P3, PT, R2, -126, PT ;  /* 0xc2fc00000200780b */ /* 0x000fe40003f6e000 */
[----:B------:R-:W-:Y:S01]  /*167e0*/  FSETP.GEU.AND P2, PT, R3, -126, PT ;  /* 0xc2fc00000300780b */ /* 0x000fe20003f4e000 */
[----:B--2---:R-:W-:Y:S01]  /*167f0*/  FFMA2 R4, R154.F32x2.HI_LO, UR4.F32, R0.F32 ;  /* 0x000000049a047c49 */ /* 0x004fe20009200000 */
[----:B------:R-:W-:Y:S01]  /*16800*/  USHF.R.U32.HI UR4, URZ, 0x15, UR36 ;  /* 0x00000015ff047899 */ /* 0x000fe20008011624 */
[----:B------:R-:W1:Y:S01]  /*16810*/  MUFU.EX2 R154, R6 ;  /* 0x00000006009a7308 */ /* 0x000e620000000800 */
[----:B-----5:R-:W-:Y:S01]  /*16820*/  @!P5 FMUL R137, R137, R137 ;  /* 0x000000898989d220 */ /* 0x020fe20000400000 */
[----:B------:R-:W-:Y:S02]  /*16830*/  MOV R0, UR42 ;  /* 0x0000002a00007c02 */ /* 0x000fe40008000f00 */
[----:B------:R-:W-:Y:S01]  /*16840*/  FSETP.GEU.AND P5, PT, R4, -126, PT ;  /* 0xc2fc00000400780b */ /* 0x000fe20003fae000 */
[----:B---3--:R-:W-:Y:S01]  /*16850*/  @!P1 FMUL R141, R141, R141 ;  /* 0x0000008d8d8d9220 */ /* 0x008fe20000400000 */
[----:B------:R-:W-:-:S02]  /*16860*/  FSETP.GEU.AND P1, PT, R156, -126, PT ;  /* 0xc2fc00009c00780b */ /* 0x000fc40003f2e000 */
[----:B------:R-:W-:Y:S01]  /*16870*/  @!P3 FMUL R2, R2, 0.5 ;  /* 0x3f0000000202b820 */ /* 0x000fe20000400000 */
[----:B------:R-:W-:Y:S01]  /*16880*/  FSETP.GEU.AND P4, PT, R5, -126, PT ;  /* 0xc2fc00000500780b */ /* 0x000fe20003f8e000 */
[----:B------:R-:W-:Y:S01]  /*16890*/  @!P2 FMUL R3, R3, 0.5 ;  /* 0x3f0000000303a820 */ /* 0x000fe20000400000 */
[----:B------:R-:W2:Y:S01]  /*168a0*/  MUFU.EX2 R155, R7 ;  /* 0x00000007009b7308 */ /* 0x000ea20000000800 */
[----:B------:R3:W-:Y:S01]  /*168b0*/  SYNCS.ARRIVE.TRANS64.A1T0 RZ, [R0+UR5], RZ ;  /* 0x000000ff00ff79a7 */ /* 0x0007e20008100005 */
[----:B------:R-:W-:Y:S02]  /*168c0*/  F2FP.BF16.F32.PACK_AB R47, R137, R136 ;  /* 0x00000088892f723e */ /* 0x000fe400000010ff */
[----:B------:R-:W-:Y:S01]  /*168d0*/  F2FP.BF16.F32.PACK_AB R48, R153, R152 ;  /* 0x000000989930723e */ /* 0x000fe200000010ff */
[----:B-1----:R-:W-:Y:S01]  /*168e0*/  @!P0 FMUL R154, R154, R154 ;  /* 0x0000009a9a9a8220 */ /* 0x002fe20000400000 */
[----:B------:R-:W-:Y:S02]  /*168f0*/  FSETP.GEU.AND P0, PT, R157, -126, PT ;  /* 0xc2fc00009d00780b */ /* 0x000fe40003f0e000 */
[----:B------:R-:W1:Y:S01]  /*16900*/  MUFU.EX2 R10, R2 ;  /* 0x00000002000a7308 */ /* 0x000e620000000800 */
[----:B------:R-:W-:Y:S01]  /*16910*/  @!P1 FMUL R156, R156, 0.5 ;  /* 0x3f0000009c9c9820 */ /* 0x000fe20000400000 */
[----:B------:R-:W-:Y:S01]  /*16920*/  @!P5 FMUL R4, R4, 0.5 ;  /* 0x3f0000000404d820 */ /* 0x000fe20000400000 */
[----:B------:R-:W-:Y:S01]  /*16930*/  @!P4 FMUL R5, R5, 0.5 ;  /* 0x3f0000000505c820 */ /* 0x000fe20000400000 */
[----:B------:R-:W-:-:S04]  /*16940*/  F2FP.BF16.F32.PACK_AB R49, R141, R140 ;  /* 0x0000008c8d31723e */ /* 0x000fc800000010ff */
[----:B------:R-:W4:Y:S01]  /*16950*/  MUFU.EX2 R11, R3 ;  /* 0x00000003000b7308 */ /* 0x000f220000000800 */
[----:B--2---:R-:W-:Y:S02]  /*16960*/  @!P6 FMUL R155, R155, R155 ;  /* 0x0000009b9b9be220 */ /* 0x004fe40000400000 */
[----:B------:R-:W-:-:S03]  /*16970*/  @!P0 FMUL R157, R157, 0.5 ;  /* 0x3f0000009d9d8820 */ /* 0x000fc60000400000 */
[----:B------:R-:W-:Y:S02]  /*16980*/  F2FP.BF16.F32.PACK_AB R50, R155, R154 ;  /* 0x0000009a9b32723e */ /* 0x000fe400000010ff */
[----:B------:R-:W2:Y:S01]  /*16990*/  MUFU.EX2 R144, R4 ;  /* 0x0000000400907308 */ /* 0x000ea20000000800 */
[----:B-1----:R-:W-:Y:S01]  /*169a0*/  @!P3 FMUL R10, R10, R10 ;  /* 0x0000000a0a0ab220 */ /* 0x002fe20000400000 */
[----:B------:R-:W-:-:S04]  /*169b0*/  MOV R2, UR4 ;  /* 0x0000000400027c02 */ /* 0x000fc80008000f00 */
[----:B------:R3:W-:Y:S01]  /*169c0*/  STL [R1+0x68], R10 ;  /* 0x0000680a01007387 */ /* 0x0007e20000100800 */
[----:B------:R-:W-:Y:S01]  /*169d0*/  LOP3.LUT P6, RZ, R2, 0x3, R24, 0x48, !PT ;  /* 0x0000000302ff7812 */ /* 0x000fe200078c4818 */
[----:B------:R-:W1:Y:S01]  /*169e0*/  MUFU.EX2 R145, R5 ;  /* 0x0000000500917308 */ /* 0x000e620000000800 */
[----:B----4-:R-:W-:Y:S01]  /*169f0*/  @!P2 FMUL R11, R11, R11 ;  /* 0x0000000b0b0ba220 */ /* 0x010fe20000400000 */
[----:B------:R-:W-:-:S04]  /*16a00*/  F2FP.BF16.F32.PACK_AB R24, R181, R180 ;  /* 0x000000b4b518723e */ /* 0x000fc800000010ff */
[----:B------:R3:W-:Y:S01]  /*16a10*/  STL [R1+0x6c], R11 ;  /* 0x00006c0b01007387 */ /* 0x0007e20000100800 */
[----:B------:R-:W-:Y:S01]  /*16a20*/  F2FP.BF16.F32.PACK_AB R52, R11, R10 ;  /* 0x0000000a0b34723e */ /* 0x000fe200000010ff */
[----:B------:R-:W4:Y:S01]  /*16a30*/  MUFU.EX2 R156, R156 ;  /* 0x0000009c009c7308 */ /* 0x000f220000000800 */
[----:B--2---:R-:W-:-:S07]  /*16a40*/  @!P5 FMUL R144, R144, R144 ;  /* 0x000000909090d220 */ /* 0x004fce0000400000 */
[----:B------:R-:W2:Y:S01]  /*16a50*/  MUFU.EX2 R157, R157 ;  /* 0x0000009d009d7308 */ /* 0x000ea20000000800 */
[----:B-1----:R-:W-:-:S05]  /*16a60*/  @!P4 FMUL R145, R145, R145 ;  /* 0x000000919191c220 */ /* 0x002fca0000400000 */
[----:B------:R-:W-:Y:S01]  /*16a70*/  F2FP.BF16.F32.PACK_AB R51, R145, R144 ;  /* 0x000000909133723e */ /* 0x000fe200000010ff */
[----:B----4-:R-:W-:Y:S01]  /*16a80*/  @!P1 FMUL R156, R156, R156 ;  /* 0x0000009c9c9c9220 */ /* 0x010fe20000400000 */
[----:B--2---:R-:W-:-:S05]  /*16a90*/  @!P0 FMUL R157, R157, R157 ;  /* 0x0000009d9d9d8220 */ /* 0x004fca0000400000 */
[----:B------:R-:W-:Y:S01]  /*16aa0*/  F2FP.BF16.F32.PACK_AB R53, R157, R156 ;  /* 0x0000009c9d35723e */ /* 0x000fe200000010ff */
[----:B---3--:R-:W-:Y:S06]  /*16ab0*/  @!P6 BRA `(.L_x_267) ;  /* 0x000000000040e947 */ /* 0x008fec0003800000 */
        /* <DEDUP_REMOVED lines=16> */
.L_x_267:
[----:B------:R-:W-:Y:S05]  /*16bc0*/  WARPSYNC.ALL ;  /* 0x0000000000007948 */ /* 0x000fea0003800000 */
[----:B------:R1:W-:Y:S01]  /*16bd0*/  STTM.x32 tmem[UR36], R56 ;  /* 0x00000038000079ed */ /* 0x0003e200082c0024 */
[----:B------:R-:W2:Y:S01]  /*16be0*/  LDCU UR4, c[0x0][0x704] ;  /* 0x0000e080ff0477ac */ /* 0x000ea20008000800 */
[----:B-1----:R-:W3:Y:S01]  /*16bf0*/  LDL R87, [R1+0x74] ;  /* 0x0000740001577983 */ /* 0x002ee20000100800 */
[----:B------:R-:W1:Y:S02]  /*16c00*/  S2R R2, SR_TID.X ;  /* 0x0000000000027919 */ /* 0x000e640000002100 */
[----:B-1----:R-:W-:-:S02]  /*16c10*/  SHF.R.U32.HI R60, RZ, 0x5, R2 ;  /* 0x00000005ff3c7819 */ /* 0x002fc40000011602 */
[----:B---3--:R-:W-:-:S04]  /*16c20*/  FSETP.NEU.AND P0, PT, R87, -INF , PT ;  /* 0xff8000005700780b */ /* 0x008fc80003f0d000 */
[----:B------:R-:W-:-:S05]  /*16c30*/  FSEL R0, R87, RZ, P0 ;  /* 0x000000ff57007208 */ /* 0x000fca0000000000 */
[----:B--2---:R-:W-:-:S04]  /*16c40*/  FMUL R0, R0, -UR4 ;  /* 0x8000000400007c20 */ /* 0x004fc80008400000 */
[--C-:B------:R-:W-:Y:S02]  /*16c50*/  FFMA2 R148, R148.F32x2.HI_LO, UR4.F32, R0.reuse.F32 ;  /* 0x0000000494947c49 */ /* 0x100fe40009200000 */
[----:B------:R-:W-:Y:S01]  /*16c60*/  FFMA2 R150, R150.F32x2.HI_LO, UR4.F32, R0.F32 ;  /* 0x0000000496967c49 */ /* 0x000fe20009200000 */
[----:B------:R-:W-:Y:S02]  /*16c70*/  UIADD3 UR4, UPT, UPT, UR36, 0x20, URZ ;  /* 0x0000002024047890 */ /* 0x000fe4000fffe0ff */
[----:B------:R-:W-:Y:S02]  /*16c80*/  FSETP.GEU.AND P4, PT, R148, -126, PT ;  /* 0xc2fc00009400780b */ /* 0x000fe40003f8e000 */
[----:B------:R-:W-:Y:S01]  /*16c90*/  FSETP.GEU.AND P3, PT, R149, -126, PT ;  /* 0xc2fc00009500780b */ /* 0x000fe20003f6e000 */
[----:B------:R-:W-:Y:S01]  /*16ca0*/  USHF.R.U32.HI UR4, URZ, 0x15, UR4 ;  /* 0x00000015ff047899 */ /* 0x000fe20008011604 */
[----:B------:R-:W-:Y:S02]  /*16cb0*/  FSETP.GEU.AND P2, PT, R150, -126, PT ;  /* 0xc2fc00009600780b */ /* 0x000fe40003f4e000 */
[----:B------:R-:W-:-:S03]  /*16cc0*/  FSETP.GEU.AND P1, PT, R151, -126, PT ;  /* 0xc2fc00009700780b */ /* 0x000fc60003f2e000 */
[----:B------:R-:W-:-:S04]  /*16cd0*/  MOV R3, UR4 ;  /* 0x0000000400037c02 */ /* 0x000fc80008000f00 */
[----:B------:R-:W-:Y:S01]  /*16ce0*/  @!P4 FMUL R148, R148, 0.5 ;  /* 0x3f0000009494c820 */ /* 0x000fe20000400000 */
[----:B------:R-:W-:Y:S01]  /*16cf0*/  LOP3.LUT P0, RZ, R3, 0x3, R60, 0x48, !PT ;  /* 0x0000000303ff7812 */ /* 0x000fe2000780483c */
[----:B------:R-:W-:Y:S02]  /*16d00*/  @!P3 FMUL R149, R149, 0.5 ;  /* 0x3f0000009595b820 */ /* 0x000fe40000400000 */
[----:B------:R-:W-:Y:S01]  /*16d10*/  @!P2 FMUL R150, R150, 0.5 ;  /* 0x3f0000009696a820 */ /* 0x000fe20000400000 */
[----:B------:R-:W1:Y:S01]  /*16d20*/  MUFU.EX2 R58, R148 ;  /* 0x00000094003a7308 */ /* 0x000e620000000800 */
[----:B------:R-:W-:-:S07]  /*16d30*/  @!P1 FMUL R151, R151, 0.5 ;  /* 0x3f00000097979820 */ /* 0x000fce0000400000 */
[----:B------:R-:W2:Y:S08]  /*16d40*/  MUFU.EX2 R59, R149 ;  /* 0x00000095003b7308 */ /* 0x000eb00000000800 */
[----:B------:R-:W3:Y:S01]  /*16d50*/  MUFU.EX2 R56, R150 ;  /* 0x0000009600387308 */ /* 0x000ee20000000800 */
[----:B-1----:R-:W-:-:S07]  /*16d60*/  @!P4 FMUL R58, R58, R58 ;  /* 0x0000003a3a3ac220 */ /* 0x002fce0000400000 */
[----:B------:R-:W1:Y:S01]  /*16d70*/  MUFU.EX2 R57, R151 ;  /* 0x0000009700397308 */ /* 0x000e620000000800 */
[----:B--2---:R-:W-:-:S05]  /*16d80*/  @!P3 FMUL R59, R59, R59 ;  /* 0x0000003b3b3bb220 */ /* 0x004fca0000400000 */
[----:B------:R-:W-:Y:S01]  /*16d90*/  F2FP.BF16.F32.PACK_AB R54, R59, R58 ;  /* 0x0000003a3b36723e */ /* 0x000fe200000010ff */
[----:B---3--:R-:W-:Y:S01]  /*16da0*/  @!P2 FMUL R56, R56, R56 ;  /* 0x000000383838a220 */ /* 0x008fe20000400000 */
[----:B-1----:R-:W-:-:S05]  /*16db0*/  @!P1 FMUL R57, R57, R57 ;  /* 0x0000003939399220 */ /* 0x002fca0000400000 */
        /* <DEDUP_REMOVED lines=18> */
.L_x_268:
        /* <DEDUP_REMOVED lines=10> */
.L_x_269:
[----:B------:R-:W3:Y:S01]  /*16f80*/  S2UR UR4, SR_CgaCtaId ;  /* 0x00000000000479c3 */ /* 0x000ee20000008800 */
[----:B------:R-:W-:Y:S01]  /*16f90*/  UISETP.NE.AND UP0, UPT, UR51, URZ, UPT ;  /* 0x000000ff3300728c */ /* 0x000fe2000bf05270 */
[----:B------:R-:W-:Y:S02]  /*16fa0*/  UMOV UR5, 0x400 ;  /* 0x0000040000057882 */ /* 0x000fe40000000000 */
[----:B---3--:R-:W-:-:S04]  /*16fb0*/  ULEA UR4, UR4, UR5, 0x18 ;  /* 0x0000000504047291 */ /* 0x008fc8000f8ec0ff */
[----:B------:R-:W-:-:S04]  /*16fc0*/  UIADD3 UR5, UPT, UPT, UR4, 0x14068, URZ ;  /* 0x0001406804057890 */ /* 0x000fc8000fffe0ff */
[----:B------:R-:W-:Y:S02]  /*16fd0*/  @UP0 UIADD3 UR5, UPT, UPT, UR4, 0x14058, URZ ;  /* 0x0001405804050890 */ /* 0x000fe4000fffe0ff */
[----:B------:R-:W-:Y:S02]  /*16fe0*/  UISETP.NE.AND UP0, UPT, UR41, URZ, UPT ;  /* 0x000000ff2900728c */ /* 0x000fe4000bf05270 */
[----:B------:R-:W-:-:S09]  /*16ff0*/  UPRMT UR5, UR38, 0x654, UR5 ;  /* 0x0000065426057896 */ /* 0x000fd20008000005 */
[----:B--2---:R-:W-:Y:S01]  /*17000*/  SYNCS.ARRIVE.TRANS64.RED.A1T0 RZ, [UR5], RZ ;  /* 0x000000ffffff79a7 */ /* 0x004fe20008100405 */
[----:B------:R-:W-:Y:S05]  /*17010*/  BRA.U UP0, `(.L_x_270) ;  /* 0x0000000100047547 */ /* 0x000fea000b800000 */
[----:B------:R-:W-:Y:S05]  /*17020*/  BPT.TRAP 0x1 ;  /* 0x000000040000795c */ /* 0x000fea0000300000 */
.L_x_270:
[----:B------:R-:W-:Y:S01]  /*17030*/  UISETP.NE.AND UP0, UPT, UR51, URZ, UPT ;  /* 0x000000ff3300728c */ /* 0x000fe2000bf05270 */
[----:B------:R-:W-:Y:S01]  /*17040*/  FADD2 R22, R22.F32x2.HI_LO, RZ.F32 ;  /* 0x000000ff1616724b */ /* 0x000fe20000200000 */
[----:B------:R-:W-:Y:S01]  /*17050*/  UIADD3 UR5, UPT, UPT, UR4, 0x14088, URZ ;  /* 0x0001408804057890 */ /* 0x000fe2000fffe0ff */
[----:B------:R-:W-:Y:S01]  /*17060*/  FADD2 R88, R88.F32x2.HI_LO, RZ.F32 ;  /* 0x000000ff5858724b */ /* 0x000fe20000200000 */
[----:B------:R-:W-:Y:S01]  /*17070*/  USEL UR36, UR49, UR46, UP0 ;  /* 0x0000002e31247287 */ /* 0x000fe20008000000 */
[----:B------:R-:W-:Y:S01]  /*17080*/  FADD2 R22, R22.F32x2.HI_LO, R94.F32x2.HI_LO ;  /* 0x0000005e1616724b */ /* 0x000fe20000000000 */
[----:B------:R-:W-:Y:S01]  /*17090*/  FSETP.NEU.AND P0, PT, R87, -INF , PT ;  /* 0xff8000005700780b */ /* 0x000fe20003f0d000 */
[----:B------:R-:W-:Y:S01]  /*170a0*/  FADD2 R90, R90.F32x2.HI_LO, RZ.F32 ;  /* 0x000000ff5a5a724b */ /* 0x000fe20000200000 */
[----:B------:R-:W-:Y:S01]  /*170b0*/  ULOP3.LUT UR36, UR36, 0x1, URZ, 0x3c, !UPT ;  /* 0x0000000124247892 */ /* 0x000fe2000f8e3cff */
[----:B------:R-:W-:Y:S01]  /*170c0*/  FADD2 R88, R88.F32x2.HI_LO, R96.F32x2.HI_LO ;  /* 0x000000605858724b */ /* 0x000fe20000000000 */
[----:B------:R-:W-:Y:S01]  /*170d0*/  FSEL R4, R87, RZ, P0 ;  /* 0x000000ff57047208 */ /* 0x000fe20000000000 */
[----:B------:R-:W-:Y:S01]  /*170e0*/  @UP0 UIADD3 UR5, UPT, UPT, UR4, 0x14078, URZ ;  /* 0x0001407804050890 */ /* 0x000fe2000fffe0ff */
[----:B------:R-:W-:-:S02]  /*170f0*/  FADD2 R90, R90.F32x2.HI_LO, R98.F32x2.HI_LO ;  /* 0x000000625a5a724b */ /* 0x000fc40000000000 */
[----:B------:R-:W-:Y:S01]  /*17100*/  MOV R0, UR36 ;  /* 0x0000002400007c02 */ /* 0x000fe20008000f00 */
[----:B------:R-:W-:Y:S01]  /*17110*/  FADD2 R22, R22.F32x2.HI_LO, R102.F32x2.HI_LO ;  /* 0x000000661616724b */ /* 0x000fe20000000000 */
[----:B------:R-:W-:Y:S01]  /*17120*/  FSETP.NEU.AND P0, PT, R17, R4, PT ;  /* 0x000000041100720b */ /* 0x000fe20003f0d000 */
[----:B------:R-:W-:Y:S01]  /*17130*/  FADD2 R88, R88.F32x2.HI_LO, R104.F32x2.HI_LO ;  /* 0x000000685858724b */ /* 0x000fe20000000000 */
[----:B------:R-:W-:Y:S01]  /*17140*/  SHF.L.U32 R0, R0, 0x1f, RZ ;  /* 0x0000001f00007819 */ /* 0x000fe200000006ff */
[----:B------:R-:W-:Y:S02]  /*17150*/  FADD2 R90, R90.F32x2.HI_LO, R106.F32x2.HI_LO ;  /* 0x0000006a5a5a724b */ /* 0x000fe40000000000 */
[----:B------:R-:W-:Y:S01]  /*17160*/  FADD2 R22, R22.F32x2.HI_LO, R110.F32x2.HI_LO ;  /* 0x0000006e1616724b */ /* 0x000fe20000000000 */
[----:B------:R-:W2:Y:S01]  /*17170*/  SYNCS.PHASECHK.TRANS64.TRYWAIT P2, [UR5], R0 ;  /* 0x00000000ff0075a7 */ /* 0x000ea20008041105 */
[----:B------:R-:W-:Y:S02]  /*17180*/  FADD2 R88, R88.F32x2.HI_LO, R112.F32x2.HI_LO ;  /* 0x000000705858724b */ /* 0x000fe40000000000 */
[----:B------:R-:W-:-:S02]  /*17190*/  FADD2 R90, R90.F32x2.HI_LO, R114.F32x2.HI_LO ;  /* 0x000000725a5a724b */ /* 0x000fc40000000000 */
[----:B------:R-:W-:Y:S02]  /*171a0*/  FADD2 R22, R22.F32x2.HI_LO, R118.F32x2.HI_LO ;  /* 0x000000761616724b */ /* 0x000fe40000000000 */
[----:B------:R-:W-:Y:S02]  /*171b0*/  FADD2 R88, R88.F32x2.HI_LO, R138.F32x2.HI_LO ;  /* 0x0000008a5858724b */ /* 0x000fe40000000000 */
[----:B------:R-:W-:Y:S02]  /*171c0*/  FADD2 R90, R90.F32x2.HI_LO, R142.F32x2.HI_LO ;  /* 0x0000008e5a5a724b */ /* 0x000fe40000000000 */
[----:B------:R-:W-:Y:S01]  /*171d0*/  FADD2 R22, R22.F32x2.HI_LO, R158.F32x2.HI_LO ;  /* 0x0000009e1616724b */ /* 0x000fe20000000000 */
[----:B--2---:R-:W-:Y:S06]  /*171e0*/  @!P2 BRA `(.L_x_271) ;  /* 0x0000003c005ca947 */ /* 0x004fec0003800000 */
.L_x_428:
[----:B------:R-:W-:Y:S01]  /*171f0*/  BSSY.RECONVERGENT B0, `(.L_x_272) ;  /* 0x000000b000007945 */ /* 0x000fe20003800200 */
[----:B--2---:R-:W-:-:S03]  /*17200*/  MOV R3, 0x3f000000 ;  /* 0x3f00000000037802 */ /* 0x004fc60000000f00 */
[----:B------:R-:W-:Y:S05]  /*17210*/  @!P0 BRA `(.L_x_273) ;  /* 0x0000000000208947 */ /* 0x000fea0003800000 */
[----:B------:R-:W2:Y:S01]  /*17220*/  LDCU UR5, c[0x0][0x704] ;  /* 0x0000e080ff0577ac */ /* 0x000ea20008000800 */
[----:B------:R-:W-:-:S04]  /*17230*/  FADD R0, -R4, R17 ;  /* 0x0000001104007221 */ /* 0x000fc80000000100 */
[----:B--2---:R-:W-:-:S05]  /*17240*/  FMUL R0, R0, UR5 ;  /* 0x0000000500007c20 */ /* 0x004fca0008400000 */
[----:B------:R-:W-:-:S13]  /*17250*/  FSETP.GEU.AND P0, PT, R0, -126, PT ;  /* 0xc2fc00000000780b */ /* 0x000fda0003f0e000 */
[----:B------:R-:W-:-:S04]  /*17260*/  @!P0 FMUL R0, R0, 0.5 ;  /* 0x3f00000000008820 */ /* 0x000fc80000400000 */
[----:B------:R-:W2:Y:S02]  /*17270*/  MUFU.EX2 R3, R0 ;  /* 0x0000000000037308 */ /* 0x000ea40000000800 */
[----:B--2---:R-:W-:-:S04]  /*17280*/  @!P0 FMUL R3, R3, R3 ;  /* 0x0000000303038220 */ /* 0x004fc80000400000 */
[----:B------:R-:W-:Y:S02]  /*17290*/  FMUL R3, R3, 0.5 ;  /* 0x3f00000003037820 */ /* 0x000fe40000400000 */
.L_x_273:
[----:B------:R-:W-:Y:S05]  /*172a0*/  BSYNC.RECONVERGENT B0 ;  /* 0x0000000000007941 */ /* 0x000fea0003800200 */
.L_x_272:
[----:B------:R-:W2:Y:S04]  /*172b0*/  LDL.LU.64 R4, [R1+0x18] ;  /* 0x0000180001047983 */ /* 0x000ea80000300a00 */
[----:B-1----:R-:W3:Y:S04]  /*172c0*/  LDL.LU.64 R28, [R1+0x20] ;  /* 0x00002000011c7983 */ /* 0x002ee80000300a00 */
[----:B------:R-:W4:Y:S04]  /*172d0*/  LDL.LU.64 R26, [R1+0x28] ;  /* 0x00002800011a7983 */ /* 0x000f280000300a00 */
[----:B------:R-:W5:Y:S04]  /*172e0*/  LDL.LU.64 R24, [R1+0x38] ;  /* 0x0000380001187983 */ /* 0x000f680000300a00 */
[----:B------:R-:W5:Y:S04]  /*172f0*/  LDL.LU.64 R20, [R1+0x40] ;  /* 0x0000400001147983 */ /* 0x000f680000300a00 */
[----:B------:R-:W5:Y:S04]  /*17300*/  LDL.LU.64 R14, [R1+0x48] ;  /* 0x00004800010e7983 */ /* 0x000f680000300a00 */
[----:B------:R-:W5:Y:S01]  /*17310*/  LDL.LU.64 R8, [R1+0x30] ;  /* 0x0000300001087983 */ /* 0x000f620000300a00 */
[----:B------:R-:W-:-:S03]  /*17320*/  FADD2 R22, R22.F32x2.HI_LO, R166.F32x2.HI_LO ;  /* 0x000000a61616724b */ /* 0x000fc60000000000 */
[----:B------:R-:W5:Y:S04]  /*17330*/  LDL.LU.64 R12, [R1+0x58] ;  /* 0x00005800010c7983 */ /* 0x000f680000300a00 */
[----:B------:R-:W5:Y:S04]  /*17340*/  LDL.LU.64 R10, [R1+0x60] ;  /* 0x00006000010a7983 */ /* 0x000f680000300a00 */
[----:B------:R-:W5:Y:S01]  /*17350*/  LDL.LU.64 R6, [R1+0x50] ;  /* 0x0000500001067983 */ /* 0x000f620000300a00 */
[----:B------:R-:W-:-:S04]  /*17360*/  FADD2 R22, R22.F32x2.HI_LO, R174.F32x2.HI_LO ;  /* 0x000000ae1616724b */ /* 0x000fc80000000000 */
[----:B------:R-:W-:Y:S02]  /*17370*/  FADD2 R22, R22.F32x2.HI_LO, R182.F32x2.HI_LO ;  /* 0x000000b61616724b */ /* 0x000fe40000000000 */
[----:B------:R-:W-:-:S04]  /*17380*/  FMUL R16, R3, R16 ;  /* 0x0000001003107220 */ /* 0x000fc80000400000 */
[----:B------:R-:W-:-:S04]  /*17390*/  FADD2 R18, R16.F32, R18.F32x2.HI_LO ;  /* 0x000000121012724b */ /* 0x000fc80000040000 */
[----:B------:R-:W-:Y:S02]  /*173a0*/  FADD2 R18, R18.F32x2.HI_LO, R92.F32x2.HI_LO ;  /* 0x0000005c1212724b */ /* 0x000fe40000000000 */
[----:B--2---:R-:W-:Y:S02]  /*173b0*/  FADD2 R22, R22.F32x2.HI_LO, R4.F32x2.HI_LO ;  /* 0x000000041616724b */ /* 0x004fe40000000000 */
[----:B------:R-:W2:Y:S01]  /*173c0*/  LDL.LU.64 R4, [R1+0x68] ;  /* 0x0000680001047983 */ /* 0x000ea20000300a00 */
        /* <DEDUP_REMOVED lines=15> */
[----:B---3--:R-:W-:Y:S02]  /*174c0*/  FADD2 R88, R88.F32x2.HI_LO, R28.F32x2.HI_LO ;  /* 0x0000001c5858724b */ /* 0x008fe40000000000 */
[----:B----4-:R-:W-:Y:S02]  /*174d0*/  FADD2 R90, R90.F32x2.HI_LO, R26.F32x2.HI_LO ;  /* 0x0000001a5a5a724b */ /* 0x010fe40000000000 */
[----:B------:R-:W-:Y:S02]  /*174e0*/  FADD2 R18, R18.F32x2.HI_LO, R188.F32x2.HI_LO ;  /* 0x000000bc1212724b */ /* 0x000fe40000000000 */
[----:B-----5:R-:W-:Y:S02]  /*174f0*/  FADD2 R22, R22.F32x2.HI_LO, R24.F32x2.HI_LO ;  /* 0x000000181616724b */ /* 0x020fe40000000000 */
        /* <DEDUP_REMOVED lines=22> */
[----:B------:R-:W-:Y:S02]  /*17660*/  FADD2 R88, R88.F32x2.HI_LO, R90.F32x2.HI_LO ;  /* 0x0000005a5858724b */ /* 0x000fe40000000000 */
[----:B--2---:R-:W-:-:S04]  /*17670*/  FADD2 R18, R18.F32x2.HI_LO, R4.F32x2.HI_LO ;  /* 0x000000041212724b */ /* 0x004fc80000000000 */
[----:B------:R-:W-:-:S04]  /*17680*/  FADD2 R18, R18.F32x2.HI_LO, R22.F32x2.HI_LO ;  /* 0x000000161212724b */ /* 0x000fc80000000000 */
[----:B------:R-:W-:-:S04]  /*17690*/  FADD2 R18, R18.F32x2.HI_LO, R88.F32x2.HI_LO ;  /* 0x000000581212724b */ /* 0x000fc80000000000 */
[----:B------:R-:W-:-:S05]  /*176a0*/  FADD R0, R18, R19 ;  /* 0x0000001312007221 */ /* 0x000fca0000000000 */
[----:B------:R1:W-:Y:S01]  /*176b0*/  STL [R1+0x70], R0 ;  /* 0x0000700001007387 */ /* 0x0003e20000100800 */
[----:B------:R-:W-:Y:S05]  /*176c0*/  @P1 BRA `(.L_x_274) ;  /* 0x0000000000041947 */ /* 0x000fea0003800000 */
[----:B------:R-:W-:Y:S05]  /*176d0*/  BPT.TRAP 0x1 ;  /* 0x000000040000795c */ /* 0x000fea0000300000 */
.L_x_274:
[----:B------:R-:W-:Y:S01]  /*176e0*/  UISETP.NE.AND UP0, UPT, UR51, URZ, UPT ;  /* 0x000000ff3300728c */ /* 0x000fe2000bf05270 */
[----:B------:R-:W-:Y:S01]  /*176f0*/  IMAD.U32 R2, R2, 0x10000, RZ ;  /* 0x0001000002027824 */ /* 0x000fe200078e00ff */
[----:B------:R-:W-:Y:S01]  /*17700*/  ULOP3.LUT UR47, UR47, 0x1, URZ, 0x3c, !UPT ;  /* 0x000000012f2f7892 */ /* 0x000fe2000f8e3cff */
[----:B------:R-:W-:Y:S01]  /*17710*/  LOP3.LUT R60, R60, 0x3, RZ, 0xc0, !PT ;  /* 0x000000033c3c7812 */ /* 0x000fe200078ec0ff */
[----:B------:R-:W-:Y:S02]  /*17720*/  UIADD3 UR5, UPT, UPT, UR4, 0x14060, URZ ;  /* 0x0001406004057890 */ /* 0x000fe4000fffe0ff */
[----:B------:R-:W-:Y:S02]  /*17730*/  LOP3.LUT R2, R2, 0x600000, RZ, 0xc0, !PT ;  /* 0x0060000002027812 */ /* 0x000fe400078ec0ff */
[----:B-1----:R-:W-:Y:S02]  /*17740*/  IMAD.U32 R0, RZ, RZ, UR47 ;  /* 0x0000002fff007e24 */ /* 0x002fe4000f8e00ff */
[----:B------:R-:W-:Y:S01]  /*17750*/  SHF.R.U32.HI R3, RZ, 0x15, R2 ;  /* 0x00000015ff037819 */ /* 0x000fe20000011602 */
[----:B------:R-:W-:-:S02]  /*17760*/  @UP0 UIADD3 UR5, UPT, UPT, UR4, 0x14050, URZ ;  /* 0x0001405004050890 */ /* 0x000fc4000fffe0ff */
[----:B------:R-:W-:Y:S01]  /*17770*/  SHF.L.U32 R0, R0, 0x1f, RZ ;  /* 0x0000001f00007819 */ /* 0x000fe200000006ff */
[----:B------:R-:W-:Y:S01]  /*17780*/  USEL UR4, URZ, 0x80, UP0 ;  /* 0x00000080ff047887 */ /* 0x000fe20008000000 */
[----:B------:R-:W-:-:S05]  /*17790*/  ISETP.NE.AND P0, PT, R60, R3, PT ;  /* 0x000000033c00720c */ /* 0x000fca0003f05270 */
[----:B------:R-:W1:Y:S01]  /*177a0*/  SYNCS.PHASECHK.TRANS64.TRYWAIT P1, [UR5], R0 ;  /* 0x00000000ff0075a7 */ /* 0x000e620008021105 */
[----:B------:R-:W-:Y:S01]  /*177b0*/  LOP3.LUT R2, R2, UR4, RZ, 0xfc, !PT ;  /* 0x0000000402027c12 */ /* 0x000fe2000f8efcff */
[----:B-1----:R-:W-:Y:S06]  /*177c0*/  @!P1 BRA `(.L_x_275) ;  /* 0x0000003400fc9947 */ /* 0x002fec0003800000 */
.L_x_430:
        /* <DEDUP_REMOVED lines=17> */
.L_x_276:
[----:B------:R-:W-:Y:S05]  /*178e0*/  WARPSYNC.ALL ;  /* 0x0000000000007948 */ /* 0x000fea0003800000 */
[----:B------:R-:W2:Y:S01]  /*178f0*/  LDL.LU.64 R16, [R1+0x70] ;  /* 0x0000700001107983 */ /* 0x000ea20000300a00 */
[----:B------:R-:W-:Y:S01]  /*17900*/  R2UR UR4, R2 ;  /* 0x00000000020472ca */ /* 0x000fe200000e0000 */
[----:B------:R-:W-:-:S04]  /*17910*/  UISETP.NE.AND UP0, UPT, UR51, URZ, UPT ;  /* 0x000000ff3300728c */ /* 0x000fc8000bf05270 */
[----:B------:R-:W-:Y:S02]  /*17920*/  USEL UR46, UR46, UR36, UP0 ;  /* 0x000000242e2e7287 */ /* 0x000fe40008000000 */
[----:B------:R-:W-:-:S06]  /*17930*/  USEL UR49, UR36, UR49, UP0 ;  /* 0x0000003124317287 */ /* 0x000fcc0008000000 */
[----:B--2---:R3:W-:Y:S06]  /*17940*/  STTM.x2 tmem[UR4], R16 ;  /* 0x00000010000079ed */ /* 0x0047ec00080c0004 */
.L_x_257:
[----:B------:R-:W-:-:S09]  /*17950*/  UISETP.NE.AND UP0, UPT, UR41, URZ, UPT ;  /* 0x000000ff2900728c */ /* 0x000fd2000bf05270 */
[----:B------:R-:W-:Y:S05]  /*17960*/  BRA.U UP0, `(.L_x_277) ;  /* 0x0000000100047547 */ /* 0x000fea000b800000 */
[----:B------:R-:W-:Y:S05]  /*17970*/  BPT.TRAP 0x1 ;  /* 0x000000040000795c */ /* 0x000fea0000300000 */
.L_x_277:
[----:B------:R-:W4:Y:S01]  /*17980*/  S2UR UR6, SR_CgaCtaId ;  /* 0x00000000000679c3 */ /* 0x000f220000008800 */
[----:B------:R-:W-:Y:S01]  /*17990*/  UISETP.NE.AND UP1, UPT, UR51, URZ, UPT ;  /* 0x000000ff3300728c */ /* 0x000fe2000bf25270 */
[----:B------:R-:W-:-:S03]  /*179a0*/  UMOV UR5, 0x400 ;  /* 0x0000040000057882 */ /* 0x000fc60000000000 */
[----:B------:R-:W-:Y:S02]  /*179b0*/  USEL UR7, UR49, UR46, UP1 ;  /* 0x0000002e31077287 */ /* 0x000fe40008800000 */
[----:B----4-:R-:W-:-:S04]  /*179c0*/  ULEA UR5, UR6, UR5, 0x18 ;  /* 0x0000000506057291 */ /* 0x010fc8000f8ec0ff */
[----:B------:R-:W-:Y:S02]  /*179d0*/  UIADD3 UR4, UPT, UPT, UR5, 0x14080, URZ ;  /* 0x0001408005047890 */ /* 0x000fe4000fffe0ff */
[----:B------:R-:W-:-:S09]  /*179e0*/  @UP1 UIADD3 UR4, UPT, UPT, UR5, 0x14070, URZ ;  /* 0x0001407005041890 */ /* 0x000fd2000fffe0ff */
[----:B------:R-:W-:Y:S01]  /*179f0*/  SYNCS.ARRIVE.TRANS64.A1T0 RZ, [UR4], RZ ;  /* 0x000000ffffff79a7 */ /* 0x000fe20008100004 */
[----:B------:R-:W-:Y:S05]  /*17a00*/  BRA.U UP0, `(.L_x_278) ;  /* 0x0000000100047547 */ /* 0x000fea000b800000 */
[----:B------:R-:W-:Y:S05]  /*17a10*/  BPT.TRAP 0x1 ;  /* 0x000000040000795c */ /* 0x000fea0000300000 */
.L_x_278:
[----:B------:R-:W-:Y:S02]  /*17a20*/  UISETP.NE.AND UP0, UPT, UR51, URZ, UPT ;  /* 0x000000ff3300728c */ /* 0x000fe4000bf05270 */
[----:B------:R-:W-:Y:S02]  /*17a30*/  ULOP3.LUT UR7, UR7, 0x1, URZ, 0x3c, !UPT ;  /* 0x0000000107077892 */ /* 0x000fe4000f8e3cff */
[----:B------:R-:W-:-:S04]  /*17a40*/  UIADD3 UR4, UPT, UPT, UR5, 0x14088, URZ ;  /* 0x0001408805047890 */ /* 0x000fc8000fffe0ff */
[----:B-1----:R-:W-:-:S03]  /*17a50*/  MOV R3, UR7 ;  /* 0x0000000700037c02 */ /* 0x002fc60008000f00 */
[----:B------:R-:W-:Y:S01]  /*17a60*/  @UP0 UIADD3 UR4, UPT, UPT, UR5, 0x14078, URZ ;  /* 0x0001407805040890 */ /* 0x000fe2000fffe0ff */
[----:B------:R-:W-:-:S08]  /*17a70*/  SHF.L.U32 R3, R3, 0x1f, RZ ;  /* 0x0000001f03037819 */ /* 0x000fd000000006ff */
[----:B------:R-:W1:Y:S02]  /*17a80*/  SYNCS.PHASECHK.TRANS64.TRYWAIT P0, [UR4], R3 ;  /* 0x00000003ff0075a7 */ /* 0x000e640008001104 */
[----:B-1----:R-:W-:Y:S05]  /*17a90*/  @!P0 BRA `(.L_x_279) ;  /* 0x0000003400608947 */ /* 0x002fea0003800000 */
.L_x_432:
[----:B------:R-:W-:-:S04]  /*17aa0*/  UISETP.NE.AND UP0, UPT, UR51, URZ, UPT ;  /* 0x000000ff3300728c */ /* 0x000fc8000bf05270 */
[----:B------:R-:W-:-:S04]  /*17ab0*/  USEL UR43, UR44, UR43, UP0 ;  /* 0x0000002b2c2b7287 */ /* 0x000fc80008000000 */
[----:B------:R-:W-:-:S09]  /*17ac0*/  UISETP.GT.U32.AND UP0, UPT, UR43, 0x1, UPT ;  /* 0x000000012b00788c */ /* 0x000fd2000bf04070 */
[----:B------:R-:W-:Y:S05]  /*17ad0*/  BRA.U UP0, `(.L_x_280) ;  /* 0x0000000100087547 */ /* 0x000fea000b800000 */
[----:B------:R-:W-:Y:S05]  /*17ae0*/  BPT.TRAP 0x1 ;  /* 0x000000040000795c */ /* 0x000fea0000300000 */
[----:B------:R-:W-:Y:S05]  /*17af0*/  BPT.TRAP 0x1 ;  /* 0x000000040000795c */ /* 0x000fea0000300000 */
.L_x_280:
[----:B------:R-:W-:Y:S02]  /*17b00*/  UISETP.NE.AND UP0, UPT, UR51, URZ, UPT ;  /* 0x000000ff3300728c */ /* 0x000fe4000bf05270 */
[----:B------:R-:W-:-:S09]  /*17b10*/  UIADD3 UR4, UPT, UPT, UR5, 0x14068, URZ ;  /* 0x0001406805047890 */ /* 0x000fd2000fffe0ff */
[----:B------:R-:W-:-:S04]  /*17b20*/  @UP0 UIADD3 UR4, UPT, UPT, UR5, 0x14058, URZ ;  /* 0x0001405805040890 */ /* 0x000fc8000fffe0ff */
[----:B------:R-:W-:-:S09]  /*17b30*/  UPRMT UR4, UR6, 0x654, UR4 ;  /* 0x0000065406047896 */ /* 0x000fd20008000004 */
[----:B------:R-:W-:Y:S01]  /*17b40*/  SYNCS.ARRIVE.TRANS64.RED.A1T0 RZ, [UR4], RZ ;  /* 0x000000ffffff79a7 */ /* 0x000fe20008100404 */
[----:B------:R-:W-:Y:S05]  /*17b50*/  EXIT ;  /* 0x000000000000794d */ /* 0x000fea0003800000 */
.L_x_26:
[----:B------:R-:W-:-:S05]  /*17b60*/  IMAD.MOV.U32 R3, RZ, RZ, -0x4 ;  /* 0xfffffffcff037424 */ /* 0x000fca00078e00ff */
[----:B------:R-:W-:-:S05]  /*17b70*/  VIADDMNMX.U32 R0, R2, R3, 0x2, PT ;  /* 0x0000000202007446 */ /* 0x000fca0003800003 */
[----:B------:R-:W-:-:S04]  /*17b80*/  IMAD.SHL.U32 R0, R0, 0x4, RZ ;  /* 0x0000000400007824 */ /* 0x000fc800078e00ff */
[----:B------:R-:W1:Y:S02]  /*17b90*/  LDC R2, c[0x2][R0] ;  /* 0x0080000000027b82 */ /* 0x000e640000000800 */
[----:B-1----:R-:W-:-:S04]  /*17ba0*/  SHF.R.S32.HI R3, RZ, 0x1f, R2 ;  /* 0x0000001fff037819 */ /* 0x002fc80000011402 */
.L_x_477:
[----:B------:R-:W-:Y:S05]  /*17bb0*/  BRX R2 -0x17bc0                                                                                                                                                                                                                                                                                                                                                                                                                                                                                                                                                                                              (*"BRANCH_TARGETS .L_x_478,.L_x_479,.L_x_480"*) ;  /* 0xfffffe8402107949 */ /* 0x000fea000383ffff */
.L_x_480:
[----:B------:R-:W-:-:S08]  /*17bc0*/  NOP ;  /* 0x0000000000007918 */ /* 0x000fd00000000000 */
[----:B------:R-:W-:-:S00]  /*17bd0*/  USETMAXREG.DEALLOC.CTAPOOL 0x18 ;  /* 0x00000018000079c8 */ /* 0x000fc000080e0500 */
[----:B------:R-:W-:Y:S05]  /*17be0*/  EXIT ;  /* 0x000000000000794d */ /* 0x000fea0003800000 */
.L_x_478:
[----:B------:R-:W-:-:S08]  /*17bf0*/  NOP ;  /* 0x0000000000007918 */ /* 0x000fd00000000000 */
[----:B------:R-:W1:-:S00]  /*17c00*/  USETMAXREG.DEALLOC.CTAPOOL 0x20 ;  /* 0x00000020000079c8 */ /* 0x000e4000080e0500 */
[----:B------:R-:W2:Y:S01]  /*17c10*/  S2UR UR11, SR_CTAID.X ;  /* 0x00000000000b79c3 */ /* 0x000ea20000002500 */
[----:B------:R-:W3:Y:S07]  /*17c20*/  LDCU.64 UR6, c[0x0][0x380] ;  /* 0x00007000ff0677ac */ /* 0x000eee0008000a00 */
[----:B------:R-:W4:Y:S01]  /*17c30*/  S2UR UR37, SR_CTAID.Z ;  /* 0x00000000002579c3 */ /* 0x000f220000002700 */
[----:B---3--:R-:W-:Y:S02]  /*17c40*/  UISETP.NE.AND UP1, UPT, UR7, URZ, UPT ;  /* 0x000000ff0700728c */ /* 0x008fe4000bf25270 */
[----:B--2---:R-:W-:-:S04]  /*17c50*/  USHF.L.U32 UR11, UR11, 0x8, URZ ;  /* 0x000000080b0b7899 */ /* 0x004fc800080006ff */
[----:B------:R-:W-:-:S06]  /*17c60*/  UISETP.GE.U32.OR UP1, UPT, UR11, UR6, !UP1 ;  /* 0x000000060b00728c */ /* 0x000fcc000cf26470 */
[----:B------:R-:W-:-:S13]  /*17c70*/  PLOP3.LUT P1, PT, PT, PT, UP1, 0x80, 0x8 ;  /* 0x000000000008781c */ /* 0x000fda0003f2f018 */
[----:B-1--4-:R-:W-:Y:S05]  /*17c80*/  @P1 EXIT ;  /* 0x000000000000194d */ /* 0x012fea0003800000 */
[----:B------:R-:W1:Y:S01]  /*17c90*/  LDCU UR12, c[0x0][0x38c] ;  /* 0x00007180ff0c77ac */ /* 0x000e620008000800 */
[----:B------:R-:W2:Y:S01]  /*17ca0*/  S2UR UR4, SR_CTAID.Y ;  /* 0x00000000000479c3 */ /* 0x000ea20000002600 */
[----:B------:R-:W-:Y:S01]  /*17cb0*/  BSSY.RECONVERGENT B0, `(.L_x_281) ;  /* 0x0000019000007945 */ /* 0x000fe20003800200 */
[----:B------:R-:W-:Y:S01]  /*17cc0*/  UMOV UR8, URZ ;  /* 0x000000ff00087c82 */ /* 0x000fe20008000000 */
[----:B-1----:R-:W1:Y:S01]  /*17cd0*/  I2F.U32.RP R2, UR12 ;  /* 0x0000000c00027d06 */ /* 0x002e620008209000 */
[----:B------:R-:W-:-:S07]  /*17ce0*/  UISETP.NE.U32.AND UP1, UPT, UR12, URZ, UPT ;  /* 0x000000ff0c00728c */ /* 0x000fce000bf25070 */
[----:B-1----:R-:W1:Y:S02]  /*17cf0*/  MUFU.RCP R0, R2 ;  /* 0x0000000200007308 */ /* 0x002e640000001000 */
[----:B-1----:R-:W-:-:S06]  /*17d00*/  IADD3 R0, PT, PT, R0, 0xffffffe, RZ ;  /* 0x0ffffffe00007810 */ /* 0x002fcc0007ffe0ff */
[----:B------:R-:W1:Y:S02]  /*17d10*/  F2I.FTZ.U32.TRUNC.NTZ R0, R0 ;  /* 0x0000000000007305 */ /* 0x000e64000021f000 */
[----:B-1----:R-:W-:-:S13]  /*17d20*/  R2UR UR9, R0 ;  /* 0x00000000000972ca */ /* 0x002fda00000e0000 */
[----:B------:R-:W-:-:S04]  /*17d30*/  UIADD3 UR5, UPT, UPT, URZ, -UR9, URZ ;  /* 0x80000009ff057290 */ /* 0x000fc8000fffe0ff */
[----:B------:R-:W-:-:S04]  /*17d40*/  UIMAD UR5, UR5, UR12, URZ ;  /* 0x0000000c050572a4 */ /* 0x000fc8000f8e02ff */
[----:B------:R-:W-:-:S04]  /*17d50*/  UIMAD.WIDE.U32 UR8, UR9, UR5, UR8 ;  /* 0x00000005090872a5 */ /* 0x000fc8000f8e0008 */
[----:B--2---:R-:W-:-:S07]  /*17d60*/  UIMAD.WIDE.U32 UR8, UR9, UR4, URZ ;  /* 0x00000004090872a5 */ /* 0x004fce000f8e00ff */
[----:B------:R-:W-:Y:S02]  /*17d70*/  UMOV UR36, UR9 ;  /* 0x0000000900247c82 */ /* 0x000fe40008000000 */
[----:B------:R-:W-:-:S04]  /*17d80*/  UIADD3 UR5, UPT, UPT, -UR36, URZ, URZ ;  /* 0x000000ff24057290 */ /* 0x000fc8000fffe1ff */
[----:B------:R-:W-:-:S04]  /*17d90*/  UIMAD UR5, UR12, UR5, UR4 ;  /* 0x000000050c0572a4 */ /* 0x000fc8000f8e0204 */
[----:B------:R-:W-:-:S11]  /*17da0*/  UISETP.GE.U32.AND UP5, UPT, UR5, UR12, UPT ;  /* 0x0000000c0500728c */ /* 0x000fd6000bfa6070 */
[----:B------:R-:W-:Y:S02]  /*17db0*/  @UP5 UIADD3 UR5, UPT, UPT, UR5, -UR12, URZ ;  /* 0x8000000c05055290 */ /* 0x000fe4000fffe0ff */
[----:B------:R-:W-:Y:S02]  /*17dc0*/  @UP5 UIADD3 UR36, UPT, UPT, UR36, 0x1, URZ ;  /* 0x0000000124245890 */ /* 0x000fe4000fffe0ff */
[----:B------:R-:W-:-:S11]  /*17dd0*/  UISETP.GE.U32.AND UP4, UPT, UR5, UR12, UPT ;  /* 0x0000000c0500728c */ /* 0x000fd6000bf86070 */
[----:B------:R-:W-:Y:S02]  /*17de0*/  @UP4 UIADD3 UR36, UPT, UPT, UR36, 0x1, URZ ;  /* 0x0000000124244890 */ /* 0x000fe4000fffe0ff */
[----:B------:R-:W-:-:S04]  /*17df0*/  @!UP1 ULOP3.LUT UR36, URZ, UR12, URZ, 0x33, !UPT ;  /* 0x0000000cff249292 */ /* 0x000fc8000f8e33ff */
[----:B------:R-:W-:-:S04]  /*17e00*/  UIADD3 UR5, UPT, UPT, -UR36, URZ, URZ ;  /* 0x000000ff24057290 */ /* 0x000fc8000fffe1ff */
[----:B------:R-:W-:Y:S01]  /*17e10*/  UIMAD UR12, UR12, UR5, UR4 ;  /* 0x000000050c0c72a4 */ /* 0x000fe2000f8e0204 */
[----:B------:R-:W-:Y:S11]  /*17e20*/  @!P3 BRA `(.L_x_282) ;  /* 0x000000000004b947 */ /* 0x000ff60003800000 */
[----:B------:R-:W-:Y:S05]  /*17e30*/  BPT.TRAP 0x1 ;  /* 0x000000040000795c */ /* 0x000fea0000300000 */
.L_x_282:
[----:B------:R-:W-:Y:S05]  /*17e40*/  BSYNC.RECONVERGENT B0 ;  /* 0x0000000000007941 */ /* 0x000fea0003800200 */
.L_x_281:
[----:B------:R-:W1:Y:S01]  /*17e50*/  S2UR UR8, SR_CgaCtaId ;  /* 0x00000000000879c3 */ /* 0x000e620000008800 */
[----:B------:R-:W-:Y:S01]  /*17e60*/  UMOV UR4, 0x400 ;  /* 0x0000040000047882 */ /* 0x000fe20000000000 */
[----:B------:R-:W-:Y:S01]  /*17e70*/  IMAD.MOV.U32 R3, RZ, RZ, 0x1 ;  /* 0x00000001ff037424 */ /* 0x000fe200078e00ff */
[----:B------:R-:W-:-:S04]  /*17e80*/  @!P0 MOV R2, 0x4000 ;  /* 0x0000400000028802 */ /* 0x000fc80000000f00 */
[----:B------:R-:W-:Y:S01]  /*17e90*/  SHF.L.U32 R3, R3, 0x1f, RZ ;  /* 0x0000001f03037819 */ /* 0x000fe200000006ff */
[----:B-1----:R-:W-:-:S09]  /*17ea0*/  ULEA UR8, UR8, UR4, 0x18 ;  /* 0x0000000408087291 */ /* 0x002fd2000f8ec0ff */
[----:B------:R-:W1:Y:S02]  /*17eb0*/  SYNCS.PHASECHK.TRANS64.TRYWAIT P1, [UR8+0x14010], R3 ;  /* 0x01401003ff0075a7 */ /* 0x000e640008021108 */
[----:B-1----:R-:W-:Y:S05]  /*17ec0*/  @!P1 BRA `(.L_x_283) ;  /* 0x00000030006c9947 */ /* 0x002fea0003800000 */
.L_x_434:
[----:B------:R-:W-:Y:S01]  /*17ed0*/  PLOP3.LUT P5, PT, P5, P6, PT, 0xf8, 0x8f ;  /* 0x00000000008f781c */ /* 0x000fe20002fadf70 */
[----:B------:R2:W-:Y:S01]  /*17ee0*/  @!P0 SYNCS.ARRIVE.TRANS64 RZ, [UR8+0x14000], R2 ;  /* 0x01400002ffff89a7 */ /* 0x0005e20008000008 */
[----:B------:R-:W-:Y:S11]  /*17ef0*/  BSSY.RECONVERGENT B0, `(.L_x_284) ;  /* 0x0000003000007945 */ /* 0x000ff60003800200 */
[----:B------:R-:W-:Y:S05]  /*17f00*/  @!P5 BRA `(.L_x_285) ;  /* 0x000000000004d947 */ /* 0x000fea0003800000 */
[----:B------:R-:W-:Y:S05]  /*17f10*/  BPT.TRAP 0x1 ;  /* 0x000000040000795c */ /* 0x000fea0000300000 */
.L_x_285:
[----:B------:R-:W-:Y:S05]  /*17f20*/  BSYNC.RECONVERGENT B0 ;  /* 0x0000000000007941 */ /* 0x000fea0003800200 */
.L_x_284:
[----:B------:R-:W-:Y:S01]  /*17f30*/  LOP3.LUT P1, R18, R18, 0x1f, RZ, 0xc0, !PT ;  /* 0x0000001f12127812 */ /* 0x000fe2000782c0ff */
[----:B------:R-:W-:Y:S03]  /*17f40*/  BSSY.RECONVERGENT B0, `(.L_x_286) ;  /* 0x0000004000007945 */ /* 0x000fe60003800200 */
[----:B------:R-:W-:-:S13]  /*17f50*/  PLOP3.LUT P1, PT, P1, P0, PT, 0x8f, 0xf8 ;  /* 0x0000000000f8781c */ /* 0x000fda0000f21177 */
[----:B------:R-:W-:Y:S05]  /*17f60*/  @P1 BRA `(.L_x_287) ;  /* 0x0000000000041947 */ /* 0x000fea0003800000 */
[----:B------:R-:W-:Y:S05]  /*17f70*/  BPT.TRAP 0x1 ;  /* 0x000000040000795c */ /* 0x000fea0000300000 */
.L_x_287:
[----:B------:R-:W-:Y:S05]  /*17f80*/  BSYNC.RECONVERGENT B0 ;  /* 0x0000000000007941 */ /* 0x000fea0003800200 */
.L_x_286:
[----:B------:R-:W3:Y:S01]  /*17f90*/  LDCU.64 UR4, c[0x0][0x348] ;  /* 0x00006900ff0477ac */ /* 0x000ee20008000a00 */
[----:B------:R-:W-:Y:S01]  /*17fa0*/  UIADD3 UR9, UPT, UPT, UR8, 0x14000, URZ ;  /* 0x0001400008097890 */ /* 0x000fe2000fffe0ff */
[----:B------:R-:W-:Y:S01]  /*17fb0*/  UMOV UR10, URZ ;  /* 0x000000ff000a7c82 */ /* 0x000fe20008000000 */
[----:B------:R-:W-:Y:S01]  /*17fc0*/  UMOV UR13, UR36 ;  /* 0x00000024000d7c82 */ /* 0x000fe20008000000 */
[----:B------:R-:W-:Y:S01]  /*17fd0*/  UMOV UR14, UR37 ;  /* 0x00000025000e7c82 */ /* 0x000fe20008000000 */
[----:B---3--:R-:W-:-:S03]  /*17fe0*/  UIADD3 UR16, UP1, UPT, UR4, 0x80, URZ ;  /* 0x0000008004107890 */ /* 0x008fc6000ff3e0ff */
[----:B------:R-:W-:Y:S01]  /*17ff0*/  UMOV UR4, 0x0 ;  /* 0x0000000000047882 */ /* 0x000fe20000000000 */
[----:B------:R-:W-:-:S03]  /*18000*/  UIADD3.X UR17, UPT, UPT, URZ, UR5, URZ, UP1, !UPT ;  /* 0x00000005ff117290 */ /* 0x000fc60008ffe4ff */
[----:B------:R-:W-:-:S06]  /*18010*/  UMOV UR5, 0x10000000 ;  /* 0x1000000000057882 */ /* 0x000fcc0000000000 */
[----:B------:R3:W-:Y:S02]  /*18020*/  UTMALDG.5D [UR8], [UR16], desc[UR4] ;  /* 0x00000408100075b4 */ /* 0x0007e40008021000 */
[----:B---3--:R-:W-:Y:S05]  /*18030*/  BRA.U !UP0, `(.L_x_288) ;  /* 0x0000000108047547 */ /* 0x008fea000b800000 */
[----:B------:R-:W-:Y:S05]  /*18040*/  BPT.TRAP 0x1 ;  /* 0x000000040000795c */ /* 0x000fea0000300000 */
.L_x_288:
[----:B------:R-:W3:Y:S01]  /*18050*/  SYNCS.PHASECHK.TRANS64.TRYWAIT P1, [UR8+0x14038], R3 ;  /* 0x01403803ff0075a7 */ /* 0x000ee20008021108 */
[----:B--2---:R-:W-:Y:S01]  /*18060*/  @!P0 MOV R2, 0x4000 ;  /* 0x0000400000028802 */ /* 0x004fe20000000f00 */
[----:B---3--:R-:W-:Y:S06]  /*18070*/  @!P1 BRA `(.L_x_289) ;  /* 0x0000003000189947 */ /* 0x008fec0003800000 */
.L_x_436:
[----:B------:R2:W-:Y:S01]  /*18080*/  @!P0 SYNCS.ARRIVE.TRANS64 RZ, [UR8+0x14020], R2 ;  /* 0x01402002ffff89a7 */ /* 0x0005e20008000008 */
[----:B------:R-:W-:-:S09]  /*18090*/  UPLOP3.LUT UP2, UPT, UP2, UP3, UPT, 0xf8, 0x8f ;  /* 0x00000000008f789c */ /* 0x000fd20001747f70 */
[----:B------:R-:W-:Y:S05]  /*180a0*/  BRA.U !UP2, `(.L_x_290) ;  /* 0x000000010a047547 */ /* 0x000fea000b800000 */
[----:B------:R-:W-:Y:S05]  /*180b0*/  BPT.TRAP 0x1 ;  /* 0x000000040000795c */ /* 0x000fea0000300000 */
.L_x_290:
[----:B------:R-:W-:Y:S01]  /*180c0*/  ISETP.EQ.OR P1, PT, R18, RZ, P0 ;  /* 0x000000ff1200720c */ /* 0x000fe20000722670 */
[----:B------:R-:W-:-:S12]  /*180d0*/  BSSY.RECONVERGENT B0, `(.L_x_291) ;  /* 0x0000003000007945 */ /* 0x000fd80003800200 */
[----:B------:R-:W-:Y:S05]  /*180e0*/  @P1 BRA `(.L_x_292) ;  /* 0x0000000000041947 */ /* 0x000fea0003800000 */
[----:B------:R-:W-:Y:S05]  /*180f0*/  BPT.TRAP 0x1 ;  /* 0x000000040000795c */ /* 0x000fea0000300000 */
.L_x_292:
[----:B------:R-:W-:Y:S05]  /*18100*/  BSYNC.RECONVERGENT B0 ;  /* 0x0000000000007941 */ /* 0x000fea0003800200 */
.L_x_291:
[----:B------:R-:W3:Y:S01]  /*18110*/  LDCU.64 UR4, c[0x0][0x348] ;  /* 0x00006900ff0477ac */ /* 0x000ee20008000a00 */
[----:B------:R-:W-:Y:S01]  /*18120*/  BSSY.RECONVERGENT B0, `(.L_x_293) ;  /* 0x000000e000007945 */ /* 0x000fe20003800200 */
[----:B------:R-:W-:Y:S02]  /*18130*/  UIADD3 UR16, UPT, UPT, UR8, 0x8000, URZ ;  /* 0x0000800008107890 */ /* 0x000fe4000fffe0ff */
[----:B------:R-:W-:Y:S01]  /*18140*/  UIADD3 UR17, UPT, UPT, UR8, 0x14020, URZ ;  /* 0x0001402008117890 */ /* 0x000fe2000fffe0ff */
[----:B------:R-:W-:Y:S01]  /*18150*/  UMOV UR18, URZ ;  /* 0x000000ff00127c82 */ /* 0x000fe20008000000 */
[----:B------:R-:W-:Y:S01]  /*18160*/  UMOV UR19, URZ ;  /* 0x000000ff00137c82 */ /* 0x000fe20008000000 */
[----:B------:R-:W-:Y:S01]  /*18170*/  UMOV UR20, UR36 ;  /* 0x0000002400147c82 */ /* 0x000fe20008000000 */
[----:B------:R-:W-:Y:S01]  /*18180*/  UMOV UR21, UR37 ;  /* 0x0000002500157c82 */ /* 0x000fe20008000000 */
[----:B---3--:R-:W-:-:S03]  /*18190*/  UIADD3 UR14, UP1, UPT, UR4, 0x180, URZ ;  /* 0x00000180040e7890 */ /* 0x008fc6000ff3e0ff */
[----:B------:R-:W-:Y:S01]  /*181a0*/  UMOV UR4, 0x0 ;  /* 0x0000000000047882 */ /* 0x000fe20000000000 */
[----:B------:R-:W-:-:S03]  /*181b0*/  UIADD3.X UR15, UPT, UPT, URZ, UR5, URZ, UP1, !UPT ;  /* 0x00000005ff0f7290 */ /* 0x000fc60008ffe4ff */
[----:B------:R-:W-:-:S06]  /*181c0*/  UMOV UR5, 0x10000000 ;  /* 0x1000000000057882 */ /* 0x000fcc0000000000 */
[----:B------:R3:W-:Y:S02]  /*181d0*/  UTMALDG.4D [UR16], [UR14], desc[UR4] ;  /* 0x000004100e0075b4 */ /* 0x0007e40008019000 */
[----:B---3--:R-:W-:Y:S05]  /*181e0*/  @!P3 BRA `(.L_x_294) ;  /* 0x000000000004b947 */ /* 0x008fea0003800000 */
[----:B------:R-:W-:Y:S05]  /*181f0*/  BPT.TRAP 0x1 ;  /* 0x000000040000795c */ /* 0x000fea0000300000 */
.L_x_294:
[----:B------:R-:W-:Y:S05]  /*18200*/  BSYNC.RECONVERGENT B0 ;  /* 0x0000000000007941 */ /* 0x000fea0003800200 */
.L_x_293:
[----:B------:R-:W3:Y:S01]  /*18210*/  SYNCS.PHASECHK.TRANS64.TRYWAIT P2, [UR8+0x14018], R3 ;  /* 0x01401803ff0075a7 */ /* 0x000ee20008041108 */
[----:B--2---:R-:W-:Y:S01]  /*18220*/  @!P0 MOV R2, 0x4000 ;  /* 0x0000400000028802 */ /* 0x004fe20000000f00 */
[----:B---3--:R-:W-:Y:S06]  /*18230*/  @!P2 BRA `(.L_x_295) ;  /* 0x0000002c00c0a947 */ /* 0x008fec0003800000 */
.L_x_438:
[----:B------:R2:W-:Y:S01]  /*18240*/  @!P0 SYNCS.ARRIVE.TRANS64 RZ, [UR8+0x14008], R2 ;  /* 0x01400802ffff89a7 */ /* 0x0005e20008000008 */
[----:B------:R-:W-:Y:S04]  /*18250*/  BSSY.RECONVERGENT B0, `(.L_x_296) ;  /* 0x0000003000007945 */ /* 0x000fe80003800200 */
[----:B------:R-:W-:Y:S05]  /*18260*/  @!P5 BRA `(.L_x_297) ;  /* 0x000000000004d947 */ /* 0x000fea0003800000 */
[----:B------:R-:W-:Y:S05]  /*18270*/  BPT.TRAP 0x1 ;  /* 0x000000040000795c */ /* 0x000fea0000300000 */
.L_x_297:
[----:B------:R-:W-:Y:S05]  /*18280*/  BSYNC.RECONVERGENT B0 ;  /* 0x0000000000007941 */ /* 0x000fea0003800200 */
.L_x_296:
[----:B------:R-:W-:Y:S04]  /*18290*/  BSSY.RECONVERGENT B0, `(.L_x_298) ;  /* 0x0000003000007945 */ /* 0x000fe80003800200 */
[----:B------:R-:W-:Y:S05]  /*182a0*/  @P1 BRA `(.L_x_299) ;  /* 0x0000000000041947 */ /* 0x000fea0003800000 */
[----:B------:R-:W-:Y:S05]  /*182b0*/  BPT.TRAP 0x1 ;  /* 0x000000040000795c */ /* 0x000fea0000300000 */
.L_x_299:
[----:B------:R-:W-:Y:S05]  /*182c0*/  BSYNC.RECONVERGENT B0 ;  /* 0x0000000000007941 */ /* 0x000fea0003800200 */
.L_x_298:
[----:B------:R-:W3:Y:S01]  /*182d0*/  LDCU.64 UR4, c[0x0][0x348] ;  /* 0x00006900ff0477ac */ /* 0x000ee20008000a00 */
[----:B------:R-:W-:Y:S02]  /*182e0*/  UIADD3 UR19, UPT, UPT, UR11, 0x80, URZ ;  /* 0x000000800b137890 */ /* 0x000fe4000fffe0ff */
[----:B------:R-:W-:Y:S02]  /*182f0*/  UIADD3 UR16, UPT, UPT, UR8, 0x4000, URZ ;  /* 0x0000400008107890 */ /* 0x000fe4000fffe0ff */
[----:B------:R-:W-:Y:S01]  /*18300*/  UIADD3 UR17, UPT, UPT, UR8, 0x14008, URZ ;  /* 0x0001400808117890 */ /* 0x000fe2000fffe0ff */
[----:B------:R-:W-:Y:S01]  /*18310*/  UMOV UR18, URZ ;  /* 0x000000ff00127c82 */ /* 0x000fe20008000000 */
[----:B------:R-:W-:Y:S01]  /*18320*/  UMOV UR20, UR12 ;  /* 0x0000000c00147c82 */ /* 0x000fe20008000000 */
        /* <DEDUP_REMOVED lines=9> */
.L_x_300:
[----:B------:R-:W3:Y:S01]  /*183c0*/  SYNCS.PHASECHK.TRANS64.TRYWAIT P2, [UR8+0x14040], R3 ;  /* 0x01404003ff0075a7 */ /* 0x000ee20008041108 */
[----:B--2---:R-:W-:Y:S01]  /*183d0*/  @!P0 MOV R2, 0x4000 ;  /* 0x0000400000028802 */ /* 0x004fe20000000f00 */
[----:B---3--:R-:W-:Y:S06]  /*183e0*/  @!P2 BRA `(.L_x_301) ;  /* 0x0000002c006ca947 */ /* 0x008fec0003800000 */
.L_x_440:
[----:B------:R2:W-:Y:S01]  /*183f0*/  @!P0 SYNCS.ARRIVE.TRANS64 RZ, [UR8+0x14028], R2 ;  /* 0x01402802ffff89a7 */ /* 0x0005e20008000008 */
[----:B------:R-:W-:Y:S05]  /*18400*/  BRA.U !UP2, `(.L_x_302) ;  /* 0x000000010a047547 */ /* 0x000fea000b800000 */
[----:B------:R-:W-:Y:S05]  /*18410*/  BPT.TRAP 0x1 ;  /* 0x000000040000795c */ /* 0x000fea0000300000 */
.L_x_302:
[----:B------:R-:W-:Y:S04]  /*18420*/  BSSY.RECONVERGENT B0, `(.L_x_303) ;  /* 0x0000003000007945 */ /* 0x000fe80003800200 */
[----:B------:R-:W-:Y:S05]  /*18430*/  @P1 BRA `(.L_x_304) ;  /* 0x0000000000041947 */ /* 0x000fea0003800000 */
[----:B------:R-:W-:Y:S05]  /*18440*/  BPT.TRAP 0x1 ;  /* 0x000000040000795c */ /* 0x000fea0000300000 */
.L_x_304:
[----:B------:R-:W-:Y:S05]  /*18450*/  BSYNC.RECONVERGENT B0 ;  /* 0x0000000000007941 */ /* 0x000fea0003800200 */
.L_x_303:
[----:B------:R-:W3:Y:S01]  /*18460*/  LDCU.64 UR4, c[0x0][0x348] ;  /* 0x00006900ff0477ac */ /* 0x000ee20008000a00 */
[----:B------:R-:W-:Y:S02]  /*18470*/  UIADD3 UR32, UPT, UPT, UR8, 0xc000, URZ ;  /* 0x0000c00008207890 */ /* 0x000fe4000fffe0ff */
[----:B------:R-:W-:Y:S01]  /*18480*/  UIADD3 UR33, UPT, UPT, UR8, 0x14028, URZ ;  /* 0x0001402808217890 */ /* 0x000fe2000fffe0ff */
[----:B------:R-:W-:Y:S01]  /*18490*/  UMOV UR34, URZ ;  /* 0x000000ff00227c82 */ /* 0x000fe20008000000 */
[----:B------:R-:W-:Y:S01]  /*184a0*/  UMOV UR35, URZ ;  /* 0x000000ff00237c82 */ /* 0x000fe20008000000 */
[----:B---3--:R-:W-:-:S03]  /*184b0*/  UIADD3 UR10, UP1, UPT, UR4, 0x280, URZ ;  /* 0x00000280040a7890 */ /* 0x008fc6000ff3e0ff */
[----:B------:R-:W-:Y:S01]  /*184c0*/  UMOV UR4, 0x0 ;  /* 0x0000000000047882 */ /* 0x000fe20000000000 */
[----:B------:R-:W-:-:S03]  /*184d0*/  UIADD3.X UR11, UPT, UPT, URZ, UR5, URZ, UP1, !UPT ;  /* 0x00000005ff0b7290 */ /* 0x000fc60008ffe4ff */
[----:B------:R-:W-:-:S06]  /*184e0*/  UMOV UR5, 0x10000000 ;  /* 0x1000000000057882 */ /* 0x000fcc0000000000 */
[----:B------:R3:W-:Y:S01]  /*184f0*/  UTMALDG.4D [UR32], [UR10], desc[UR4] ;  /* 0x000004200a0075b4 */ /* 0x0007e20008019000 */
[----:B------:R-:W-:Y:S01]  /*18500*/  NOP ;  /* 0x0000000000007918 */ /* 0x000fe20000000000 */
[----:B------:R-:W-:-:S06]  /*18510*/  UISETP.GE.AND UP1, UPT, UR7, 0x81, UPT ;  /* 0x000000810700788c */ /* 0x000fcc000bf26270 */
[----:B------:R-:W-:-:S13]  /*18520*/  PLOP3.LUT P2, PT, PT, PT, UP1, 0x80, 0x8 ;  /* 0x000000000008781c */ /* 0x000fda0003f4f018 */
[----:B---3--:R-:W-:Y:S05]  /*18530*/  @!P2 EXIT ;  /* 0x000000000000a94d */ /* 0x008fea0003800000 */
[----:B------:R-:W-:Y:S01]  /*18540*/  UIADD3 UR5, UPT, UPT, UR7, 0x7f, URZ ;  /* 0x0000007f07057890 */ /* 0x000fe2000fffe0ff */
[----:B------:R-:W-:Y:S01]  /*18550*/  HFMA2 R4, -RZ, RZ, 0, 5.9604644775390625e-08 ;  /* 0x00000001ff047431 */ /* 0x000fe200000001ff */
[----:B------:R-:W-:Y:S02]  /*18560*/  UMOV UR10, 0x2 ;  /* 0x00000002000a7882 */ /* 0x000fe40000000000 */
[----:B------:R-:W-:-:S04]  /*18570*/  USHF.R.S32.HI UR4, URZ, 0x1f, UR5 ;  /* 0x0000001fff047899 */ /* 0x000fc80008011405 */
[----:B------:R-:W-:-:S04]  /*18580*/  ULEA.HI UR4, UR4, UR5, URZ, 0x7 ;  /* 0x0000000504047291 */ /* 0x000fc8000f8f38ff */
[----:B------:R-:W-:-:S04]  /*18590*/  USHF.R.S32.HI UR9, URZ, 0x7, UR4 ;  /* 0x00000007ff097899 */ /* 0x000fc80008011404 */
[----:B------:R-:W-:-:S04]  /*185a0*/  UISETP.LT.AND UP1, UPT, UR9, 0x2, UPT ;  /* 0x000000020900788c */ /* 0x000fc8000bf21270 */
[----:B------:R-:W-:-:S04]  /*185b0*/  USEL UR4, UR9, 0x2, UP1 ;  /* 0x0000000209047887 */ /* 0x000fc80008800000 */
[----:B------:R-:W-:-:S04]  /*185c0*/  UIADD3 UR9, UPT, UPT, UR9, -UR4, URZ ;  /* 0x8000000409097290 */ /* 0x000fc8000fffe0ff */
[----:B------:R-:W-:Y:S02]  /*185d0*/  UISETP.GE.U32.AND UP1, UPT, UR9, 0x3, UPT ;  /* 0x000000030900788c */ /* 0x000fe4000bf26070 */
[----:B------:R-:W-:Y:S01]  /*185e0*/  UIADD3 UR11, UPT, UPT, UR9, 0x1, URZ ;  /* 0x00000001090b7890 */ /* 0x000fe2000fffe0ff */
[----:B------:R-:W3:Y:S03]  /*185f0*/  LDCU.64 UR4, c[0x0][0x348] ;  /* 0x00006900ff0477ac */ /* 0x000ee60008000a00 */
[----:B------:R-:W-:Y:S01]  /*18600*/  ULOP3.LUT UR6, UR11, 0x3, URZ, 0xc0, !UPT ;  /* 0x000000030b067892 */ /* 0x000fe2000f8ec0ff */
[----:B------:R-:W-:Y:S02]  /*18610*/  UMOV UR9, 0x1 ;  /* 0x0000000100097882 */ /* 0x000fe40000000000 */
[----:B------:R-:W-:Y:S09]  /*18620*/  BRA.U !UP1, `(.L_x_305) ;  /* 0x0000001109107547 */ /* 0x000ff2000b800000 */
[----:B------:R-:W-:Y:S01]  /*18630*/  ULOP3.LUT UR9, UR11, 0xfffffffc, URZ, 0xc0, !UPT ;  /* 0xfffffffc0b097892 */ /* 0x000fe2000f8ec0ff */
[----:B------:R-:W-:Y:S01]  /*18640*/  MOV R4, 0x1 ;  /* 0x0000000100047802 */ /* 0x000fe20000000f00 */
[----:B------:R-:W-:Y:S01]  /*18650*/  UMOV UR10, 0x2 ;  /* 0x00000002000a7882 */ /* 0x000fe20000000000 */
[----:B------:R-:W-:Y:S01]  /*18660*/  UMOV UR7, URZ ;  /* 0x000000ff00077c82 */ /* 0x000fe20008000000 */
[----:B------:R-:W-:Y:S01]  /*18670*/  UIADD3 UR9, UPT, UPT, -UR9, URZ, URZ ;  /* 0x000000ff09097290 */ /* 0x000fe2000fffe1ff */
[----:B------:R-:W-:-:S11]  /*18680*/  UMOV UR27, 0x100 ;  /* 0x00000100001b7882 */ /* 0x000fd60000000000 */
.L_x_346:
[----:B-1----:R-:W-:Y:S05]  /*18690*/  BRA.U !UP0, `(.L_x_306) ;  /* 0x0000000108047547 */ /* 0x002fea000b800000 */
[----:B---3--:R-:W-:Y:S05]  /*186a0*/  BPT.TRAP 0x1 ;  /* 0x000000040000795c */ /* 0x008fea0000300000 */
.L_x_306:
[----:B------:R-:W4:Y:S01]  /*186b0*/  S2UR UR8, SR_CgaCtaId ;  /* 0x00000000000879c3 */ /* 0x000f220000008800 */
[----:B------:R-:W-:Y:S01]  /*186c0*/  UMOV UR11, 0x400 ;  /* 0x00000400000b7882 */ /* 0x000fe20000000000 */
[----:B-1----:R-:W-:Y:S02]  /*186d0*/  SHF.L.U32 R3, R4, 0x1f, RZ ;  /* 0x0000001f04037819 */ /* 0x002fe400000006ff */
[----:B--2---:R-:W-:Y:S01]  /*186e0*/  @!P0 MOV R2, 0x4000 ;  /* 0x0000400000028802 */ /* 0x004fe20000000f00 */
[----:B----4-:R-:W-:-:S04]  /*186f0*/  ULEA UR8, UR8, UR11, 0x18 ;  /* 0x0000000b08087291 */ /* 0x010fc8000f8ec0ff */
[----:B------:R-:W-:-:S09]  /*18700*/  ULEA UR33, UR10, UR8, 0x3 ;  /* 0x000000080a217291 */ /* 0x000fd2000f8e18ff */
[----:B------:R-:W1:Y:S02]  /*18710*/  SYNCS.PHASECHK.TRANS64.TRYWAIT P2, [UR33+0x14038], R3 ;  /* 0x01403803ff0075a7 */ /* 0x000e640008041121 */
[----:B-1----:R-:W-:Y:S05]  /*18720*/  @!P2 BRA `(.L_x_307) ;  /* 0x0000002800b4a947 */ /* 0x002fea0003800000 */
.L_x_442:
[----:B------:R2:W-:Y:S01]  /*18730*/  @!P0 SYNCS.ARRIVE.TRANS64 RZ, [UR33+0x14020], R2 ;  /* 0x01402002ffff89a7 */ /* 0x0005e20008000021 */
[----:B------:R-:W-:Y:S05]  /*18740*/  BRA.U !UP2, `(.L_x_308) ;  /* 0x000000010a047547 */ /* 0x000fea000b800000 */
[----:B---3--:R-:W-:Y:S05]  /*18750*/  BPT.TRAP 0x1 ;  /* 0x000000040000795c */ /* 0x008fea0000300000 */
.L_x_308:
[----:B------:R-:W-:Y:S04]  /*18760*/  BSSY.RECONVERGENT B0, `(.L_x_309) ;  /* 0x0000003000007945 */ /* 0x000fe80003800200 */
[----:B------:R-:W-:Y:S05]  /*18770*/  @P1 BRA `(.L_x_310) ;  /* 0x0000000000041947 */ /* 0x000fea0003800000 */
[----:B---3--:R-:W-:Y:S05]  /*18780*/  BPT.TRAP 0x1 ;  /* 0x000000040000795c */ /* 0x008fea0000300000 */
.L_x_310:
[----:B---3--:R-:W-:Y:S05]  /*18790*/  BSYNC.RECONVERGENT B0 ;  /* 0x0000000000007941 */ /* 0x008fea0003800200 */
.L_x_309:
[----:B------:R-:W-:Y:S02]  /*187a0*/  ULEA UR32, UR10, UR8, 0xe ;  /* 0x000000080a207291 */ /* 0x000fe4000f8e70ff */
[----:B------:R-:W-:Y:S02]  /*187b0*/  UIADD3 UR14, UP1, UPT, UR4, 0x180, URZ ;  /* 0x00000180040e7890 */ /* 0x000fe4000ff3e0ff */
[----:B------:R-:W-:Y:S02]  /*187c0*/  UIADD3 UR35, UPT, UPT, UR27, -0x80, URZ ;  /* 0xffffff801b237890 */ /* 0x000fe4000fffe0ff */
[----:B------:R-:W-:Y:S02]  /*187d0*/  UIADD3 UR33, UPT, UPT, UR33, 0x14020, URZ ;  /* 0x0001402021217890 */ /* 0x000fe4000fffe0ff */
[----:B------:R-:W-:Y:S02]  /*187e0*/  UIADD3 UR32, UPT, UPT, UR32, 0x8000, URZ ;  /* 0x0000800020207890 */ /* 0x000fe4000fffe0ff */
[----:B------:R-:W-:Y:S01]  /*187f0*/  UIADD3.X UR15, UPT, UPT, URZ, UR5, URZ, UP1, !UPT ;  /* 0x00000005ff0f7290 */ /* 0x000fe20008ffe4ff */
[----:B------:R-:W-:Y:S01]  /*18800*/  UMOV UR12, 0x0 ;  /* 0x00000000000c7882 */ /* 0x000fe20000000000 */
[----:B------:R-:W-:Y:S01]  /*18810*/  UMOV UR13, 0x10000000 ;  /* 0x10000000000d7882 */ /* 0x000fe20000000000 */
[----:B------:R-:W-:Y:S01]  /*18820*/  UMOV UR34, URZ ;  /* 0x000000ff00227c82 */ /* 0x000fe20008000000 */
[----:B------:R-:W-:-:S05]  /*18830*/  UIADD3 UR10, UPT, UPT, UR10, 0x1, URZ ;  /* 0x000000010a0a7890 */ /* 0x000fca000fffe0ff */
[----:B------:R3:W-:Y:S01]  /*18840*/  UTMALDG.4D [UR32], [UR14], desc[UR12] ;  /* 0x00000c200e0075b4 */ /* 0x0007e20008019000 */
[----:B------:R-:W-:-:S04]  /*18850*/  UISETP.NE.AND UP1, UPT, UR10, 0x3, UPT ;  /* 0x000000030a00788c */ /* 0x000fc8000bf25270 */
[----:B------:R-:W-:Y:S02]  /*18860*/  USEL UR11, URZ, 0x1, UP1 ;  /* 0x00000001ff0b7887 */ /* 0x000fe40008800000 */
[----:B------:R-:W-:-:S04]  /*18870*/  USEL UR10, UR10, URZ, UP1 ;  /* 0x000000ff0a0a7287 */ /* 0x000fc80008800000 */
[----:B-1----:R-:W-:Y:S01]  /*18880*/  LOP3.LUT R3, R4, UR11, RZ, 0x3c, !PT ;  /* 0x0000000b04037c12 */ /* 0x002fe2000f8e3cff */
[----:B---3--:R-:W-:Y:S07]  /*18890*/  BRA.U !UP0, `(.L_x_311) ;  /* 0x0000000108047547 */ /* 0x008fee000b800000 */
[----:B------:R-:W-:Y:S05]  /*188a0*/  BPT.TRAP 0x1 ;  /* 0x000000040000795c */ /* 0x000fea0000300000 */
.L_x_311:
[----:B------:R-:W-:Y:S01]  /*188b0*/  ULEA UR17, UR10, UR8, 0x3 ;  /* 0x000000080a117291 */ /* 0x000fe2000f8e18ff */
[----:B------:R-:W-:Y:S02]  /*188c0*/  SHF.L.U32 R5, R3, 0x1f, RZ ;  /* 0x0000001f03057819 */ /* 0x000fe400000006ff */
[----:B--2---:R-:W-:-:S06]  /*188d0*/  @!P0 MOV R2, 0x4000 ;  /* 0x0000400000028802 */ /* 0x004fcc0000000f00 */
[----:B------:R-:W1:Y:S02]  /*188e0*/  SYNCS.PHASECHK.TRANS64.TRYWAIT P2, [UR17+0x14038], R5 ;  /* 0x01403805ff0075a7 */ /* 0x000e640008041111 */
[----:B-1----:R-:W-:Y:S05]  /*188f0*/  @!P2 BRA `(.L_x_312) ;  /* 0x000000280058a947 */ /* 0x002fea0003800000 */
.L_x_444:
[----:B------:R2:W-:Y:S01]  /*18900*/  @!P0 SYNCS.ARRIVE.TRANS64 RZ, [UR17+0x14020], R2 ;  /* 0x01402002ffff89a7 */ /* 0x0005e20008000011 */
[----:B------:R-:W-:Y:S05]  /*18910*/  BRA.U !UP2, `(.L_x_313) ;  /* 0x000000010a047547 */ /* 0x000fea000b800000 */
[----:B------:R-:W-:Y:S05]  /*18920*/  BPT.TRAP 0x1 ;  /* 0x000000040000795c */ /* 0x000fea0000300000 */
.L_x_313:
[----:B------:R-:W-:Y:S04]  /*18930*/  BSSY.RECONVERGENT B0, `(.L_x_314) ;  /* 0x0000003000007945 */ /* 0x000fe80003800200 */
[----:B------:R-:W-:Y:S05]  /*18940*/  @P1 BRA `(.L_x_315) ;  /* 0x0000000000041947 */ /* 0x000fea0003800000 */
[----:B------:R-:W-:Y:S05]  /*18950*/  BPT.TRAP 0x1 ;  /* 0x000000040000795c */ /* 0x000fea0000300000 */
.L_x_315:
[----:B------:R-:W-:Y:S05]  /*18960*/  BSYNC.RECONVERGENT B0 ;  /* 0x0000000000007941 */ /* 0x000fea0003800200 */
.L_x_314:
        /* <DEDUP_REMOVED lines=9> */
[----:B------:R-:W-:Y:S01]  /*18a00*/  UMOV UR20, UR36 ;  /* 0x0000002400147c82 */ /* 0x000fe20008000000 */
[----:B------:R-:W-:Y:S01]  /*18a10*/  UMOV UR21, UR37 ;  /* 0x0000002500157c82 */ /* 0x000fe20008000000 */
[----:B------:R-:W-:-:S03]  /*18a20*/  UIADD3 UR10, UPT, UPT, UR10, 0x1, URZ ;  /* 0x000000010a0a7890 */ /* 0x000fc6000fffe0ff */
[----:B------:R3:W-:Y:S01]  /*18a30*/  UTMALDG.4D [UR16], [UR14], desc[UR12] ;  /* 0x00000c100e0075b4 */ /* 0x0007e20008019000 */
[----:B------:R-:W-:-:S04]  /*18a40*/  UISETP.NE.AND UP1, UPT, UR10, 0x3, UPT ;  /* 0x000000030a00788c */ /* 0x000fc8000bf25270 */
[----:B------:R-:W-:Y:S02]  /*18a50*/  USEL UR11, URZ, 0x1, UP1 ;  /* 0x00000001ff0b7887 */ /* 0x000fe40008800000 */
[----:B------:R-:W-:-:S04]  /*18a60*/  USEL UR10, UR10, URZ, UP1 ;  /* 0x000000ff0a0a7287 */ /* 0x000fc80008800000 */
[----:B------:R-:W-:Y:S01]  /*18a70*/  LOP3.LUT R3, R3, UR11, RZ, 0x3c, !PT ;  /* 0x0000000b03037c12 */ /* 0x000fe2000f8e3cff */
[----:B---3--:R-:W-:Y:S07]  /*18a80*/  BRA.U !UP0, `(.L_x_316) ;  /* 0x0000000108047547 */ /* 0x008fee000b800000 */
[----:B------:R-:W-:Y:S05]  /*18a90*/  BPT.TRAP 0x1 ;  /* 0x000000040000795c */ /* 0x000fea0000300000 */
.L_x_316:
[----:B------:R-:W-:Y:S01]  /*18aa0*/  ULEA UR25, UR10, UR8, 0x3 ;  /* 0x000000080a197291 */ /* 0x000fe2000f8e18ff */
[----:B-1----:R-:W-:Y:S02]  /*18ab0*/  SHF.L.U32 R5, R3, 0x1f, RZ ;  /* 0x0000001f03057819 */ /* 0x002fe400000006ff */
[----:B--2---:R-:W-:-:S06]  /*18ac0*/  @!P0 MOV R2, 0x4000 ;  /* 0x0000400000028802 */ /* 0x004fcc0000000f00 */
[----:B------:R-:W1:Y:S02]  /*18ad0*/  SYNCS.PHASECHK.TRANS64.TRYWAIT P2, [UR25+0x14038], R5 ;  /* 0x01403805ff0075a7 */ /* 0x000e640008041119 */
[----:B-1----:R-:W-:Y:S05]  /*18ae0*/  @!P2 BRA `(.L_x_317) ;  /* 0x0000002400f4a947 */ /* 0x002fea0003800000 */
.L_x_446:
[----:B------:R2:W-:Y:S01]  /*18af0*/  @!P0 SYNCS.ARRIVE.TRANS64 RZ, [UR25+0x14020], R2 ;  /* 0x01402002ffff89a7 */ /* 0x0005e20008000019 */
[----:B------:R-:W-:Y:S05]  /*18b00*/  BRA.U !UP2, `(.L_x_318) ;  /* 0x000000010a047547 */ /* 0x000fea000b800000 */
[----:B------:R-:W-:Y:S05]  /*18b10*/  BPT.TRAP 0x1 ;  /* 0x000000040000795c */ /* 0x000fea0000300000 */
.L_x_318:
[----:B------:R-:W-:Y:S04]  /*18b20*/  BSSY.RECONVERGENT B0, `(.L_x_319) ;  /* 0x0000003000007945 */ /* 0x000fe80003800200 */
[----:B------:R-:W-:Y:S05]  /*18b30*/  @P1 BRA `(.L_x_320) ;  /* 0x0000000000041947 */ /* 0x000fea0003800000 */
[----:B------:R-:W-:Y:S05]  /*18b40*/  BPT.TRAP 0x1 ;  /* 0x000000040000795c */ /* 0x000fea0000300000 */
.L_x_320:
[----:B------:R-:W-:Y:S05]  /*18b50*/  BSYNC.RECONVERGENT B0 ;  /* 0x0000000000007941 */ /* 0x000fea0003800200 */
.L_x_319:
[----:B------:R-:W-:Y:S02]  /*18b60*/  ULEA UR24, UR10, UR8, 0xe ;  /* 0x000000080a187291 */ /* 0x000fe4000f8e70ff */
[----:B------:R-:W-:Y:S02]  /*18b70*/  UIADD3 UR14, UP1, UPT, UR4, 0x180, URZ ;  /* 0x00000180040e7890 */ /* 0x000fe4000ff3e0ff */
        /* <DEDUP_REMOVED lines=16> */
.L_x_321:
[----:B------:R-:W-:Y:S01]  /*18c80*/  ULEA UR17, UR10, UR8, 0x3 ;  /* 0x000000080a117291 */ /* 0x000fe2000f8e18ff */
[----:B-1----:R-:W-:Y:S02]  /*18c90*/  SHF.L.U32 R5, R3, 0x1f, RZ ;  /* 0x0000001f03057819 */ /* 0x002fe400000006ff */
[----:B--2---:R-:W-:-:S06]  /*18ca0*/  @!P0 MOV R2, 0x4000 ;  /* 0x0000400000028802 */ /* 0x004fcc0000000f00 */
[----:B------:R-:W1:Y:S02]  /*18cb0*/  SYNCS.PHASECHK.TRANS64.TRYWAIT P2, [UR17+0x14038], R5 ;  /* 0x01403805ff0075a7 */ /* 0x000e640008041111 */
[----:B-1----:R-:W-:Y:S05]  /*18cc0*/  @!P2 BRA `(.L_x_322) ;  /* 0x000000240094a947 */ /* 0x002fea0003800000 */
.L_x_448:
[----:B------:R2:W-:Y:S01]  /*18cd0*/  @!P0 SYNCS.ARRIVE.TRANS64 RZ, [UR17+0x14020], R2 ;  /* 0x01402002ffff89a7 */ /* 0x0005e20008000011 */
[----:B------:R-:W-:Y:S05]  /*18ce0*/  BRA.U !UP2, `(.L_x_323) ;  /* 0x000000010a047547 */ /* 0x000fea000b800000 */
[----:B------:R-:W-:Y:S05]  /*18cf0*/  BPT.TRAP 0x1 ;  /* 0x000000040000795c */ /* 0x000fea0000300000 */
.L_x_323:
[----:B------:R-:W-:Y:S04]  /*18d00*/  BSSY.RECONVERGENT B0, `(.L_x_324) ;  /* 0x0000003000007945 */ /* 0x000fe80003800200 */
[----:B------:R-:W-:Y:S05]  /*18d10*/  @P1 BRA `(.L_x_325) ;  /* 0x0000000000041947 */ /* 0x000fea0003800000 */
[----:B------:R-:W-:Y:S05]  /*18d20*/  BPT.TRAP 0x1 ;  /* 0x000000040000795c */ /* 0x000fea0000300000 */
.L_x_325:
[----:B------:R-:W-:Y:S05]  /*18d30*/  BSYNC.RECONVERGENT B0 ;  /* 0x0000000000007941 */ /* 0x000fea0003800200 */
.L_x_324:
        /* <DEDUP_REMOVED lines=10> */
[----:B------:R-:W-:Y:S01]  /*18de0*/  UMOV UR21, UR37 ;  /* 0x0000002500157c82 */ /* 0x000fe20008000000 */
[----:B------:R-:W-:-:S02]  /*18df0*/  UIADD3 UR10, UPT, UPT, UR10, 0x1, URZ ;  /* 0x000000010a0a7890 */ /* 0x000fc4000fffe0ff */
[----:B------:R3:W-:Y:S02]  /*18e00*/  UTMALDG.4D [UR16], [UR14], desc[UR12] ;  /* 0x00000c100e0075b4 */ /* 0x0007e40008019000 */
[----:B------:R-:W-:-:S04]  /*18e10*/  UISETP.NE.AND UP1, UPT, UR10, 0x3, UPT ;  /* 0x000000030a00788c */ /* 0x000fc8000bf25270 */
[----:B------:R-:W-:Y:S02]  /*18e20*/  USEL UR11, URZ, 0x1, UP1 ;  /* 0x00000001ff0b7887 */ /* 0x000fe40008800000 */
[----:B------:R-:W-:-:S04]  /*18e30*/  USEL UR10, UR10, URZ, UP1 ;  /* 0x000000ff0a0a7287 */ /* 0x000fc80008800000 */
[----:B------:R-:W-:Y:S01]  /*18e40*/  LOP3.LUT R3, R3, UR11, RZ, 0x3c, !PT ;  /* 0x0000000b03037c12 */ /* 0x000fe2000f8e3cff */
[----:B---3--:R-:W-:Y:S07]  /*18e50*/  BRA.U !UP0, `(.L_x_326) ;  /* 0x0000000108047547 */ /* 0x008fee000b800000 */
[----:B------:R-:W-:Y:S05]  /*18e60*/  BPT.TRAP 0x1 ;  /* 0x000000040000795c */ /* 0x000fea0000300000 */
.L_x_326:
[----:B------:R-:W-:Y:S01]  /*18e70*/  ULEA UR17, UR10, UR8, 0x3 ;  /* 0x000000080a117291 */ /* 0x000fe2000f8e18ff */
[----:B-1----:R-:W-:Y:S02]  /*18e80*/  SHF.L.U32 R5, R3, 0x1f, RZ ;  /* 0x0000001f03057819 */ /* 0x002fe400000006ff */
[----:B--2---:R-:W-:-:S06]  /*18e90*/  @!P0 MOV R2, 0x4000 ;  /* 0x0000400000028802 */ /* 0x004fcc0000000f00 */
[----:B------:R-:W1:Y:S02]  /*18ea0*/  SYNCS.PHASECHK.TRANS64.TRYWAIT P2, [UR17+0x14038], R5 ;  /* 0x01403805ff0075a7 */ /* 0x000e640008041111 */
[----:B-1----:R-:W-:Y:S05]  /*18eb0*/  @!P2 BRA `(.L_x_327) ;  /* 0x000000240030a947 */ /* 0x002fea0003800000 */
.L_x_450:
[----:B------:R2:W-:Y:S01]  /*18ec0*/  @!P0 SYNCS.ARRIVE.TRANS64 RZ, [UR17+0x14020], R2 ;  /* 0x01402002ffff89a7 */ /* 0x0005e20008000011 */
[----:B------:R-:W-:Y:S05]  /*18ed0*/  BRA.U !UP2, `(.L_x_328) ;  /* 0x000000010a047547 */ /* 0x000fea000b800000 */
[----:B------:R-:W-:Y:S05]  /*18ee0*/  BPT.TRAP 0x1 ;  /* 0x000000040000795c */ /* 0x000fea0000300000 */
.L_x_328:
[----:B------:R-:W-:Y:S04]  /*18ef0*/  BSSY.RECONVERGENT B0, `(.L_x_329) ;  /* 0x0000003000007945 */ /* 0x000fe80003800200 */
[----:B------:R-:W-:Y:S05]  /*18f00*/  @P1 BRA `(.L_x_330) ;  /* 0x0000000000041947 */ /* 0x000fea0003800000 */
[----:B------:R-:W-:Y:S05]  /*18f10*/  BPT.TRAP 0x1 ;  /* 0x000000040000795c */ /* 0x000fea0000300000 */
.L_x_330:
[----:B------:R-:W-:Y:S05]  /*18f20*/  BSYNC.RECONVERGENT B0 ;  /* 0x0000000000007941 */ /* 0x000fea0003800200 */
.L_x_329:
[----:B------:R-:W-:Y:S02]  /*18f30*/  ULEA UR16, UR10, UR8, 0xe ;  /* 0x000000080a107291 */ /* 0x000fe4000f8e70ff */
[----:B------:R-:W-:Y:S02]  /*18f40*/  UIADD3 UR14, UP1, UPT, UR4, 0x180, URZ ;  /* 0x00000180040e7890 */ /* 0x000fe4000ff3e0ff */
[----:B------:R-:W-:Y:S02]  /*18f50*/  UIADD3 UR19, UPT, UPT, UR27, 0x80, URZ ;  /* 0x000000801b137890 */ /* 0x000fe4000fffe0ff */
        /* <DEDUP_REMOVED lines=16> */
.L_x_331:
[----:B------:R-:W-:Y:S01]  /*19060*/  ULEA UR17, UR10, UR8, 0x3 ;  /* 0x000000080a117291 */ /* 0x000fe2000f8e18ff */
[----:B-1----:R-:W-:Y:S02]  /*19070*/  SHF.L.U32 R5, R3, 0x1f, RZ ;  /* 0x0000001f03057819 */ /* 0x002fe400000006ff */
[----:B--2---:R-:W-:-:S06]  /*19080*/  @!P0 MOV R2, 0x4000 ;  /* 0x0000400000028802 */ /* 0x004fcc0000000f00 */
[----:B------:R-:W1:Y:S02]  /*19090*/  SYNCS.PHASECHK.TRANS64.TRYWAIT P2, [UR17+0x14038], R5 ;  /* 0x01403805ff0075a7 */ /* 0x000e640008041111 */
[----:B-1----:R-:W-:Y:S05]  /*190a0*/  @!P2 BRA `(.L_x_332) ;  /* 0x0000002000cca947 */ /* 0x002fea0003800000 */
.L_x_452:
[----:B------:R2:W-:Y:S01]  /*190b0*/  @!P0 SYNCS.ARRIVE.TRANS64 RZ, [UR17+0x14020], R2 ;  /* 0x01402002ffff89a7 */ /* 0x0005e20008000011 */
[----:B------:R-:W-:Y:S05]  /*190c0*/  BRA.U !UP2, `(.L_x_333) ;  /* 0x000000010a047547 */ /* 0x000fea000b800000 */
[----:B------:R-:W-:Y:S05]  /*190d0*/  BPT.TRAP 0x1 ;  /* 0x000000040000795c */ /* 0x000fea0000300000 */
.L_x_333:
[----:B------:R-:W-:Y:S04]  /*190e0*/  BSSY.RECONVERGENT B0, `(.L_x_334) ;  /* 0x0000003000007945 */ /* 0x000fe80003800200 */
[----:B------:R-:W-:Y:S05]  /*190f0*/  @P1 BRA `(.L_x_335) ;  /* 0x0000000000041947 */ /* 0x000fea0003800000 */
[----:B------:R-:W-:Y:S05]  /*19100*/  BPT.TRAP 0x1 ;  /* 0x000000040000795c */ /* 0x000fea0000300000 */
.L_x_335:
[----:B------:R-:W-:Y:S05]  /*19110*/  BSYNC.RECONVERGENT B0 ;  /* 0x0000000000007941 */ /* 0x000fea0003800200 */
.L_x_334:
        /* <DEDUP_REMOVED lines=19> */
.L_x_336:
[----:B------:R-:W-:Y:S01]  /*19250*/  ULEA UR17, UR10, UR8, 0x3 ;  /* 0x000000080a117291 */ /* 0x000fe2000f8e18ff */
[----:B-1----:R-:W-:Y:S02]  /*19260*/  SHF.L.U32 R5, R3, 0x1f, RZ ;  /* 0x0000001f03057819 */ /* 0x002fe400000006ff */
[----:B--2---:R-:W-:-:S06]  /*19270*/  @!P0 MOV R2, 0x4000 ;  /* 0x0000400000028802 */ /* 0x004fcc0000000f00 */
[----:B------:R-:W1:Y:S02]  /*19280*/  SYNCS.PHASECHK.TRANS64.TRYWAIT P2, [UR17+0x14038], R5 ;  /* 0x01403805ff0075a7 */ /* 0x000e640008041111 */
[----:B-1----:R-:W-:Y:S05]  /*19290*/  @!P2 BRA `(.L_x_337) ;  /* 0x000000200068a947 */ /* 0x002fea0003800000 */
.L_x_454:
[----:B------:R2:W-:Y:S01]  /*192a0*/  @!P0 SYNCS.ARRIVE.TRANS64 RZ, [UR17+0x14020], R2 ;  /* 0x01402002ffff89a7 */ /* 0x0005e20008000011 */
[----:B------:R-:W-:Y:S05]  /*192b0*/  BRA.U !UP2, `(.L_x_338) ;  /* 0x000000010a047547 */ /* 0x000fea000b800000 */
[----:B------:R-:W-:Y:S05]  /*192c0*/  BPT.TRAP 0x1 ;  /* 0x000000040000795c */ /* 0x000fea0000300000 */
.L_x_338:
[----:B------:R-:W-:Y:S04]  /*192d0*/  BSSY.RECONVERGENT B0, `(.L_x_339) ;  /* 0x0000003000007945 */ /* 0x000fe80003800200 */
[----:B------:R-:W-:Y:S05]  /*192e0*/  @P1 BRA `(.L_x_340) ;  /* 0x0000000000041947 */ /* 0x000fea0003800000 */
[----:B------:R-:W-:Y:S05]  /*192f0*/  BPT.TRAP 0x1 ;  /* 0x000000040000795c */ /* 0x000fea0000300000 */
.L_x_340:
[----:B------:R-:W-:Y:S05]  /*19300*/  BSYNC.RECONVERGENT B0 ;  /* 0x0000000000007941 */ /* 0x000fea0003800200 */
.L_x_339:
        /* <DEDUP_REMOVED lines=19> */
.L_x_341:
[----:B------:R-:W-:Y:S01]  /*19440*/  ULEA UR17, UR10, UR8, 0x3 ;  /* 0x000000080a117291 */ /* 0x000fe2000f8e18ff */
[----:B-1----:R-:W-:Y:S02]  /*19450*/  SHF.L.U32 R5, R3, 0x1f, RZ ;  /* 0x0000001f03057819 */ /* 0x002fe400000006ff */
[----:B--2---:R-:W-:-:S06]  /*19460*/  @!P0 MOV R2, 0x4000 ;  /* 0x0000400000028802 */ /* 0x004fcc0000000f00 */
[----:B------:R-:W1:Y:S02]  /*19470*/  SYNCS.PHASECHK.TRANS64.TRYWAIT P2, [UR17+0x14038], R5 ;  /* 0x01403805ff0075a7 */ /* 0x000e640008041111 */
[----:B-1----:R-:W-:Y:S05]  /*19480*/  @!P2 BRA `(.L_x_342) ;  /* 0x000000200004a947 */ /* 0x002fea0003800000 */
.L_x_456:
[----:B------:R2:W-:Y:S01]  /*19490*/  @!P0 SYNCS.ARRIVE.TRANS64 RZ, [UR17+0x14020], R2 ;  /* 0x01402002ffff89a7 */ /* 0x0005e20008000011 */
[----:B------:R-:W-:Y:S05]  /*194a0*/  BRA.U !UP2, `(.L_x_343) ;  /* 0x000000010a047547 */ /* 0x000fea000b800000 */
[----:B------:R-:W-:Y:S05]  /*194b0*/  BPT.TRAP 0x1 ;  /* 0x000000040000795c */ /* 0x000fea0000300000 */
.L_x_343:
[----:B------:R-:W-:Y:S04]  /*194c0*/  BSSY.RECONVERGENT B0, `(.L_x_344) ;  /* 0x0000003000007945 */ /* 0x000fe80003800200 */
[----:B------:R-:W-:Y:S05]  /*194d0*/  @P1 BRA `(.L_x_345) ;  /* 0x0000000000041947 */ /* 0x000fea0003800000 */
[----:B------:R-:W-:Y:S05]  /*194e0*/  BPT.TRAP 0x1 ;  /* 0x000000040000795c */ /* 0x000fea0000300000 */
.L_x_345:
[----:B------:R-:W-:Y:S05]  /*194f0*/  BSYNC.RECONVERGENT B0 ;  /* 0x0000000000007941 */ /* 0x000fea0003800200 */
.L_x_344:
        /* <DEDUP_REMOVED lines=13> */
[----:B------:R-:W-:Y:S02]  /*195d0*/  UIADD3 UR9, UPT, UPT, UR9, 0x4, URZ ;  /* 0x0000000409097890 */ /* 0x000fe4000fffe0ff */
[----:B------:R-:W-:Y:S02]  /*195e0*/  UISETP.NE.AND UP1, UPT, UR10, 0x3, UPT ;  /* 0x000000030a00788c */ /* 0x000fe4000bf25270 */
[----:B------:R-:W-:Y:S02]  /*195f0*/  UIADD3 UR7, UPT, UPT, UR7, 0x4, URZ ;  /* 0x0000000407077890 */ /* 0x000fe4000fffe0ff */
[----:B------:R-:W-:Y:S02]  /*19600*/  USEL UR11, URZ, 0x1, UP1 ;  /* 0x00000001ff0b7887 */ /* 0x000fe40008800000 */
[----:B------:R-:W-:Y:S02]  /*19610*/  USEL UR10, UR10, URZ, UP1 ;  /* 0x000000ff0a0a7287 */ /* 0x000fe40008800000 */
[----:B------:R-:W-:-:S02]  /*19620*/  UISETP.NE.AND UP1, UPT, UR9, URZ, UPT ;  /* 0x000000ff0900728c */ /* 0x000fc4000bf25270 */
[----:B------:R-:W-:Y:S01]  /*19630*/  LOP3.LUT R4, R3, UR11, RZ, 0x3c, !PT ;  /* 0x0000000b03047c12 */ /* 0x000fe2000f8e3cff */
[----:B------:R-:W-:-:S06]  /*19640*/  UIADD3 UR27, UPT, UPT, UR27, 0x200, URZ ;  /* 0x000002001b1b7890 */ /* 0x000fcc000fffe0ff */
[----:B----4-:R-:W-:Y:S06]  /*19650*/  BRA.U UP1, `(.L_x_346) ;  /* 0xfffffff1010c7547 */ /* 0x010fec000b83ffff */
[----:B------:R-:W-:Y:S02]  /*19660*/  UIADD3 UR9, UPT, UPT, UR7, 0x1, URZ ;  /* 0x0000000107097890 */ /* 0x000fe4000fffe0ff */
.L_x_305:
[----:B------:R-:W-:-:S13]  /*19670*/  ISETP.NE.AND P2, PT, RZ, UR6, PT ;  /* 0x00000006ff007c0c */ /* 0x000fda000bf45270 */
[----:B---3--:R-:W-:Y:S05]  /*19680*/  @!P2 EXIT ;  /* 0x000000000000a94d */ /* 0x008fea0003800000 */
[----:B------:R-:W-:Y:S02]  /*19690*/  UIADD3 UR7, UPT, UPT, -UR6, URZ, URZ ;  /* 0x000000ff06077290 */ /* 0x000fe4000fffe1ff */
[----:B------:R-:W-:-:S12]  /*196a0*/  USHF.L.U32 UR27, UR9, 0x7, URZ ;  /* 0x00000007091b7899 */ /* 0x000fd800080006ff */
.L_x_357:
[----:B------:R-:W-:Y:S05]  /*196b0*/  BRA.U !UP0, `(.L_x_347) ;  /* 0x0000000108047547 */ /* 0x000fea000b800000 */
[----:B------:R-:W-:Y:S05]  /*196c0*/  BPT.TRAP 0x1 ;  /* 0x000000040000795c */ /* 0x000fea0000300000 */
.L_x_347:
[----:B------:R-:W-:Y:S01]  /*196d0*/  ULEA UR25, UR10, UR8, 0x3 ;  /* 0x000000080a197291 */ /* 0x000fe2000f8e18ff */
[----:B-1----:R-:W-:Y:S02]  /*196e0*/  SHF.L.U32 R3, R4, 0x1f, RZ ;  /* 0x0000001f04037819 */ /* 0x002fe400000006ff */
[----:B--2---:R-:W-:-:S06]  /*196f0*/  @!P0 MOV R2, 0x4000 ;  /* 0x0000400000028802 */ /* 0x004fcc0000000f00 */
[----:B------:R-:W1:Y:S02]  /*19700*/  SYNCS.PHASECHK.TRANS64.TRYWAIT P2, [UR25+0x14038], R3 ;  /* 0x01403803ff0075a7 */ /* 0x000e640008041119 */
[----:B-1----:R-:W-:Y:S05]  /*19710*/  @!P2 BRA `(.L_x_348) ;  /* 0x0000001c0078a947 */ /* 0x002fea0003800000 */
.L_x_458:
[----:B------:R2:W-:Y:S01]  /*19720*/  @!P0 SYNCS.ARRIVE.TRANS64 RZ, [UR25+0x14020], R2 ;  /* 0x01402002ffff89a7 */ /* 0x0005e20008000019 */
[----:B------:R-:W-:Y:S05]  /*19730*/  BRA.U !UP2, `(.L_x_349) ;  /* 0x000000010a047547 */ /* 0x000fea000b800000 */
[----:B------:R-:W-:Y:S05]  /*19740*/  BPT.TRAP 0x1 ;  /* 0x000000040000795c */ /* 0x000fea0000300000 */
.L_x_349:
[----:B------:R-:W-:Y:S04]  /*19750*/  BSSY.RECONVERGENT B0, `(.L_x_350) ;  /* 0x0000003000007945 */ /* 0x000fe80003800200 */
[----:B------:R-:W-:Y:S05]  /*19760*/  @P1 BRA `(.L_x_351) ;  /* 0x0000000000041947 */ /* 0x000fea0003800000 */
[----:B------:R-:W-:Y:S05]  /*19770*/  BPT.TRAP 0x1 ;  /* 0x000000040000795c */ /* 0x000fea0000300000 */
.L_x_351:
[----:B------:R-:W-:Y:S05]  /*19780*/  BSYNC.RECONVERGENT B0 ;  /* 0x0000000000007941 */ /* 0x000fea0003800200 */
.L_x_350:
        /* <DEDUP_REMOVED lines=15> */
[----:B-1----:R-:W-:Y:S01]  /*19880*/  LOP3.LUT R3, R4, UR9, RZ, 0x3c, !PT ;  /* 0x0000000904037c12 */ /* 0x002fe2000f8e3cff */
[----:B---3--:R-:W-:Y:S07]  /*19890*/  BRA.U !UP0, `(.L_x_352) ;  /* 0x0000000108047547 */ /* 0x008fee000b800000 */
[----:B------:R-:W-:Y:S05]  /*198a0*/  BPT.TRAP 0x1 ;  /* 0x000000040000795c */ /* 0x000fea0000300000 */
.L_x_352:
[----:B------:R-:W-:Y:S01]  /*198b0*/  ULEA UR17, UR6, UR8, 0x3 ;  /* 0x0000000806117291 */ /* 0x000fe2000f8e18ff */
[----:B------:R-:W-:Y:S02]  /*198c0*/  SHF.L.U32 R5, R3, 0x1f, RZ ;  /* 0x0000001f03057819 */ /* 0x000fe400000006ff */
[----:B--2---:R-:W-:-:S06]  /*198d0*/  @!P0 MOV R2, 0x4000 ;  /* 0x0000400000028802 */ /* 0x004fcc0000000f00 */
[----:B------:R-:W1:Y:S02]  /*198e0*/  SYNCS.PHASECHK.TRANS64.TRYWAIT P2, [UR17+0x14038], R5 ;  /* 0x01403805ff0075a7 */ /* 0x000e640008041111 */
[----:B-1----:R-:W-:Y:S05]  /*198f0*/  @!P2 BRA `(.L_x_353) ;  /* 0x0000001c0018a947 */ /* 0x002fea0003800000 */
.L_x_460:
[----:B------:R2:W-:Y:S01]  /*19900*/  @!P0 SYNCS.ARRIVE.TRANS64 RZ, [UR17+0x14020], R2 ;  /* 0x01402002ffff89a7 */ /* 0x0005e20008000011 */
[----:B------:R-:W-:Y:S05]  /*19910*/  BRA.U !UP2, `(.L_x_354) ;  /* 0x000000010a047547 */ /* 0x000fea000b800000 */
[----:B------:R-:W-:Y:S05]  /*19920*/  BPT.TRAP 0x1 ;  /* 0x000000040000795c */ /* 0x000fea0000300000 */
.L_x_354:
[----:B------:R-:W-:Y:S04]  /*19930*/  BSSY.RECONVERGENT B0, `(.L_x_355) ;  /* 0x0000003000007945 */ /* 0x000fe80003800200 */
[----:B------:R-:W-:Y:S05]  /*19940*/  @P1 BRA `(.L_x_356) ;  /* 0x0000000000041947 */ /* 0x000fea0003800000 */
[----:B------:R-:W-:Y:S05]  /*19950*/  BPT.TRAP 0x1 ;  /* 0x000000040000795c */ /* 0x000fea0000300000 */
.L_x_356:
[----:B------:R-:W-:Y:S05]  /*19960*/  BSYNC.RECONVERGENT B0 ;  /* 0x0000000000007941 */ /* 0x000fea0003800200 */
.L_x_355:
        /* <DEDUP_REMOVED lines=12> */
[----:B------:R3:W-:Y:S01]  /*19a30*/  UTMALDG.4D [UR16], [UR14], desc[UR12] ;  /* 0x00000c100e0075b4 */ /* 0x0007e20008019000 */
[----:B------:R-:W-:Y:S02]  /*19a40*/  UIADD3 UR7, UPT, UPT, UR7, 0x1, URZ ;  /* 0x0000000107077890 */ /* 0x000fe4000fffe0ff */
[----:B------:R-:W-:Y:S02]  /*19a50*/  UISETP.NE.AND UP1, UPT, UR10, 0x3, UPT ;  /* 0x000000030a00788c */ /* 0x000fe4000bf25270 */
[----:B------:R-:W-:Y:S02]  /*19a60*/  UIADD3 UR27, UPT, UPT, UR27, 0x80, URZ ;  /* 0x000000801b1b7890 */ /* 0x000fe4000fffe0ff */
[----:B------:R-:W-:Y:S02]  /*19a70*/  USEL UR6, URZ, 0x1, UP1 ;  /* 0x00000001ff067887 */ /* 0x000fe40008800000 */
[----:B------:R-:W-:Y:S02]  /*19a80*/  USEL UR10, UR10, URZ, UP1 ;  /* 0x000000ff0a0a7287 */ /* 0x000fe40008800000 */
[----:B------:R-:W-:-:S02]  /*19a90*/  UISETP.NE.AND UP1, UPT, UR7, URZ, UPT ;  /* 0x000000ff0700728c */ /* 0x000fc4000bf25270 */
[----:B------:R-:W-:-:S07]  /*19aa0*/  LOP3.LUT R4, R3, UR6, RZ, 0x3c, !PT ;  /* 0x0000000603047c12 */ /* 0x000fce000f8e3cff */
[----:B---3--:R-:W-:Y:S05]  /*19ab0*/  BRA.U UP1, `(.L_x_357) ;  /* 0xfffffff901fc7547 */ /* 0x008fea000b83ffff */
[----:B------:R-:W-:Y:S05]  /*19ac0*/  EXIT ;  /* 0x000000000000794d */ /* 0x000fea0003800000 */
.L_x_479:
[----:B------:R-:W-:-:S08]  /*19ad0*/  NOP ;  /* 0x0000000000007918 */ /* 0x000fd00000000000 */
[----:B------:R-:W1:-:S00]  /*19ae0*/  USETMAXREG.DEALLOC.CTAPOOL 0x20 ;  /* 0x00000020000079c8 */ /* 0x000e4000080e0500 */
[----:B------:R-:W2:Y:S08]  /*19af0*/  S2UR UR18, SR_CTAID.X ;  /* 0x00000000001279c3 */ /* 0x000eb00000002500 */
[----:B-1----:R-:W1:Y:S01]  /*19b00*/  LDC R0, c[0x0][0x380] ;  /* 0x0000e000ff007b82 */ /* 0x002e620000000800 */
[----:B--2---:R-:W-:-:S06]  /*19b10*/  USHF.L.U32 UR18, UR18, 0x8, URZ ;  /* 0x0000000812127899 */ /* 0x004fcc00080006ff */
[----:B-1----:R-:W-:-:S13]  /*19b20*/  ISETP.LE.U32.AND P0, PT, R0, UR18, PT ;  /* 0x0000001200007c0c */ /* 0x002fda000bf03070 */
[----:B------:R-:W-:Y:S05]  /*19b30*/  @P0 EXIT ;  /* 0x000000000000094d */ /* 0x000fea0003800000 */
[----:B------:R-:W1:Y:S01]  /*19b40*/  LDCU UR19, c[0x0][0x38c] ;  /* 0x00007180ff1377ac */ /* 0x000e620008000800 */
[----:B------:R-:W2:Y:S01]  /*19b50*/  S2UR UR4, SR_CTAID.Y ;  /* 0x00000000000479c3 */ /* 0x000ea20000002600 */
[----:B------:R-:W-:Y:S01]  /*19b60*/  UMOV UR6, URZ ;  /* 0x000000ff00067c82 */ /* 0x000fe20008000000 */
[----:B------:R-:W-:Y:S01]  /*19b70*/  ELECT P0, URZ, PT ;  /* 0x0000000000ff782f */ /* 0x000fe20003800000 */
[----:B-1----:R-:W1:Y:S01]  /*19b80*/  I2F.U32.RP R2, UR19 ;  /* 0x0000001300027d06 */ /* 0x002e620008209000 */
[----:B------:R-:W-:-:S07]  /*19b90*/  UISETP.NE.U32.AND UP0, UPT, UR19, URZ, UPT ;  /* 0x000000ff1300728c */ /* 0x000fce000bf05070 */
[----:B-1----:R-:W1:Y:S02]  /*19ba0*/  MUFU.RCP R0, R2 ;  /* 0x0000000200007308 */ /* 0x002e640000001000 */
[----:B-1----:R-:W-:-:S06]  /*19bb0*/  VIADD R0, R0, 0xffffffe ;  /* 0x0ffffffe00007836 */ /* 0x002fcc0000000000 */
[----:B------:R-:W1:Y:S02]  /*19bc0*/  F2I.FTZ.U32.TRUNC.NTZ R0, R0 ;  /* 0x0000000000007305 */ /* 0x000e64000021f000 */
[----:B-1----:R-:W-:-:S13]  /*19bd0*/  R2UR UR7, R0 ;  /* 0x00000000000772ca */ /* 0x002fda00000e0000 */
[----:B------:R-:W-:-:S04]  /*19be0*/  UIADD3 UR5, UPT, UPT, URZ, -UR7, URZ ;  /* 0x80000007ff057290 */ /* 0x000fc8000fffe0ff */
[----:B------:R-:W-:-:S04]  /*19bf0*/  UIMAD UR5, UR5, UR19, URZ ;  /* 0x00000013050572a4 */ /* 0x000fc8000f8e02ff */
[----:B------:R-:W-:-:S04]  /*19c00*/  UIMAD.WIDE.U32 UR6, UR7, UR5, UR6 ;  /* 0x00000005070672a5 */ /* 0x000fc8000f8e0006 */
[----:B--2---:R-:W-:-:S07]  /*19c10*/  UIMAD.WIDE.U32 UR20, UR7, UR4, URZ ;  /* 0x00000004071472a5 */ /* 0x004fce000f8e00ff */
[----:B------:R-:W-:Y:S02]  /*19c20*/  UMOV UR20, UR21 ;  /* 0x0000001500147c82 */ /* 0x000fe40008000000 */
[----:B------:R-:W-:Y:S02]  /*19c30*/  UIADD3 UR5, UPT, UPT, -UR20, URZ, URZ ;  /* 0x000000ff14057290 */ /* 0x000fe4000fffe1ff */
[----:B------:R-:W1:Y:S02]  /*19c40*/  S2UR UR21, SR_CTAID.Z ;  /* 0x00000000001579c3 */ /* 0x000e640000002700 */
        /* <DEDUP_REMOVED lines=9> */
[----:B-1----:R-:W-:Y:S11]  /*19ce0*/  BRA.U UP6, `(.L_x_358) ;  /* 0x0000000106047547 */ /* 0x002ff6000b800000 */
[----:B------:R-:W-:Y:S05]  /*19cf0*/  BPT.TRAP 0x1 ;  /* 0x000000040000795c */ /* 0x000fea0000300000 */
.L_x_358:
[----:B------:R-:W1:Y:S01]  /*19d00*/  S2UR UR4, SR_CgaCtaId ;  /* 0x00000000000479c3 */ /* 0x000e620000008800 */
[----:B------:R-:W-:Y:S01]  /*19d10*/  UMOV UR16, 0x400 ;  /* 0x0000040000107882 */ /* 0x000fe20000000000 */
[----:B------:R-:W-:Y:S01]  /*19d20*/  SHF.L.U32 R3, RZ, 0x1f, RZ ;  /* 0x0000001fff037819 */ /* 0x000fe200000006ff */
[----:B-1----:R-:W-:-:S09]  /*19d30*/  ULEA UR16, UR4, UR16, 0x18 ;  /* 0x0000001004107291 */ /* 0x002fd2000f8ec0ff */
[----:B------:R-:W1:Y:S02]  /*19d40*/  SYNCS.PHASECHK.TRANS64.TRYWAIT P0, [UR16+0x140b0], R3 ;  /* 0x0140b003ff0075a7 */ /* 0x000e640008001110 */
[----:B-1----:R-:W-:Y:S05]  /*19d50*/  @!P0 BRA `(.L_x_359) ;  /* 0x0000001800188947 */ /* 0x002fea0003800000 */
.L_x_462:
[----:B------:R-:W2:Y:S01]  /*19d60*/  LDCU.64 UR6, c[0x0][0x348] ;  /* 0x00006900ff0677ac */ /* 0x000ea20008000a00 */
[----:B------:R-:W-:Y:S01]  /*19d70*/  UMOV UR17, URZ ;  /* 0x000000ff00117c82 */ /* 0x000fe20008000000 */
[----:B--2---:R-:W-:-:S04]  /*19d80*/  UIADD3 UR6, UP0, UPT, UR6, 0x400, URZ ;  /* 0x0000040006067890 */ /* 0x004fc8000ff1e0ff */
[----:B------:R-:W-:-:S09]  /*19d90*/  UIADD3.X UR7, UPT, UPT, URZ, UR7, URZ, UP0, !UPT ;  /* 0x00000007ff077290 */ /* 0x000fd200087fe4ff */
[----:B------:R2:W-:Y:S01]  /*19da0*/  UTMASTG.5D [UR16], [UR6] ;  /* 0x00000010060073b5 */ /* 0x0005e20008020000 */
[----:B------:R0:W-:Y:S01]  /*19db0*/  UTMACMDFLUSH ;  /* 0x00000000000079b7 */ /* 0x0001e20000000000 */
[----:B--2---:R-:W-:Y:S05]  /*19dc0*/  BRA.U UP6, `(.L_x_360) ;  /* 0x0000000106047547 */ /* 0x004fea000b800000 */
[----:B------:R-:W-:Y:S05]  /*19dd0*/  BPT.TRAP 0x1 ;  /* 0x000000040000795c */ /* 0x000fea0000300000 */
.L_x_360:
[----:B------:R-:W2:Y:S02]  /*19de0*/  SYNCS.PHASECHK.TRANS64.TRYWAIT P0, [UR16+0x140b8], R3 ;  /* 0x0140b803ff0075a7 */ /* 0x000ea40008001110 */
[----:B--2---:R-:W-:Y:S05]  /*19df0*/  @!P0 BRA `(.L_x_361) ;  /* 0x0000001800088947 */ /* 0x004fea0003800000 */
.L_x_464:
[----:B------:R-:W2:Y:S01]  /*19e00*/  LDCU.64 UR6, c[0x0][0x348] ;  /* 0x00006900ff0677ac */ /* 0x000ea20008000a00 */
[----:B------:R-:W-:Y:S02]  /*19e10*/  UIADD3 UR10, UPT, UPT, UR18, 0x80, URZ ;  /* 0x00000080120a7890 */ /* 0x000fe4000fffe0ff */
[----:B------:R-:W-:Y:S01]  /*19e20*/  UIADD3 UR8, UPT, UPT, UR16, 0x4000, URZ ;  /* 0x0000400010087890 */ /* 0x000fe2000fffe0ff */
[----:B------:R-:W-:Y:S01]  /*19e30*/  UMOV UR9, URZ ;  /* 0x000000ff00097c82 */ /* 0x000fe20008000000 */
[----:B------:R-:W-:Y:S01]  /*19e40*/  UMOV UR11, UR19 ;  /* 0x00000013000b7c82 */ /* 0x000fe20008000000 */
[----:B------:R-:W-:Y:S01]  /*19e50*/  UMOV UR12, UR20 ;  /* 0x00000014000c7c82 */ /* 0x000fe20008000000 */
[----:B------:R-:W-:Y:S01]  /*19e60*/  UMOV UR13, UR21 ;  /* 0x00000015000d7c82 */ /* 0x000fe20008000000 */
[----:B--2---:R-:W-:-:S04]  /*19e70*/  UIADD3 UR6, UP0, UPT, UR6, 0x400, URZ ;  /* 0x0000040006067890 */ /* 0x004fc8000ff1e0ff */
[----:B------:R-:W-:-:S09]  /*19e80*/  UIADD3.X UR7, UPT, UPT, URZ, UR7, URZ, UP0, !UPT ;  /* 0x00000007ff077290 */ /* 0x000fd200087fe4ff */
[----:B------:R2:W-:Y:S01]  /*19e90*/  UTMASTG.5D [UR8], [UR6] ;  /* 0x00000008060073b5 */ /* 0x0005e20008020000 */
[----:B------:R0:W-:Y:S01]  /*19ea0*/  UTMACMDFLUSH ;  /* 0x00000000000079b7 */ /* 0x0001e20000000000 */
[----:B------:R-:W-:-:S04]  /*19eb0*/  DEPBAR.LE SB0, 0x1 ;  /* 0x000080400000791a */ /* 0x000fc80000000000 */
[----:B--2---:R-:W-:Y:S05]  /*19ec0*/  BRA.U UP6, `(.L_x_362) ;  /* 0x0000000106047547 */ /* 0x004fea000b800000 */
[----:B------:R-:W-:Y:S05]  /*19ed0*/  BPT.TRAP 0x1 ;  /* 0x000000040000795c */ /* 0x000fea0000300000 */
.L_x_362:
[----:B------:R-:W-:-:S04]  /*19ee0*/  UIADD3 UR5, UPT, UPT, UR16, 0x140c0, URZ ;  /* 0x000140c010057890 */ /* 0x000fc8000fffe0ff */
[----:B------:R-:W-:-:S09]  /*19ef0*/  UPRMT UR5, UR4, 0x654, UR5 ;  /* 0x0000065404057896 */ /* 0x000fd20008000005 */
[----:B------:R-:W-:Y:S01]  /*19f00*/  SYNCS.ARRIVE.TRANS64.RED.A1T0 RZ, [UR5], RZ ;  /* 0x000000ffffff79a7 */ /* 0x000fe20008100405 */
[----:B------:R-:W-:-:S04]  /*19f10*/  DEPBAR.LE SB0, 0x0 ;  /* 0x000080000000791a */ /* 0x000fc80000000000 */
[----:B------:R-:W-:Y:S05]  /*19f20*/  BRA.U UP6, `(.L_x_363) ;  /* 0x0000000106047547 */ /* 0x000fea000b800000 */
[----:B------:R-:W-:Y:S05]  /*19f30*/  BPT.TRAP 0x1 ;  /* 0x000000040000795c */ /* 0x000fea0000300000 */
.L_x_363:
[----:B------:R-:W-:Y:S01]  /*19f40*/  UIADD3 UR5, UPT, UPT, UR16, 0x140c8, URZ ;  /* 0x000140c810057890 */ /* 0x000fe2000fffe0ff */
[----:B------:R-:W-:Y:S02]  /*19f50*/  IMAD.MOV.U32 R2, RZ, RZ, 0xffff ;  /* 0x0000ffffff027424 */ /* 0x000fe400078e00ff */
[----:B-1----:R-:W-:Y:S01]  /*19f60*/  IMAD.MOV.U32 R0, RZ, RZ, 0x1 ;  /* 0x00000001ff007424 */ /* 0x002fe200078e00ff */
[----:B------:R-:W-:-:S09]  /*19f70*/  UPRMT UR5, UR4, 0x654, UR5 ;  /* 0x0000065404057896 */ /* 0x000fd20008000005 */
[----:B------:R-:W-:Y:S01]  /*19f80*/  SYNCS.ARRIVE.TRANS64.RED.A1T0 RZ, [UR5], RZ ;  /* 0x000000ffffff79a7 */ /* 0x000fe20008100405 */
[----:B------:R-:W1:Y:S01]  /*19f90*/  LDS R3, [UR16+0x140e0] ;  /* 0x0140e010ff037984 */ /* 0x000e620008000800 */
[----:B------:R-:W-:Y:S02]  /*19fa0*/  UMOV UR6, 0x40 ;  /* 0x0000004000067882 */ /* 0x000fe40000000000 */
[----:B------:R-:W-:Y:S01]  /*19fb0*/  ULEA UR6, UR4, UR6, 0x18 ;  /* 0x0000000604067291 */ /* 0x000fe2000f8ec0ff */
[----:B------:R-:W-:-:S08]  /*19fc0*/  NOP ;  /* 0x0000000000007918 */ /* 0x000fd00000000000 */
[----:B------:R-:W2:Y:S01]  /*19fd0*/  LDS R5, [UR6+0x14] ;  /* 0x00001406ff057984 */ /* 0x000ea20008000800 */
[----:B-1----:R-:W-:-:S04]  /*19fe0*/  LOP3.LUT R3, R3, 0xffff, RZ, 0xc0, !PT ;  /* 0x0000ffff03037812 */ /* 0x002fc800078ec0ff */
[----:B------:R-:W-:-:S04]  /*19ff0*/  SHF.R.U32.HI R3, RZ, 0x5, R3 ;  /* 0x00000005ff037819 */ /* 0x000fc80000011603 */
[-C--:B------:R-:W-:Y:S02]  /*1a000*/  SHF.L.U32 R2, R2, R3.reuse, RZ ;  /* 0x0000000302027219 */ /* 0x080fe400000006ff */
[----:B------:R-:W-:Y:S02]  /*1a010*/  SHF.L.U32 R0, R0, R3, RZ ;  /* 0x0000000300007219 */ /* 0x000fe400000006ff */
[----:B--2---:R-:W-:-:S04]  /*1a020*/  LOP3.LUT R5, R5, R2, RZ, 0xc0, !PT ;  /* 0x0000000205057212 */ /* 0x004fc800078ec0ff */
[----:B------:R-:W-:-:S13]  /*1a030*/  ISETP.NE.AND P0, PT, R5, R2, PT ;  /* 0x000000020500720c */ /* 0x000fda0003f05270 */
[----:B------:R-:W-:Y:S05]  /*1a040*/  @P0 BRA `(.L_x_364) ;  /* 0x00000000005c0947 */ /* 0x000fea0003800000 */
[----:B------:R-:W1:Y:S02]  /*1a050*/  LDS R3, [UR6+0x18] ;  /* 0x00001806ff037984 */ /* 0x000e640008000800 */
[----:B-1----:R-:W-:-:S04]  /*1a060*/  LOP3.LUT R3, R3, R0, RZ, 0xc0, !PT ;  /* 0x0000000003037212 */ /* 0x002fc800078ec0ff */
[----:B------:R-:W-:-:S13]  /*1a070*/  ISETP.NE.AND P0, PT, R3, R0, PT ;  /* 0x000000000300720c */ /* 0x000fda0003f05270 */
[----:B------:R-:W-:Y:S05]  /*1a080*/  @P0 BRA `(.L_x_365) ;  /* 0x0000000000400947 */ /* 0x000fea0003800000 */
[----:B------:R-:W-:Y:S01]  /*1a090*/  R2UR UR8, R2 ;  /* 0x00000000020872ca */ /* 0x000fe200000e0000 */
[----:B------:R-:W1:Y:S01]  /*1a0a0*/  S2R R3, SR_LANEID ;  /* 0x0000000000037919 */ /* 0x000e620000000000 */
[----:B------:R-:W-:Y:S01]  /*1a0b0*/  LOP3.LUT R4, RZ, R0, RZ, 0x33, !PT ;  /* 0x00000000ff047212 */ /* 0x000fe200078e33ff */
[----:B------:R-:W-:Y:S02]  /*1a0c0*/  VOTEU.ANY UR7, UPT, PT ;  /* 0x0000000000077886 */ /* 0x000fe400038e0100 */
[----:B------:R-:W-:Y:S01]  /*1a0d0*/  UFLO.U32 UR7, UR7 ;  /* 0x00000007000772bd */ /* 0x000fe200080e0000 */
[----:B------:R-:W2:Y:S07]  /*1a0e0*/  REDUX UR4, R4 ;  /* 0x00000000040473c4 */ /* 0x000eae0000000000 */
[----:B------:R-:W-:-:S06]  /*1a0f0*/  ULOP3.LUT UR8, URZ, UR8, URZ, 0x33, !UPT ;  /* 0x00000008ff087292 */ /* 0x000fcc000f8e33ff */
[----:B------:R-:W-:-:S04]  /*1a100*/  IMAD.U32 R2, RZ, RZ, UR8 ;  /* 0x00000008ff027e24 */ /* 0x000fc8000f8e00ff */
[----:B------:R-:W3:Y:S02]  /*1a110*/  REDUX UR5, R2 ;  /* 0x00000000020573c4 */ /* 0x000ee40000000000 */
[----:B------:R4:W-:Y:S01]  /*1a120*/  UTCATOMSWS.AND URZ, UR8 ;  /* 0x0000000800ff79e3 */ /* 0x0009e20008000000 */
[----:B--2---:R-:W-:Y:S01]  /*1a130*/  IMAD.U32 R0, RZ, RZ, UR4 ;  /* 0x00000004ff007e24 */ /* 0x004fe2000f8e00ff */
[----:B-1----:R-:W-:Y:S01]  /*1a140*/  ISETP.EQ.U32.AND P0, PT, R3, UR7, PT ;  /* 0x0000000703007c0c */ /* 0x002fe2000bf02070 */
[----:B---3--:R-:W-:-:S12]  /*1a150*/  IMAD.U32 R3, RZ, RZ, UR5 ;  /* 0x00000005ff037e24 */ /* 0x008fd8000f8e00ff */
[----:B------:R4:W-:Y:S04]  /*1a160*/  @P0 ATOMS.AND RZ, [UR6+0x14], R3 ;  /* 0x00001403ffff098c */ /* 0x0009e8000a800006 */
[----:B------:R4:W-:Y:S01]  /*1a170*/  @P0 ATOMS.AND RZ, [UR6+0x18], R0 ;  /* 0x00001800ffff098c */ /* 0x0009e2000a800006 */
[----:B------:R-:W-:Y:S05]  /*1a180*/  BRA `(.L_x_366) ;  /* 0x0000000000147947 */ /* 0x000fea0003800000 */
.L_x_365:
[----:B------:R-:W-:Y:S02]  /*1a190*/  MOV R2, 0x1a1b0 ;  /* 0x0001a1b000027802 */ /* 0x000fe40000000f00 */
[----:B------:R-:W-:Y:S05]  /*1a1a0*/  CALL.REL.NOINC `($__internal_0_$__cuda_sm10x_tcgen05_guardrail_trap_col_being_dealloced_not_returned_by_alloc) ;  /* 0x0000001400347944 */ /* 0x000fea0003c00000 */
[----:B------:R-:W-:Y:S05]  /*1a1b0*/  BRA `(.L_x_366) ;  /* 0x0000000000087947 */ /* 0x000fea0003800000 */
.L_x_364:
[----:B------:R-:W-:Y:S02]  /*1a1c0*/  MOV R2, 0x1a1e0 ;  /* 0x0001a1e000027802 */ /* 0x000fe40000000f00 */
[----:B------:R-:W-:Y:S05]  /*1a1d0*/  CALL.REL.NOINC `($__internal_2_$__cuda_sm10x_tcgen05_guardrail_trap_unallocated_columns_being_dealloced) ;  /* 0x0000001400407944 */ /* 0x000fea0003c00000 */
.L_x_366:
[----:B------:R-:W-:Y:S01]  /*1a1e0*/  NOP ;  /* 0x0000000000007918 */ /* 0x000fe20000000000 */
[----:B----4-:R-:W-:Y:S05]  /*1a1f0*/  EXIT ;  /* 0x000000000000794d */ /* 0x010fea0003800000 */
.L_x_35:
[----:B-1----:R-:W-:-:S07]  /*1a200*/  MOV R3, UR4 ;  /* 0x0000000400037c02 */ /* 0x002fce0008000f00 */
.L_x_367:
[----:B-1----:R1:W2:Y:S02]  /*1a210*/  SYNCS.PHASECHK.TRANS64.TRYWAIT P0, [R3+URZ+0x14000], R6 ;  /* 0x01400006030075a7 */ /* 0x0022a400080011ff */
[----:B--2---:R-:W-:Y:S05]  /*1a220*/  @!P0 NANOSLEEP.SYNCS 0x989680 ;  /* 0x009896800000895d */ /* 0x004fea0003900000 */
[----:B------:R-:W2:Y:S02]  /*1a230*/  @!P0 SYNCS.PHASECHK.TRANS64 P0, [R3+URZ+0x14000], R6 ;  /* 0x01400006030085a7 */ /* 0x000ea400080010ff */
[----:B--2---:R-:W-:Y:S05]  /*1a240*/  @!P0 BRA `(.L_x_367) ;  /* 0xfffffffc00f08947 */ /* 0x004fea000383ffff */
[----:B------:R-:W-:Y:S05]  /*1a250*/  BRA `(.L_x_368) ;  /* 0xfffffe78003c7947 */ /* 0x000fea000383ffff */
.L_x_37:
[----:B-1----:R-:W-:-:S07]  /*1a260*/  MOV R3, UR4 ;  /* 0x0000000400037c02 */ /* 0x002fce0008000f00 */
.L_x_369:
[----:B-1----:R1:W2:Y:S02]  /*1a270*/  SYNCS.PHASECHK.TRANS64.TRYWAIT P0, [R3+URZ+0x14020], R6 ;  /* 0x01402006030075a7 */ /* 0x0022a400080011ff */
[----:B--2---:R-:W-:Y:S05]  /*1a280*/  @!P0 NANOSLEEP.SYNCS 0x989680 ;  /* 0x009896800000895d */ /* 0x004fea0003900000 */
[----:B------:R-:W2:Y:S02]  /*1a290*/  @!P0 SYNCS.PHASECHK.TRANS64 P0, [R3+URZ+0x14020], R6 ;  /* 0x01402006030085a7 */ /* 0x000ea400080010ff */
[----:B--2---:R-:W-:Y:S05]  /*1a2a0*/  @!P0 BRA `(.L_x_369) ;  /* 0xfffffffc00f08947 */ /* 0x004fea000383ffff */
[----:B------:R-:W-:Y:S05]  /*1a2b0*/  BRA `(.L_x_370) ;  /* 0xfffffe7800387947 */ /* 0x000fea000383ffff */
.L_x_39:
[----:B------:R-:W-:-:S07]  /*1a2c0*/  MOV R4, UR4 ;  /* 0x0000000400047c02 */ /* 0x000fce0008000f00 */
.L_x_371:
[----:B-1----:R1:W2:Y:S02]  /*1a2d0*/  SYNCS.PHASECHK.TRANS64.TRYWAIT P0, [R4+URZ+0x14058], R5 ;  /* 0x01405805040075a7 */ /* 0x0022a400080011ff */
[----:B--2---:R-:W-:Y:S05]  /*1a2e0*/  @!P0 NANOSLEEP.SYNCS 0x989680 ;  /* 0x009896800000895d */ /* 0x004fea0003900000 */
[----:B------:R-:W2:Y:S02]  /*1a2f0*/  @!P0 SYNCS.PHASECHK.TRANS64 P0, [R4+URZ+0x14058], R5 ;  /* 0x01405805040085a7 */ /* 0x000ea400080010ff */
[----:B--2---:R-:W-:Y:S05]  /*1a300*/  @!P0 BRA `(.L_x_371) ;  /* 0xfffffffc00f08947 */ /* 0x004fea000383ffff */
[----:B------:R-:W-:Y:S05]  /*1a310*/  BRA `(.L_x_372) ;  /* 0xfffffe7800487947 */ /* 0x000fea000383ffff */
.L_x_43:
[----:B------:R-:W-:-:S07]  /*1a320*/  MOV R3, UR4 ;  /* 0x0000000400037c02 */ /* 0x000fce0008000f00 */
.L_x_373:
[----:B--2---:R2:W3:Y:S02]  /*1a330*/  SYNCS.PHASECHK.TRANS64.TRYWAIT P0, [R3+URZ+0x14008], R6 ;  /* 0x01400806030075a7 */ /* 0x0044e400080011ff */
[----:B---3--:R-:W-:Y:S05]  /*1a340*/  @!P0 NANOSLEEP.SYNCS 0x989680 ;  /* 0x009896800000895d */ /* 0x008fea0003900000 */
[----:B------:R-:W3:Y:S02]  /*1a350*/  @!P0 SYNCS.PHASECHK.TRANS64 P0, [R3+URZ+0x14008], R6 ;  /* 0x01400806030085a7 */ /* 0x000ee400080010ff */
[----:B---3--:R-:W-:Y:S05]  /*1a360*/  @!P0 BRA `(.L_x_373) ;  /* 0xfffffffc00f08947 */ /* 0x008fea000383ffff */
[----:B------:R-:W-:Y:S05]  /*1a370*/  BRA `(.L_x_374) ;  /* 0xfffffe7800d87947 */ /* 0x000fea000383ffff */
.L_x_45:
[----:B-1----:R-:W-:-:S07]  /*1a380*/  MOV R4, UR4 ;  /* 0x0000000400047c02 */ /* 0x002fce0008000f00 */
.L_x_375:
[----:B-1----:R1:W2:Y:S02]  /*1a390*/  SYNCS.PHASECHK.TRANS64.TRYWAIT P0, [R4+URZ+0x14068], R5 ;  /* 0x01406805040075a7 */ /* 0x0022a400080011ff */
[----:B--2---:R-:W-:Y:S05]  /*1a3a0*/  @!P0 NANOSLEEP.SYNCS 0x989680 ;  /* 0x009896800000895d */ /* 0x004fea0003900000 */
[----:B------:R-:W2:Y:S02]  /*1a3b0*/  @!P0 SYNCS.PHASECHK.TRANS64 P0, [R4+URZ+0x14068], R5 ;  /* 0x01406805040085a7 */ /* 0x000ea400080010ff */
[----:B--2---:R-:W-:Y:S05]  /*1a3c0*/  @!P0 BRA `(.L_x_375) ;  /* 0xfffffffc00f08947 */ /* 0x004fea000383ffff */
[----:B------:R-:W-:Y:S05]  /*1a3d0*/  BRA `(.L_x_376) ;  /* 0xfffffe7800e07947 */ /* 0x000fea000383ffff */
.L_x_49:
[----:B------:R-:W-:-:S07]  /*1a3e0*/  MOV R3, UR4 ;  /* 0x0000000400037c02 */ /* 0x000fce0008000f00 */
.L_x_377:
[----:B---3--:R3:W4:Y:S02]  /*1a3f0*/  SYNCS.PHASECHK.TRANS64.TRYWAIT P0, [R3+URZ+0x14028], R6 ;  /* 0x01402806030075a7 */ /* 0x00872400080011ff */
[----:B----4-:R-:W-:Y:S05]  /*1a400*/  @!P0 NANOSLEEP.SYNCS 0x989680 ;  /* 0x009896800000895d */ /* 0x010fea0003900000 */
[----:B------:R-:W4:Y:S02]  /*1a410*/  @!P0 SYNCS.PHASECHK.TRANS64 P0, [R3+URZ+0x14028], R6 ;  /* 0x01402806030085a7 */ /* 0x000f2400080010ff */
[----:B----4-:R-:W-:Y:S05]  /*1a420*/  @!P0 BRA `(.L_x_377) ;  /* 0xfffffffc00f08947 */ /* 0x010fea000383ffff */
[----:B------:R-:W-:Y:S05]  /*1a430*/  BRA `(.L_x_378) ;  /* 0xfffffe7c00747947 */ /* 0x000fea000383ffff */
.L_x_51:
[----:B------:R-:W-:-:S07]  /*1a440*/  MOV R0, UR4 ;  /* 0x0000000400007c02 */ /* 0x000fce0008000f00 */
.L_x_379:
[----:B----4-:R4:W1:Y:S02]  /*1a450*/  SYNCS.PHASECHK.TRANS64.TRYWAIT P0, [R0+URZ+0x140a0], R5 ;  /* 0x0140a005000075a7 */ /* 0x01086400080011ff */
[----:B-1----:R-:W-:Y:S05]  /*1a460*/  @!P0 NANOSLEEP.SYNCS 0x989680 ;  /* 0x009896800000895d */ /* 0x002fea0003900000 */
[----:B------:R-:W1:Y:S02]  /*1a470*/  @!P0 SYNCS.PHASECHK.TRANS64 P0, [R0+URZ+0x140a0], R5 ;  /* 0x0140a005000085a7 */ /* 0x000e6400080010ff */
[----:B-1----:R-:W-:Y:S05]  /*1a480*/  @!P0 BRA `(.L_x_379) ;  /* 0xfffffffc00f08947 */ /* 0x002fea000383ffff */
[----:B------:R-:W-:Y:S05]  /*1a490*/  BRA `(.L_x_380) ;  /* 0xfffffe7c006c7947 */ /* 0x000fea000383ffff */
.L_x_53:
[----:B---3--:R-:W-:-:S07]  /*1a4a0*/  MOV R3, UR4 ;  /* 0x0000000400037c02 */ /* 0x008fce0008000f00 */
.L_x_381:
[----:B---3--:R3:W4:Y:S02]  /*1a4b0*/  SYNCS.PHASECHK.TRANS64.TRYWAIT P0, [R3+URZ+0x14058], R6 ;  /* 0x01405806030075a7 */ /* 0x00872400080011ff */
[----:B----4-:R-:W-:Y:S05]  /*1a4c0*/  @!P0 NANOSLEEP.SYNCS 0x989680 ;  /* 0x009896800000895d */ /* 0x010fea0003900000 */
[----:B------:R-:W4:Y:S02]  /*1a4d0*/  @!P0 SYNCS.PHASECHK.TRANS64 P0, [R3+URZ+0x14058], R6 ;  /* 0x01405806030085a7 */ /* 0x000f2400080010ff */
[----:B----4-:R-:W-:Y:S05]  /*1a4e0*/  @!P0 BRA `(.L_x_381) ;  /* 0xfffffffc00f08947 */ /* 0x010fea000383ffff */
[----:B------:R-:W-:Y:S05]  /*1a4f0*/  BRA `(.L_x_382) ;  /* 0xfffffe7c006c7947 */ /* 0x000fea000383ffff */
.L_x_57:
[----:B------:R-:W-:Y:S07]  /*1a500*/  MOV R3, UR11 ;  /* 0x0000000b00037c02 */ /* 0x000fee0008000f00 */
.L_x_383:
[----:B-1----:R1:W2:Y:S02]  /*1a510*/  SYNCS.PHASECHK.TRANS64.TRYWAIT P0, [R3+URZ+0x14020], R4 ;  /* 0x01402004030075a7 */ /* 0x0022a400080011ff */
[----:B--2---:R-:W-:Y:S05]  /*1a520*/  @!P0 NANOSLEEP.SYNCS 0x989680 ;  /* 0x009896800000895d */ /* 0x004fea0003900000 */
[----:B------:R-:W2:Y:S02]  /*1a530*/  @!P0 SYNCS.PHASECHK.TRANS64 P0, [R3+URZ+0x14020], R4 ;  /* 0x01402004030085a7 */ /* 0x000ea400080010ff */
[----:B--2---:R-:W-:Y:S05]  /*1a540*/  @!P0 BRA `(.L_x_383) ;  /* 0xfffffffc00f08947 */ /* 0x004fea000383ffff */
[----:B------:R-:W-:Y:S05]  /*1a550*/  BRA `(.L_x_384) ;  /* 0xfffffe8000d07947 */ /* 0x000fea000383ffff */
.L_x_60:
[----:B------:R-:W-:Y:S07]  /*1a560*/  MOV R0, UR4 ;  /* 0x0000000400007c02 */ /* 0x000fee0008000f00 */
.L_x_385:
[----:B-1----:R1:W4:Y:S02]  /*1a570*/  SYNCS.PHASECHK.TRANS64.TRYWAIT P0, [R0+URZ+0x140a8], R3 ;  /* 0x0140a803000075a7 */ /* 0x00232400080011ff */
[----:B----4-:R-:W-:Y:S05]  /*1a580*/  @!P0 NANOSLEEP.SYNCS 0x989680 ;  /* 0x009896800000895d */ /* 0x010fea0003900000 */
[----:B------:R-:W4:Y:S02]  /*1a590*/  @!P0 SYNCS.PHASECHK.TRANS64 P0, [R0+URZ+0x140a8], R3 ;  /* 0x0140a803000085a7 */ /* 0x000f2400080010ff */
[----:B----4-:R-:W-:Y:S05]  /*1a5a0*/  @!P0 BRA `(.L_x_385) ;  /* 0xfffffffc00f08947 */ /* 0x010fea000383ffff */
[----:B------:R-:W-:Y:S05]  /*1a5b0*/  BRA `(.L_x_386) ;  /* 0xfffffe84007c7947 */ /* 0x000fea000383ffff */
.L_x_62:
[----:B------:R-:W-:Y:S07]  /*1a5c0*/  MOV R0, UR4 ;  /* 0x0000000400007c02 */ /* 0x000fee0008000f00 */
.L_x_387:
[----:B-1----:R1:W4:Y:S02]  /*1a5d0*/  SYNCS.PHASECHK.TRANS64.TRYWAIT P0, [R0+URZ+0x14068], R9 ;  /* 0x01406809000075a7 */ /* 0x00232400080011ff */
[----:B----4-:R-:W-:Y:S05]  /*1a5e0*/  @!P0 NANOSLEEP.SYNCS 0x989680 ;  /* 0x009896800000895d */ /* 0x010fea0003900000 */
[----:B------:R-:W4:Y:S02]  /*1a5f0*/  @!P0 SYNCS.PHASECHK.TRANS64 P0, [R0+URZ+0x14068], R9 ;  /* 0x01406809000085a7 */ /* 0x000f2400080010ff */
[----:B----4-:R-:W-:Y:S05]  /*1a600*/  @!P0 BRA `(.L_x_387) ;  /* 0xfffffffc00f08947 */ /* 0x010fea000383ffff */
[----:B------:R-:W-:Y:S05]  /*1a610*/  BRA `(.L_x_388) ;  /* 0xfffffe8400807947 */ /* 0x000fea000383ffff */
.L_x_68:
[----:B------:R-:W-:Y:S07]  /*1a620*/  MOV R0, UR8 ;  /* 0x0000000800007c02 */ /* 0x000fee0008000f00 */
.L_x_389:
[----:B-1----:R1:W2:Y:S02]  /*1a630*/  SYNCS.PHASECHK.TRANS64.TRYWAIT P0, [R0+URZ+0x14020], R3 ;  /* 0x01402003000075a7 */ /* 0x0022a400080011ff */
[----:B--2---:R-:W-:Y:S05]  /*1a640*/  @!P0 NANOSLEEP.SYNCS 0x989680 ;  /* 0x009896800000895d */ /* 0x004fea0003900000 */
[----:B------:R-:W2:Y:S02]  /*1a650*/  @!P0 SYNCS.PHASECHK.TRANS64 P0, [R0+URZ+0x14020], R3 ;  /* 0x01402003000085a7 */ /* 0x000ea400080010ff */
[----:B--2---:R-:W-:Y:S05]  /*1a660*/  @!P0 BRA `(.L_x_389) ;  /* 0xfffffffc00f08947 */ /* 0x004fea000383ffff */
[----:B------:R-:W-:Y:S05]  /*1a670*/  BRA `(.L_x_390) ;  /* 0xfffffe8c00647947 */ /* 0x000fea000383ffff */
.L_x_70:
[----:B------:R-:W-:Y:S07]  /*1a680*/  MOV R0, UR4 ;  /* 0x0000000400007c02 */ /* 0x000fee0008000f00 */
.L_x_391:
[----:B-1----:R1:W2:Y:S02]  /*1a690*/  SYNCS.PHASECHK.TRANS64.TRYWAIT P0, [R0+URZ+0x140a0], R3 ;  /* 0x0140a003000075a7 */ /* 0x0022a400080011ff */
[----:B--2---:R-:W-:Y:S05]  /*1a6a0*/  @!P0 NANOSLEEP.SYNCS 0x989680 ;  /* 0x009896800000895d */ /* 0x004fea0003900000 */
[----:B------:R-:W2:Y:S02]  /*1a6b0*/  @!P0 SYNCS.PHASECHK.TRANS64 P0, [R0+URZ+0x140a0], R3 ;  /* 0x0140a003000085a7 */ /* 0x000ea400080010ff */
[----:B--2---:R-:W-:Y:S05]  /*1a6c0*/  @!P0 BRA `(.L_x_391) ;  /* 0xfffffffc00f08947 */ /* 0x004fea000383ffff */
[----:B------:R-:W-:Y:S05]  /*1a6d0*/  BRA `(.L_x_392) ;  /* 0xfffffe8c00607947 */ /* 0x000fea000383ffff */
.L_x_72:
[----:B------:R-:W-:Y:S07]  /*1a6e0*/  MOV R3, UR4 ;  /* 0x0000000400037c02 */ /* 0x000fee0008000f00 */
.L_x_393:
[----:B-1----:R1:W2:Y:S02]  /*1a6f0*/  SYNCS.PHASECHK.TRANS64.TRYWAIT P0, [R3+URZ+0x14058], R4 ;  /* 0x01405804030075a7 */ /* 0x0022a400080011ff */
[----:B--2---:R-:W-:Y:S05]  /*1a700*/  @!P0 NANOSLEEP.SYNCS 0x989680 ;  /* 0x009896800000895d */ /* 0x004fea0003900000 */
[----:B------:R-:W2:Y:S02]  /*1a710*/  @!P0 SYNCS.PHASECHK.TRANS64 P0, [R3+URZ+0x14058], R4 ;  /* 0x01405804030085a7 */ /* 0x000ea400080010ff */
[----:B--2---:R-:W-:Y:S05]  /*1a720*/  @!P0 BRA `(.L_x_393) ;  /* 0xfffffffc00f08947 */ /* 0x004fea000383ffff */
[----:B------:R-:W-:Y:S05]  /*1a730*/  BRA `(.L_x_394) ;  /* 0xfffffe8c00647947 */ /* 0x000fea000383ffff */
.L_x_80:
[----:B------:R-:W-:-:S07]  /*1a740*/  MOV R0, UR4 ;  /* 0x0000000400007c02 */ /* 0x000fce0008000f00 */
.L_x_395:
[----:B--2---:R2:W3:Y:S02]  /*1a750*/  SYNCS.PHASECHK.TRANS64.TRYWAIT P0, [R0+URZ+0x140a8], R3 ;  /* 0x0140a803000075a7 */ /* 0x0044e400080011ff */
[----:B---3--:R-:W-:Y:S05]  /*1a760*/  @!P0 NANOSLEEP.SYNCS 0x989680 ;  /* 0x009896800000895d */ /* 0x008fea0003900000 */
[----:B------:R-:W3:Y:S02]  /*1a770*/  @!P0 SYNCS.PHASECHK.TRANS64 P0, [R0+URZ+0x140a8], R3 ;  /* 0x0140a803000085a7 */ /* 0x000ee400080010ff */
[----:B---3--:R-:W-:Y:S05]  /*1a780*/  @!P0 BRA `(.L_x_395) ;  /* 0xfffffffc00f08947 */ /* 0x008fea000383ffff */
[----:B------:R-:W-:Y:S05]  /*1a790*/  BRA `(.L_x_396) ;  /* 0xfffffe9000d87947 */ /* 0x000fea000383ffff */
.L_x_82:
[----:B------:R-:W-:-:S07]  /*1a7a0*/  MOV R0, UR4 ;  /* 0x0000000400007c02 */ /* 0x000fce0008000f00 */
.L_x_397:
[----:B--2---:R2:W3:Y:S02]  /*1a7b0*/  SYNCS.PHASECHK.TRANS64.TRYWAIT P0, [R0+URZ+0x14068], R7 ;  /* 0x01406807000075a7 */ /* 0x0044e400080011ff */
[----:B---3--:R-:W-:Y:S05]  /*1a7c0*/  @!P0 NANOSLEEP.SYNCS 0x989680 ;  /* 0x009896800000895d */ /* 0x008fea0003900000 */
[----:B------:R-:W3:Y:S02]  /*1a7d0*/  @!P0 SYNCS.PHASECHK.TRANS64 P0, [R0+URZ+0x14068], R7 ;  /* 0x01406807000085a7 */ /* 0x000ee400080010ff */
[----:B---3--:R-:W-:Y:S05]  /*1a7e0*/  @!P0 BRA `(.L_x_397) ;  /* 0xfffffffc00f08947 */ /* 0x008fea000383ffff */
[----:B------:R-:W-:Y:S05]  /*1a7f0*/  BRA `(.L_x_398) ;  /* 0xfffffe9000dc7947 */ /* 0x000fea000383ffff */
.L_x_89:
[----:B-1----:R1:W2:Y:S02]  /*1a800*/  SYNCS.PHASECHK.TRANS64.TRYWAIT P0, [R17+URZ+0x140c0], R2 ;  /* 0x0140c002110075a7 */ /* 0x0022a400080011ff */
[----:B--2---:R-:W-:Y:S05]  /*1a810*/  @!P0 NANOSLEEP.SYNCS 0x989680 ;  /* 0x009896800000895d */ /* 0x004fea0003900000 */
[----:B------:R-:W2:Y:S02]  /*1a820*/  @!P0 SYNCS.PHASECHK.TRANS64 P0, [R17+URZ+0x140c0], R2 ;  /* 0x0140c002110085a7 */ /* 0x000ea400080010ff */
[----:B--2---:R-:W-:Y:S05]  /*1a830*/  @!P0 BRA `(.L_x_89) ;  /* 0xfffffffc00f08947 */ /* 0x004fea000383ffff */
[----:B------:R-:W-:Y:S05]  /*1a840*/  BRA `(.L_x_399) ;  /* 0xfffffe98007c7947 */ /* 0x000fea000383ffff */
.L_x_155:
[----:B-1----:R1:W3:Y:S02]  /*1a850*/  SYNCS.PHASECHK.TRANS64.TRYWAIT P0, [R17+URZ+0x140c8], R4 ;  /* 0x0140c804110075a7 */ /* 0x0022e400080011ff */
[----:B---3--:R-:W-:Y:S05]  /*1a860*/  @!P0 NANOSLEEP.SYNCS 0x989680 ;  /* 0x009896800000895d */ /* 0x008fea0003900000 */
[----:B------:R-:W3:Y:S02]  /*1a870*/  @!P0 SYNCS.PHASECHK.TRANS64 P0, [R17+URZ+0x140c8], R4 ;  /* 0x0140c804110085a7 */ /* 0x000ee400080010ff */
[----:B---3--:R-:W-:Y:S05]  /*1a880*/  @!P0 BRA `(.L_x_155) ;  /* 0xfffffffc00f08947 */ /* 0x008fea000383ffff */
[----:B------:R-:W-:Y:S05]  /*1a890*/  BRA `(.L_x_400) ;  /* 0xfffffed400dc7947 */ /* 0x000fea000383ffff */
.L_x_160:
[----:B-1----:R-:W-:-:S04]  /*1a8a0*/  MOV R0, UR39 ;  /* 0x0000002700007c02 */ /* 0x002fc80008000f00 */
[----:B------:R1:W2:Y:S03]  /*1a8b0*/  SYNCS.PHASECHK.TRANS64.TRYWAIT P0, [R0+URZ+0x14070], R3 ;  /* 0x01407003000075a7 */ /* 0x0002a600080011ff */
[----:B--2---:R-:W-:Y:S05]  /*1a8c0*/  @!P0 NANOSLEEP.SYNCS 0x989680 ;  /* 0x009896800000895d */ /* 0x004fea0003900000 */
[----:B------:R-:W2:Y:S02]  /*1a8d0*/  @!P0 SYNCS.PHASECHK.TRANS64 P0, [R0+URZ+0x14070], R3 ;  /* 0x01407003000085a7 */ /* 0x000ea400080010ff */
[----:B--2---:R-:W-:Y:S05]  /*1a8e0*/  @!P0 BRA `(.L_x_160) ;  /* 0xfffffffc00ec8947 */ /* 0x004fea000383ffff */
[----:B------:R-:W-:Y:S05]  /*1a8f0*/  BRA `(.L_x_401) ;  /* 0xfffffed800bc7947 */ /* 0x000fea000383ffff */
.L_x_163:
[----:B-1----:R-:W-:-:S04]  /*1a900*/  MOV R0, UR39 ;  /* 0x0000002700007c02 */ /* 0x002fc80008000f00 */
[----:B------:R1:W2:Y:S03]  /*1a910*/  SYNCS.PHASECHK.TRANS64.TRYWAIT P0, [R0+URZ+0x14080], R3 ;  /* 0x01408003000075a7 */ /* 0x0002a600080011ff */
[----:B--2---:R-:W-:Y:S05]  /*1a920*/  @!P0 NANOSLEEP.SYNCS 0x989680 ;  /* 0x009896800000895d */ /* 0x004fea0003900000 */
[----:B------:R-:W2:Y:S02]  /*1a930*/  @!P0 SYNCS.PHASECHK.TRANS64 P0, [R0+URZ+0x14080], R3 ;  /* 0x01408003000085a7 */ /* 0x000ea400080010ff */
[----:B--2---:R-:W-:Y:S05]  /*1a940*/  @!P0 BRA `(.L_x_163) ;  /* 0xfffffffc00ec8947 */ /* 0x004fea000383ffff */
[----:B------:R-:W-:Y:S05]  /*1a950*/  BRA `(.L_x_402) ;  /* 0xfffffed800d47947 */ /* 0x000fea000383ffff */
.L_x_166:
[----:B-1----:R-:W-:-:S04]  /*1a960*/  MOV R0, UR39 ;  /* 0x0000002700007c02 */ /* 0x002fc80008000f00 */
[----:B------:R1:W2:Y:S03]  /*1a970*/  SYNCS.PHASECHK.TRANS64.TRYWAIT P0, [R0+URZ+0x14070], R3 ;  /* 0x01407003000075a7 */ /* 0x0002a600080011ff */
[----:B--2---:R-:W-:Y:S05]  /*1a980*/  @!P0 NANOSLEEP.SYNCS 0x989680 ;  /* 0x009896800000895d */ /* 0x004fea0003900000 */
[----:B------:R-:W2:Y:S02]  /*1a990*/  @!P0 SYNCS.PHASECHK.TRANS64 P0, [R0+URZ+0x14070], R3 ;  /* 0x01407003000085a7 */ /* 0x000ea400080010ff */
[----:B--2---:R-:W-:Y:S05]  /*1a9a0*/  @!P0 BRA `(.L_x_166) ;  /* 0xfffffffc00ec8947 */ /* 0x004fea000383ffff */
[----:B------:R-:W-:Y:S05]  /*1a9b0*/  BRA `(.L_x_403) ;  /* 0xfffffedc005c7947 */ /* 0x000fea000383ffff */
.L_x_168:
[----:B-1----:R-:W-:-:S04]  /*1a9c0*/  MOV R0, UR39 ;  /* 0x0000002700007c02 */ /* 0x002fc80008000f00 */
[----:B------:R1:W2:Y:S03]  /*1a9d0*/  SYNCS.PHASECHK.TRANS64.TRYWAIT P0, [R0+URZ+0x14090], R3 ;  /* 0x01409003000075a7 */ /* 0x0002a600080011ff */
[----:B--2---:R-:W-:Y:S05]  /*1a9e0*/  @!P0 NANOSLEEP.SYNCS 0x989680 ;  /* 0x009896800000895d */ /* 0x004fea0003900000 */
[----:B------:R-:W2:Y:S02]  /*1a9f0*/  @!P0 SYNCS.PHASECHK.TRANS64 P0, [R0+URZ+0x14090], R3 ;  /* 0x01409003000085a7 */ /* 0x000ea400080010ff */
[----:B--2---:R-:W-:Y:S05]  /*1aa00*/  @!P0 BRA `(.L_x_168) ;  /* 0xfffffffc00ec8947 */ /* 0x004fea000383ffff */
[----:B------:R-:W-:Y:S05]  /*1aa10*/  BRA `(.L_x_404) ;  /* 0xfffffedc009c7947 */ /* 0x000fea000383ffff */
.L_x_181:
[----:B-1----:R-:W-:-:S04]  /*1aa20*/  MOV R0, UR39 ;  /* 0x0000002700007c02 */ /* 0x002fc80008000f00 */
[----:B------:R1:W4:Y:S03]  /*1aa30*/  SYNCS.PHASECHK.TRANS64.TRYWAIT P1, [R0+URZ+0x14080], R3 ;  /* 0x01408003000075a7 */ /* 0x00032600080211ff */
[----:B----4-:R-:W-:Y:S05]  /*1aa40*/  @!P1 NANOSLEEP.SYNCS 0x989680 ;  /* 0x009896800000995d */ /* 0x010fea0003900000 */
[----:B------:R-:W4:Y:S02]  /*1aa50*/  @!P1 SYNCS.PHASECHK.TRANS64 P1, [R0+URZ+0x14080], R3 ;  /* 0x01408003000095a7 */ /* 0x000f2400080210ff */
[----:B----4-:R-:W-:Y:S05]  /*1aa60*/  @!P1 BRA `(.L_x_181) ;  /* 0xfffffffc00ec9947 */ /* 0x010fea000383ffff */
[----:B------:R-:W-:Y:S05]  /*1aa70*/  BRA `(.L_x_405) ;  /* 0xfffffeec00187947 */ /* 0x000fea000383ffff */
.L_x_184:
[----:B-1----:R-:W-:-:S04]  /*1aa80*/  MOV R0, UR39 ;  /* 0x0000002700007c02 */ /* 0x002fc80008000f00 */
[----:B------:R1:W4:Y:S03]  /*1aa90*/  SYNCS.PHASECHK.TRANS64.TRYWAIT P0, [R0+URZ+0x14098], R3 ;  /* 0x01409803000075a7 */ /* 0x00032600080011ff */
[----:B----4-:R-:W-:Y:S05]  /*1aaa0*/  @!P0 NANOSLEEP.SYNCS 0x989680 ;  /* 0x009896800000895d */ /* 0x010fea0003900000 */
[----:B------:R-:W4:Y:S02]  /*1aab0*/  @!P0 SYNCS.PHASECHK.TRANS64 P0, [R0+URZ+0x14098], R3 ;  /* 0x01409803000085a7 */ /* 0x000f2400080010ff */
[----:B----4-:R-:W-:Y:S05]  /*1aac0*/  @!P0 BRA `(.L_x_184) ;  /* 0xfffffffc00ec8947 */ /* 0x010fea000383ffff */
[----:B------:R-:W-:Y:S05]  /*1aad0*/  BRA `(.L_x_406) ;  /* 0xfffffeec00a07947 */ /* 0x000fea000383ffff */
.L_x_199:
[----:B---3--:R3:W4:Y:S02]  /*1aae0*/  SYNCS.PHASECHK.TRANS64.TRYWAIT P0, [R24+URZ+0x14070], R3 ;  /* 0x01407003180075a7 */ /* 0x00872400080011ff */
[----:B----4-:R-:W-:Y:S05]  /*1aaf0*/  @!P0 NANOSLEEP.SYNCS 0x989680 ;  /* 0x009896800000895d */ /* 0x010fea0003900000 */
[----:B------:R-:W4:Y:S02]  /*1ab00*/  @!P0 SYNCS.PHASECHK.TRANS64 P0, [R24+URZ+0x14070], R3 ;  /* 0x01407003180085a7 */ /* 0x000f2400080010ff */
[----:B----4-:R-:W-:Y:S05]  /*1ab10*/  @!P0 BRA `(.L_x_199) ;  /* 0xfffffffc00f08947 */ /* 0x010fea000383ffff */
[----:B------:R-:W-:Y:S05]  /*1ab20*/  BRA `(.L_x_407) ;  /* 0xfffffefc00447947 */ /* 0x000fea000383ffff */
.L_x_202:
[----:B-1----:R1:W3:Y:S02]  /*1ab30*/  SYNCS.PHASECHK.TRANS64.TRYWAIT P0, [R24+URZ+0x14090], R3 ;  /* 0x01409003180075a7 */ /* 0x0022e400080011ff */
[----:B---3--:R-:W-:Y:S05]  /*1ab40*/  @!P0 NANOSLEEP.SYNCS 0x989680 ;  /* 0x009896800000895d */ /* 0x008fea0003900000 */
[----:B------:R-:W3:Y:S02]  /*1ab50*/  @!P0 SYNCS.PHASECHK.TRANS64 P0, [R24+URZ+0x14090], R3 ;  /* 0x01409003180085a7 */ /* 0x000ee400080010ff */
[----:B---3--:R-:W-:Y:S05]  /*1ab60*/  @!P0 BRA `(.L_x_202) ;  /* 0xfffffffc00f08947 */ /* 0x008fea000383ffff */
[----:B------:R-:W-:Y:S05]  /*1ab70*/  BRA `(.L_x_408) ;  /* 0xfffffefc00647947 */ /* 0x000fea000383ffff */
.L_x_204:
[----:B-1----:R1:W3:Y:S02]  /*1ab80*/  SYNCS.PHASECHK.TRANS64.TRYWAIT P0, [R24+URZ+0x140c0], R5 ;  /* 0x0140c005180075a7 */ /* 0x0022e400080011ff */
[----:B---3--:R-:W-:Y:S05]  /*1ab90*/  @!P0 NANOSLEEP.SYNCS 0x989680 ;  /* 0x009896800000895d */ /* 0x008fea0003900000 */
[----:B------:R-:W3:Y:S02]  /*1aba0*/  @!P0 SYNCS.PHASECHK.TRANS64 P0, [R24+URZ+0x140c0], R5 ;  /* 0x0140c005180085a7 */ /* 0x000ee400080010ff */
[----:B---3--:R-:W-:Y:S05]  /*1abb0*/  @!P0 BRA `(.L_x_204) ;  /* 0xfffffffc00f08947 */ /* 0x008fea000383ffff */
[----:B------:R-:W-:Y:S05]  /*1abc0*/  BRA `(.L_x_409) ;  /* 0xfffffefc00707947 */ /* 0x000fea000383ffff */
.L_x_216:
[----:B------:R1:W1:Y:S02]  /*1abd0*/  SYNCS.PHASECHK.TRANS64.TRYWAIT P1, [R24+URZ+0x14080], R3 ;  /* 0x01408003180075a7 */ /* 0x00026400080211ff */
[----:B-1----:R-:W-:Y:S05]  /*1abe0*/  @!P1 NANOSLEEP.SYNCS 0x989680 ;  /* 0x009896800000995d */ /* 0x002fea0003900000 */
[----:B------:R-:W1:Y:S02]  /*1abf0*/  @!P1 SYNCS.PHASECHK.TRANS64 P1, [R24+URZ+0x14080], R3 ;  /* 0x01408003180095a7 */ /* 0x000e6400080210ff */
[----:B-1----:R-:W-:Y:S05]  /*1ac00*/  @!P1 BRA `(.L_x_216) ;  /* 0xfffffffc00f09947 */ /* 0x002fea000383ffff */
[----:B------:R-:W-:Y:S05]  /*1ac10*/  BRA `(.L_x_410) ;  /* 0xffffff1000487947 */ /* 0x000fea000383ffff */
.L_x_220:
[----:B------:R1:W1:Y:S02]  /*1ac20*/  SYNCS.PHASECHK.TRANS64.TRYWAIT P0, [R24+URZ+0x14098], R3 ;  /* 0x01409803180075a7 */ /* 0x00026400080011ff */
[----:B-1----:R-:W-:Y:S05]  /*1ac30*/  @!P0 NANOSLEEP.SYNCS 0x989680 ;  /* 0x009896800000895d */ /* 0x002fea0003900000 */
[----:B------:R-:W1:Y:S02]  /*1ac40*/  @!P0 SYNCS.PHASECHK.TRANS64 P0, [R24+URZ+0x14098], R3 ;  /* 0x01409803180085a7 */ /* 0x000e6400080010ff */
[----:B-1----:R-:W-:Y:S05]  /*1ac50*/  @!P0 BRA `(.L_x_220) ;  /* 0xfffffffc00f08947 */ /* 0x002fea000383ffff */
[----:B------:R-:W-:Y:S05]  /*1ac60*/  BRA `(.L_x_411) ;  /* 0xffffff1000b47947 */ /* 0x000fea000383ffff */
.L_x_222:
[----:B-1----:R1:W3:Y:S02]  /*1ac70*/  SYNCS.PHASECHK.TRANS64.TRYWAIT P0, [R24+URZ+0x140c8], R3 ;  /* 0x0140c803180075a7 */ /* 0x0022e400080011ff */
[----:B---3--:R-:W-:Y:S05]  /*1ac80*/  @!P0 NANOSLEEP.SYNCS 0x989680 ;  /* 0x009896800000895d */ /* 0x008fea0003900000 */
[----:B------:R-:W3:Y:S02]  /*1ac90*/  @!P0 SYNCS.PHASECHK.TRANS64 P0, [R24+URZ+0x140c8], R3 ;  /* 0x0140c803180085a7 */ /* 0x000ee400080010ff */
[----:B---3--:R-:W-:Y:S05]  /*1aca0*/  @!P0 BRA `(.L_x_222) ;  /* 0xfffffffc00f08947 */ /* 0x008fea000383ffff */
[----:B------:R-:W-:Y:S05]  /*1acb0*/  BRA `(.L_x_412) ;  /* 0xffffff1000c07947 */ /* 0x000fea000383ffff */
.L_x_234:
[----:B------:R-:W-:-:S07]  /*1acc0*/  MOV R0, UR4 ;  /* 0x0000000400007c02 */ /* 0x000fce0008000f00 */
.L_x_413:
[----:B-1----:R1:W2:Y:S02]  /*1acd0*/  SYNCS.PHASECHK.TRANS64.TRYWAIT P0, [R0+URZ], R3 ;  /* 0x00000003000075a7 */ /* 0x0022a400080011ff */
[----:B--2---:R-:W-:Y:S05]  /*1ace0*/  @!P0 NANOSLEEP.SYNCS 0x989680 ;  /* 0x009896800000895d */ /* 0x004fea0003900000 */
[----:B------:R-:W2:Y:S02]  /*1acf0*/  @!P0 SYNCS.PHASECHK.TRANS64 P0, [R0+URZ], R3 ;  /* 0x00000003000085a7 */ /* 0x000ea400080010ff */
[----:B--2---:R-:W-:Y:S05]  /*1ad00*/  @!P0 BRA `(.L_x_413) ;  /* 0xfffffffc00f08947 */ /* 0x004fea000383ffff */
[----:B------:R-:W-:Y:S05]  /*1ad10*/  BRA `(.L_x_414) ;  /* 0xffffff2400d07947 */ /* 0x000fea000383ffff */
.L_x_237:
[----:B------:R-:W-:-:S07]  /*1ad20*/  MOV R0, UR5 ;  /* 0x0000000500007c02 */ /* 0x000fce0008000f00 */
.L_x_415:
[----:B-1----:R1:W4:Y:S02]  /*1ad30*/  SYNCS.PHASECHK.TRANS64.TRYWAIT P1, [R0+URZ], R3 ;  /* 0x00000003000075a7 */ /* 0x00232400080211ff */
[----:B----4-:R-:W-:Y:S05]  /*1ad40*/  @!P1 NANOSLEEP.SYNCS 0x989680 ;  /* 0x009896800000995d */ /* 0x010fea0003900000 */
[----:B------:R-:W4:Y:S02]  /*1ad50*/  @!P1 SYNCS.PHASECHK.TRANS64 P1, [R0+URZ], R3 ;  /* 0x00000003000095a7 */ /* 0x000f2400080210ff */
[----:B----4-:R-:W-:Y:S05]  /*1ad60*/  @!P1 BRA `(.L_x_415) ;  /* 0xfffffffc00f09947 */ /* 0x010fea000383ffff */
[----:B------:R-:W-:Y:S05]  /*1ad70*/  BRA `(.L_x_416) ;  /* 0xffffff28007c7947 */ /* 0x000fea000383ffff */
.L_x_244:
[----:B------:R-:W-:-:S07]  /*1ad80*/  MOV R4, UR4 ;  /* 0x0000000400047c02 */ /* 0x000fce0008000f00 */
.L_x_417:
[----:B-1----:R1:W2:Y:S02]  /*1ad90*/  SYNCS.PHASECHK.TRANS64.TRYWAIT P5, [R4+URZ], R3 ;  /* 0x00000003040075a7 */ /* 0x0022a400080a11ff */
[----:B--2---:R-:W-:Y:S05]  /*1ada0*/  @!P5 NANOSLEEP.SYNCS 0x989680 ;  /* 0x009896800000d95d */ /* 0x004fea0003900000 */
[----:B------:R-:W2:Y:S02]  /*1adb0*/  @!P5 SYNCS.PHASECHK.TRANS64 P5, [R4+URZ], R3 ;  /* 0x000000030400d5a7 */ /* 0x000ea400080a10ff */
[----:B--2---:R-:W-:Y:S05]  /*1adc0*/  @!P5 BRA `(.L_x_417) ;  /* 0xfffffffc00f0d947 */ /* 0x004fea000383ffff */
[----:B------:R-:W-:Y:S05]  /*1add0*/  BRA `(.L_x_418) ;  /* 0xffffff3400c47947 */ /* 0x000fea000383ffff */
.L_x_249:
[----:B------:R-:W-:-:S07]  /*1ade0*/  MOV R5, UR6 ;  /* 0x0000000600057c02 */ /* 0x000fce0008000f00 */
.L_x_419:
[----:B--2---:R2:W3:Y:S02]  /*1adf0*/  SYNCS.PHASECHK.TRANS64.TRYWAIT P2, [R5+URZ], R0 ;  /* 0x00000000050075a7 */ /* 0x0044e400080411ff */
[----:B---3--:R-:W-:Y:S05]  /*1ae00*/  @!P2 NANOSLEEP.SYNCS 0x989680 ;  /* 0x009896800000a95d */ /* 0x008fea0003900000 */
[----:B------:R-:W3:Y:S02]  /*1ae10*/  @!P2 SYNCS.PHASECHK.TRANS64 P2, [R5+URZ], R0 ;  /* 0x000000000500a5a7 */ /* 0x000ee400080410ff */
[----:B---3--:R-:W-:Y:S05]  /*1ae20*/  @!P2 BRA `(.L_x_419) ;  /* 0xfffffffc00f0a947 */ /* 0x008fea000383ffff */
[----:B------:R-:W-:Y:S05]  /*1ae30*/  BRA `(.L_x_420) ;  /* 0xffffff6400647947 */ /* 0x000fea000383ffff */
.L_x_254:
[----:B------:R-:W-:-:S07]  /*1ae40*/  MOV R3, UR6 ;  /* 0x0000000600037c02 */ /* 0x000fce0008000f00 */
.L_x_421:
[----:B-1----:R1:W2:Y:S02]  /*1ae50*/  SYNCS.PHASECHK.TRANS64.TRYWAIT P1, [R3+URZ], R0 ;  /* 0x00000000030075a7 */ /* 0x0022a400080211ff */
[----:B--2---:R-:W-:Y:S05]  /*1ae60*/  @!P1 NANOSLEEP.SYNCS 0x989680 ;  /* 0x009896800000995d */ /* 0x004fea0003900000 */
[----:B------:R-:W2:Y:S02]  /*1ae70*/  @!P1 SYNCS.PHASECHK.TRANS64 P1, [R3+URZ], R0 ;  /* 0x00000000030095a7 */ /* 0x000ea400080210ff */
[----:B--2---:R-:W-:Y:S05]  /*1ae80*/  @!P1 BRA `(.L_x_421) ;  /* 0xfffffffc00f09947 */ /* 0x004fea000383ffff */
[----:B------:R-:W-:Y:S05]  /*1ae90*/  BRA `(.L_x_422) ;  /* 0xffffff6800c47947 */ /* 0x000fea000383ffff */
.L_x_259:
[----:B------:R-:W-:-:S07]  /*1aea0*/  MOV R0, UR4 ;  /* 0x0000000400007c02 */ /* 0x000fce0008000f00 */
.L_x_423:
[----:B-1----:R1:W3:Y:S02]  /*1aeb0*/  SYNCS.PHASECHK.TRANS64.TRYWAIT P1, [R0+URZ], R3 ;  /* 0x00000003000075a7 */ /* 0x0022e400080211ff */
[----:B---3--:R-:W-:Y:S05]  /*1aec0*/  @!P1 NANOSLEEP.SYNCS 0x989680 ;  /* 0x009896800000995d */ /* 0x008fea0003900000 */
[----:B------:R-:W3:Y:S02]  /*1aed0*/  @!P1 SYNCS.PHASECHK.TRANS64 P1, [R0+URZ], R3 ;  /* 0x00000003000095a7 */ /* 0x000ee400080210ff */
[----:B---3--:R-:W-:Y:S05]  /*1aee0*/  @!P1 BRA `(.L_x_423) ;  /* 0xfffffffc00f09947 */ /* 0x008fea000383ffff */
[----:B------:R-:W-:Y:S05]  /*1aef0*/  BRA `(.L_x_424) ;  /* 0xffffff6c00947947 */ /* 0x000fea000383ffff */
.L_x_266:
[----:B------:R-:W-:-:S07]  /*1af00*/  MOV R3, UR6 ;  /* 0x0000000600037c02 */ /* 0x000fce0008000f00 */
.L_x_425:
[----:B-1----:R1:W3:Y:S02]  /*1af10*/  SYNCS.PHASECHK.TRANS64.TRYWAIT P5, [R3+URZ], R2 ;  /* 0x00000002030075a7 */ /* 0x0022e400080a11ff */
[----:B---3--:R-:W-:Y:S05]  /*1af20*/  @!P5 NANOSLEEP.SYNCS 0x989680 ;  /* 0x009896800000d95d */ /* 0x008fea0003900000 */
[----:B------:R-:W3:Y:S02]  /*1af30*/  @!P5 SYNCS.PHASECHK.TRANS64 P5, [R3+URZ], R2 ;  /* 0x000000020300d5a7 */ /* 0x000ee400080a10ff */
[----:B---3--:R-:W-:Y:S05]  /*1af40*/  @!P5 BRA `(.L_x_425) ;  /* 0xfffffffc00f0d947 */ /* 0x008fea000383ffff */
[----:B------:R-:W-:Y:S05]  /*1af50*/  BRA `(.L_x_426) ;  /* 0xffffff9000e07947 */ /* 0x000fea000383ffff */
.L_x_271:
[----:B------:R-:W-:-:S07]  /*1af60*/  MOV R3, UR5 ;  /* 0x0000000500037c02 */ /* 0x000fce0008000f00 */
.L_x_427:
[----:B--2---:R2:W3:Y:S02]  /*1af70*/  SYNCS.PHASECHK.TRANS64.TRYWAIT P2, [R3+URZ], R0 ;  /* 0x00000000030075a7 */ /* 0x0044e400080411ff */
[----:B---3--:R-:W-:Y:S05]  /*1af80*/  @!P2 NANOSLEEP.SYNCS 0x989680 ;  /* 0x009896800000a95d */ /* 0x008fea0003900000 */
[----:B------:R-:W3:Y:S02]  /*1af90*/  @!P2 SYNCS.PHASECHK.TRANS64 P2, [R3+URZ], R0 ;  /* 0x000000000300a5a7 */ /* 0x000ee400080410ff */
[----:B---3--:R-:W-:Y:S05]  /*1afa0*/  @!P2 BRA `(.L_x_427) ;  /* 0xfffffffc00f0a947 */ /* 0x008fea000383ffff */
[----:B------:R-:W-:Y:S05]  /*1afb0*/  BRA `(.L_x_428) ;  /* 0xffffffc0008c7947 */ /* 0x000fea000383ffff */
.L_x_275:
[----:B------:R-:W-:-:S07]  /*1afc0*/  MOV R3, UR5 ;  /* 0x0000000500037c02 */ /* 0x000fce0008000f00 */
.L_x_429:
[----:B-1----:R1:W2:Y:S02]  /*1afd0*/  SYNCS.PHASECHK.TRANS64.TRYWAIT P1, [R3+URZ], R0 ;  /* 0x00000000030075a7 */ /* 0x0022a400080211ff */
[----:B--2---:R-:W-:Y:S05]  /*1afe0*/  @!P1 NANOSLEEP.SYNCS 0x989680 ;  /* 0x009896800000995d */ /* 0x004fea0003900000 */
[----:B------:R-:W2:Y:S02]  /*1aff0*/  @!P1 SYNCS.PHASECHK.TRANS64 P1, [R3+URZ], R0 ;  /* 0x00000000030095a7 */ /* 0x000ea400080210ff */
[----:B--2---:R-:W-:Y:S05]  /*1b000*/  @!P1 BRA `(.L_x_429) ;  /* 0xfffffffc00f09947 */ /* 0x004fea000383ffff */
[----:B------:R-:W-:Y:S05]  /*1b010*/  BRA `(.L_x_430) ;  /* 0xffffffc400ec7947 */ /* 0x000fea000383ffff */
.L_x_279:
[----:B------:R-:W-:-:S07]  /*1b020*/  MOV R0, UR4 ;  /* 0x0000000400007c02 */ /* 0x000fce0008000f00 */
.L_x_431:
[----:B-1----:R1:W4:Y:S02]  /*1b030*/  SYNCS.PHASECHK.TRANS64.TRYWAIT P0, [R0+URZ], R3 ;  /* 0x00000003000075a7 */ /* 0x00232400080011ff */
[----:B----4-:R-:W-:Y:S05]  /*1b040*/  @!P0 NANOSLEEP.SYNCS 0x989680 ;  /* 0x009896800000895d */ /* 0x010fea0003900000 */
[----:B------:R-:W4:Y:S02]  /*1b050*/  @!P0 SYNCS.PHASECHK.TRANS64 P0, [R0+URZ], R3 ;  /* 0x00000003000085a7 */ /* 0x000f2400080010ff */
[----:B----4-:R-:W-:Y:S05]  /*1b060*/  @!P0 BRA `(.L_x_431) ;  /* 0xfffffffc00f08947 */ /* 0x010fea000383ffff */
[----:B------:R-:W-:Y:S05]  /*1b070*/  BRA `(.L_x_432) ;  /* 0xffffffc800887947 */ /* 0x000fea000383ffff */
.L_x_283:
[----:B------:R-:W-:-:S07]  /*1b080*/  MOV R0, UR8 ;  /* 0x0000000800007c02 */ /* 0x000fce0008000f00 */
.L_x_433:
[----:B-1----:R1:W2:Y:S02]  /*1b090*/  SYNCS.PHASECHK.TRANS64.TRYWAIT P1, [R0+URZ+0x14010], R3 ;  /* 0x01401003000075a7 */ /* 0x0022a400080211ff */
[----:B--2---:R-:W-:Y:S05]  /*1b0a0*/  @!P1 NANOSLEEP.SYNCS 0x989680 ;  /* 0x009896800000995d */ /* 0x004fea0003900000 */
[----:B------:R-:W2:Y:S02]  /*1b0b0*/  @!P1 SYNCS.PHASECHK.TRANS64 P1, [R0+URZ+0x14010], R3 ;  /* 0x01401003000095a7 */ /* 0x000ea400080210ff */
[----:B--2---:R-:W-:Y:S05]  /*1b0c0*/  @!P1 BRA `(.L_x_433) ;  /* 0xfffffffc00f09947 */ /* 0x004fea000383ffff */
[----:B------:R-:W-:Y:S05]  /*1b0d0*/  BRA `(.L_x_434) ;  /* 0xffffffcc007c7947 */ /* 0x000fea000383ffff */
.L_x_289:
[----:B-1----:R-:W-:-:S07]  /*1b0e0*/  MOV R0, UR8 ;  /* 0x0000000800007c02 */ /* 0x002fce0008000f00 */
.L_x_435:
[----:B-1----:R1:W2:Y:S02]  /*1b0f0*/  SYNCS.PHASECHK.TRANS64.TRYWAIT P1, [R0+URZ+0x14038], R3 ;  /* 0x01403803000075a7 */ /* 0x0022a400080211ff */
[----:B--2---:R-:W-:Y:S05]  /*1b100*/  @!P1 NANOSLEEP.SYNCS 0x989680 ;  /* 0x009896800000995d */ /* 0x004fea0003900000 */
[----:B------:R-:W2:Y:S02]  /*1b110*/  @!P1 SYNCS.PHASECHK.TRANS64 P1, [R0+URZ+0x14038], R3 ;  /* 0x01403803000095a7 */ /* 0x000ea400080210ff */
[----:B--2---:R-:W-:Y:S05]  /*1b120*/  @!P1 BRA `(.L_x_435) ;  /* 0xfffffffc00f09947 */ /* 0x004fea000383ffff */
[----:B------:R-:W-:Y:S05]  /*1b130*/  BRA `(.L_x_436) ;  /* 0xffffffcc00d07947 */ /* 0x000fea000383ffff */
.L_x_295:
[----:B-1----:R-:W-:-:S07]  /*1b140*/  MOV R0, UR8 ;  /* 0x0000000800007c02 */ /* 0x002fce0008000f00 */
.L_x_437:
[----:B-1----:R1:W2:Y:S02]  /*1b150*/  SYNCS.PHASECHK.TRANS64.TRYWAIT P2, [R0+URZ+0x14018], R3 ;  /* 0x01401803000075a7 */ /* 0x0022a400080411ff */
[----:B--2---:R-:W-:Y:S05]  /*1b160*/  @!P2 NANOSLEEP.SYNCS 0x989680 ;  /* 0x009896800000a95d */ /* 0x004fea0003900000 */
[----:B------:R-:W2:Y:S02]  /*1b170*/  @!P2 SYNCS.PHASECHK.TRANS64 P2, [R0+URZ+0x14018], R3 ;  /* 0x014018030000a5a7 */ /* 0x000ea400080410ff */
[----:B--2---:R-:W-:Y:S05]  /*1b180*/  @!P2 BRA `(.L_x_437) ;  /* 0xfffffffc00f0a947 */ /* 0x004fea000383ffff */
[----:B------:R-:W-:Y:S05]  /*1b190*/  BRA `(.L_x_438) ;  /* 0xffffffd000287947 */ /* 0x000fea000383ffff */
.L_x_301:
[----:B-1----:R-:W-:-:S07]  /*1b1a0*/  MOV R0, UR8 ;  /* 0x0000000800007c02 */ /* 0x002fce0008000f00 */
.L_x_439:
[----:B-1----:R1:W2:Y:S02]  /*1b1b0*/  SYNCS.PHASECHK.TRANS64.TRYWAIT P2, [R0+URZ+0x14040], R3 ;  /* 0x01404003000075a7 */ /* 0x0022a400080411ff */
[----:B--2---:R-:W-:Y:S05]  /*1b1c0*/  @!P2 NANOSLEEP.SYNCS 0x989680 ;  /* 0x009896800000a95d */ /* 0x004fea0003900000 */
[----:B------:R-:W2:Y:S02]  /*1b1d0*/  @!P2 SYNCS.PHASECHK.TRANS64 P2, [R0+URZ+0x14040], R3 ;  /* 0x014040030000a5a7 */ /* 0x000ea400080410ff */
[----:B--2---:R-:W-:Y:S05]  /*1b1e0*/  @!P2 BRA `(.L_x_439) ;  /* 0xfffffffc00f0a947 */ /* 0x004fea000383ffff */
[----:B------:R-:W-:Y:S05]  /*1b1f0*/  BRA `(.L_x_440) ;  /* 0xffffffd0007c7947 */ /* 0x000fea000383ffff */
.L_x_307:
[----:B------:R-:W-:-:S07]  /*1b200*/  MOV R0, UR33 ;  /* 0x0000002100007c02 */ /* 0x000fce0008000f00 */
.L_x_441:
[----:B-1----:R1:W2:Y:S02]  /*1b210*/  SYNCS.PHASECHK.TRANS64.TRYWAIT P2, [R0+URZ+0x14038], R3 ;  /* 0x01403803000075a7 */ /* 0x0022a400080411ff */
[----:B--2---:R-:W-:Y:S05]  /*1b220*/  @!P2 NANOSLEEP.SYNCS 0x989680 ;  /* 0x009896800000a95d */ /* 0x004fea0003900000 */
[----:B------:R-:W2:Y:S02]  /*1b230*/  @!P2 SYNCS.PHASECHK.TRANS64 P2, [R0+URZ+0x14038], R3 ;  /* 0x014038030000a5a7 */ /* 0x000ea400080410ff */
[----:B--2---:R-:W-:Y:S05]  /*1b240*/  @!P2 BRA `(.L_x_441) ;  /* 0xfffffffc00f0a947 */ /* 0x004fea000383ffff */
[----:B------:R-:W-:Y:S05]  /*1b250*/  BRA `(.L_x_442) ;  /* 0xffffffd400347947 */ /* 0x000fea000383ffff */
.L_x_312:
[----:B------:R-:W-:-:S07]  /*1b260*/  MOV R0, UR17 ;  /* 0x0000001100007c02 */ /* 0x000fce0008000f00 */
.L_x_443:
[----:B-1----:R1:W2:Y:S02]  /*1b270*/  SYNCS.PHASECHK.TRANS64.TRYWAIT P2, [R0+URZ+0x14038], R5 ;  /* 0x01403805000075a7 */ /* 0x0022a400080411ff */
[----:B--2---:R-:W-:Y:S05]  /*1b280*/  @!P2 NANOSLEEP.SYNCS 0x989680 ;  /* 0x009896800000a95d */ /* 0x004fea0003900000 */
[----:B------:R-:W2:Y:S02]  /*1b290*/  @!P2 SYNCS.PHASECHK.TRANS64 P2, [R0+URZ+0x14038], R5 ;  /* 0x014038050000a5a7 */ /* 0x000ea400080410ff */
[----:B--2---:R-:W-:Y:S05]  /*1b2a0*/  @!P2 BRA `(.L_x_443) ;  /* 0xfffffffc00f0a947 */ /* 0x004fea000383ffff */
[----:B------:R-:W-:Y:S05]  /*1b2b0*/  BRA `(.L_x_444) ;  /* 0xffffffd400907947 */ /* 0x000fea000383ffff */
.L_x_317:
[----:B------:R-:W-:-:S07]  /*1b2c0*/  MOV R0, UR25 ;  /* 0x0000001900007c02 */ /* 0x000fce0008000f00 */
.L_x_445:
[----:B-1----:R1:W2:Y:S02]  /*1b2d0*/  SYNCS.PHASECHK.TRANS64.TRYWAIT P2, [R0+URZ+0x14038], R5 ;  /* 0x01403805000075a7 */ /* 0x0022a400080411ff */
[----:B--2---:R-:W-:Y:S05]  /*1b2e0*/  @!P2 NANOSLEEP.SYNCS 0x989680 ;  /* 0x009896800000a95d */ /* 0x004fea0003900000 */
[----:B------:R-:W2:Y:S02]  /*1b2f0*/  @!P2 SYNCS.PHASECHK.TRANS64 P2, [R0+URZ+0x14038], R5 ;  /* 0x014038050000a5a7 */ /* 0x000ea400080410ff */
[----:B--2---:R-:W-:Y:S05]  /*1b300*/  @!P2 BRA `(.L_x_445) ;  /* 0xfffffffc00f0a947 */ /* 0x004fea000383ffff */
[----:B------:R-:W-:Y:S05]  /*1b310*/  BRA `(.L_x_446) ;  /* 0xffffffd400f47947 */ /* 0x000fea000383ffff */
.L_x_322:
[----:B------:R-:W-:-:S07]  /*1b320*/  MOV R0, UR17 ;  /* 0x0000001100007c02 */ /* 0x000fce0008000f00 */
.L_x_447:
[----:B-1----:R1:W2:Y:S02]  /*1b330*/  SYNCS.PHASECHK.TRANS64.TRYWAIT P2, [R0+URZ+0x14038], R5 ;  /* 0x01403805000075a7 */ /* 0x0022a400080411ff */
[----:B--2---:R-:W-:Y:S05]  /*1b340*/  @!P2 NANOSLEEP.SYNCS 0x989680 ;  /* 0x009896800000a95d */ /* 0x004fea0003900000 */
[----:B------:R-:W2:Y:S02]  /*1b350*/  @!P2 SYNCS.PHASECHK.TRANS64 P2, [R0+URZ+0x14038], R5 ;  /* 0x014038050000a5a7 */ /* 0x000ea400080410ff */
[----:B--2---:R-:W-:Y:S05]  /*1b360*/  @!P2 BRA `(.L_x_447) ;  /* 0xfffffffc00f0a947 */ /* 0x004fea000383ffff */
[----:B------:R-:W-:Y:S05]  /*1b370*/  BRA `(.L_x_448) ;  /* 0xffffffd800547947 */ /* 0x000fea000383ffff */
.L_x_327:
[----:B------:R-:W-:-:S07]  /*1b380*/  MOV R0, UR17 ;  /* 0x0000001100007c02 */ /* 0x000fce0008000f00 */
.L_x_449:
[----:B-1----:R1:W2:Y:S02]  /*1b390*/  SYNCS.PHASECHK.TRANS64.TRYWAIT P2, [R0+URZ+0x14038], R5 ;  /* 0x01403805000075a7 */ /* 0x0022a400080411ff */
[----:B--2---:R-:W-:Y:S05]  /*1b3a0*/  @!P2 NANOSLEEP.SYNCS 0x989680 ;  /* 0x009896800000a95d */ /* 0x004fea0003900000 */
[----:B------:R-:W2:Y:S02]  /*1b3b0*/  @!P2 SYNCS.PHASECHK.TRANS64 P2, [R0+URZ+0x14038], R5 ;  /* 0x014038050000a5a7 */ /* 0x000ea400080410ff */
[----:B--2---:R-:W-:Y:S05]  /*1b3c0*/  @!P2 BRA `(.L_x_449) ;  /* 0xfffffffc00f0a947 */ /* 0x004fea000383ffff */
[----:B------:R-:W-:Y:S05]  /*1b3d0*/  BRA `(.L_x_450) ;  /* 0xffffffd800b87947 */ /* 0x000fea000383ffff */
.L_x_332:
[----:B------:R-:W-:-:S07]  /*1b3e0*/  MOV R0, UR17 ;  /* 0x0000001100007c02 */ /* 0x000fce0008000f00 */
.L_x_451:
[----:B-1----:R1:W2:Y:S02]  /*1b3f0*/  SYNCS.PHASECHK.TRANS64.TRYWAIT P2, [R0+URZ+0x14038], R5 ;  /* 0x01403805000075a7 */ /* 0x0022a400080411ff */
[----:B--2---:R-:W-:Y:S05]  /*1b400*/  @!P2 NANOSLEEP.SYNCS 0x989680 ;  /* 0x009896800000a95d */ /* 0x004fea0003900000 */
[----:B------:R-:W2:Y:S02]  /*1b410*/  @!P2 SYNCS.PHASECHK.TRANS64 P2, [R0+URZ+0x14038], R5 ;  /* 0x014038050000a5a7 */ /* 0x000ea400080410ff */
[----:B--2---:R-:W-:Y:S05]  /*1b420*/  @!P2 BRA `(.L_x_451) ;  /* 0xfffffffc00f0a947 */ /* 0x004fea000383ffff */
[----:B------:R-:W-:Y:S05]  /*1b430*/  BRA `(.L_x_452) ;  /* 0xffffffdc001c7947 */ /* 0x000fea000383ffff */
.L_x_337:
[----:B------:R-:W-:-:S07]  /*1b440*/  MOV R0, UR17 ;  /* 0x0000001100007c02 */ /* 0x000fce0008000f00 */
.L_x_453:
[----:B-1----:R1:W2:Y:S02]  /*1b450*/  SYNCS.PHASECHK.TRANS64.TRYWAIT P2, [R0+URZ+0x14038], R5 ;  /* 0x01403805000075a7 */ /* 0x0022a400080411ff */
[----:B--2---:R-:W-:Y:S05]  /*1b460*/  @!P2 NANOSLEEP.SYNCS 0x989680 ;  /* 0x009896800000a95d */ /* 0x004fea0003900000 */
[----:B------:R-:W2:Y:S02]  /*1b470*/  @!P2 SYNCS.PHASECHK.TRANS64 P2, [R0+URZ+0x14038], R5 ;  /* 0x014038050000a5a7 */ /* 0x000ea400080410ff */
[----:B--2---:R-:W-:Y:S05]  /*1b480*/  @!P2 BRA `(.L_x_453) ;  /* 0xfffffffc00f0a947 */ /* 0x004fea000383ffff */
[----:B------:R-:W-:Y:S05]  /*1b490*/  BRA `(.L_x_454) ;  /* 0xffffffdc00807947 */ /* 0x000fea000383ffff */
.L_x_342:
[----:B------:R-:W-:-:S07]  /*1b4a0*/  MOV R0, UR17 ;  /* 0x0000001100007c02 */ /* 0x000fce0008000f00 */
.L_x_455:
[----:B-1----:R1:W2:Y:S02]  /*1b4b0*/  SYNCS.PHASECHK.TRANS64.TRYWAIT P2, [R0+URZ+0x14038], R5 ;  /* 0x01403805000075a7 */ /* 0x0022a400080411ff */
[----:B--2---:R-:W-:Y:S05]  /*1b4c0*/  @!P2 NANOSLEEP.SYNCS 0x989680 ;  /* 0x009896800000a95d */ /* 0x004fea0003900000 */
[----:B------:R-:W2:Y:S02]  /*1b4d0*/  @!P2 SYNCS.PHASECHK.TRANS64 P2, [R0+URZ+0x14038], R5 ;  /* 0x014038050000a5a7 */ /* 0x000ea400080410ff */
[----:B--2---:R-:W-:Y:S05]  /*1b4e0*/  @!P2 BRA `(.L_x_455) ;  /* 0xfffffffc00f0a947 */ /* 0x004fea000383ffff */
[----:B------:R-:W-:Y:S05]  /*1b4f0*/  BRA `(.L_x_456) ;  /* 0xffffffdc00e47947 */ /* 0x000fea000383ffff */
.L_x_348:
[----:B------:R-:W-:-:S07]  /*1b500*/  MOV R0, UR25 ;  /* 0x0000001900007c02 */ /* 0x000fce0008000f00 */
.L_x_457:
[----:B-1----:R1:W2:Y:S02]  /*1b510*/  SYNCS.PHASECHK.TRANS64.TRYWAIT P2, [R0+URZ+0x14038], R3 ;  /* 0x01403803000075a7 */ /* 0x0022a400080411ff */
[----:B--2---:R-:W-:Y:S05]  /*1b520*/  @!P2 NANOSLEEP.SYNCS 0x989680 ;  /* 0x009896800000a95d */ /* 0x004fea0003900000 */
[----:B------:R-:W2:Y:S02]  /*1b530*/  @!P2 SYNCS.PHASECHK.TRANS64 P2, [R0+URZ+0x14038], R3 ;  /* 0x014038030000a5a7 */ /* 0x000ea400080410ff */
[----:B--2---:R-:W-:Y:S05]  /*1b540*/  @!P2 BRA `(.L_x_457) ;  /* 0xfffffffc00f0a947 */ /* 0x004fea000383ffff */
[----:B------:R-:W-:Y:S05]  /*1b550*/  BRA `(.L_x_458) ;  /* 0xffffffe000707947 */ /* 0x000fea000383ffff */
.L_x_353:
[----:B------:R-:W-:-:S07]  /*1b560*/  MOV R0, UR17 ;  /* 0x0000001100007c02 */ /* 0x000fce0008000f00 */
.L_x_459:
[----:B-1----:R1:W2:Y:S02]  /*1b570*/  SYNCS.PHASECHK.TRANS64.TRYWAIT P2, [R0+URZ+0x14038], R5 ;  /* 0x01403805000075a7 */ /* 0x0022a400080411ff */
[----:B--2---:R-:W-:Y:S05]  /*1b580*/  @!P2 NANOSLEEP.SYNCS 0x989680 ;  /* 0x009896800000a95d */ /* 0x004fea0003900000 */
[----:B------:R-:W2:Y:S02]  /*1b590*/  @!P2 SYNCS.PHASECHK.TRANS64 P2, [R0+URZ+0x14038], R5 ;  /* 0x014038050000a5a7 */ /* 0x000ea400080410ff */
[----:B--2---:R-:W-:Y:S05]  /*1b5a0*/  @!P2 BRA `(.L_x_459) ;  /* 0xfffffffc00f0a947 */ /* 0x004fea000383ffff */
[----:B------:R-:W-:Y:S05]  /*1b5b0*/  BRA `(.L_x_460) ;  /* 0xffffffe000d07947 */ /* 0x000fea000383ffff */
.L_x_359:
[----:B------:R-:W-:-:S07]  /*1b5c0*/  MOV R0, UR16 ;  /* 0x0000001000007c02 */ /* 0x000fce0008000f00 */
.L_x_461:
[----:B-1----:R1:W2:Y:S02]  /*1b5d0*/  SYNCS.PHASECHK.TRANS64.TRYWAIT P0, [R0+URZ+0x140b0], R3 ;  /* 0x0140b003000075a7 */ /* 0x0022a400080011ff */
[----:B--2---:R-:W-:Y:S05]  /*1b5e0*/  @!P0 NANOSLEEP.SYNCS 0x989680 ;  /* 0x009896800000895d */ /* 0x004fea0003900000 */
[----:B------:R-:W2:Y:S02]  /*1b5f0*/  @!P0 SYNCS.PHASECHK.TRANS64 P0, [R0+URZ+0x140b0], R3 ;  /* 0x0140b003000085a7 */ /* 0x000ea400080010ff */
[----:B--2---:R-:W-:Y:S05]  /*1b600*/  @!P0 BRA `(.L_x_461) ;  /* 0xfffffffc00f08947 */ /* 0x004fea000383ffff */
[----:B------:R-:W-:Y:S05]  /*1b610*/  BRA `(.L_x_462) ;  /* 0xffffffe400d07947 */ /* 0x000fea000383ffff */
.L_x_361:
[----:B-1----:R-:W-:-:S07]  /*1b620*/  MOV R0, UR16 ;  /* 0x0000001000007c02 */ /* 0x002fce0008000f00 */
.L_x_463:
[----:B-1----:R1:W2:Y:S02]  /*1b630*/  SYNCS.PHASECHK.TRANS64.TRYWAIT P0, [R0+URZ+0x140b8], R3 ;  /* 0x0140b803000075a7 */ /* 0x0022a400080011ff */
[----:B--2---:R-:W-:Y:S05]  /*1b640*/  @!P0 NANOSLEEP.SYNCS 0x989680 ;  /* 0x009896800000895d */ /* 0x004fea0003900000 */
[----:B------:R-:W2:Y:S02]  /*1b650*/  @!P0 SYNCS.PHASECHK.TRANS64 P0, [R0+URZ+0x140b8], R3 ;  /* 0x0140b803000085a7 */ /* 0x000ea400080010ff */
[----:B--2---:R-:W-:Y:S05]  /*1b660*/  @!P0 BRA `(.L_x_463) ;  /* 0xfffffffc00f08947 */ /* 0x004fea000383ffff */
[----:B------:R-:W-:Y:S05]  /*1b670*/  BRA `(.L_x_464) ;  /* 0xffffffe400e07947 */ /* 0x000fea000383ffff */
        .weak           $__internal_0_$__cuda_sm10x_tcgen05_guardrail_trap_col_being_dealloced_not_returned_by_alloc
        .type           $__internal_0_$__cuda_sm10x_tcgen05_guardrail_trap_col_being_dealloced_not_returned_by_alloc,@function
        .size           $__internal_0_$__cuda_sm10x_tcgen05_guardrail_trap_col_being_dealloced_not_returned_by_alloc,($__internal_1_$__cuda_sm10x_tcgen05_guardrail_trap_phase_invalid_during_alloc - $__internal_0_$__cuda_sm10x_tcgen05_guardrail_trap_col_being_dealloced_not_returned_by_alloc)
$__internal_0_$__cuda_sm10x_tcgen05_guardrail_trap_col_being_dealloced_not_returned_by_alloc:
[----:B------:R-:W-:Y:S05]  /*1b680*/  BPT.TRAP 0x1 ;  /* 0x000000040000795c */ /* 0x000fea0000300000 */
[----:B------:R-:W-:-:S04]  /*1b690*/  HFMA2 R3, -RZ, RZ, 0, 0 ;  /* 0x00000000ff037431 */ /* 0x000fc800000001ff */
[----:B------:R-:W-:Y:S05]  /*1b6a0*/  RET.REL.NODEC R2 `(_ZN7cutlass13device_kernelINS_4fmha6kernel36Sm100FmhaFwdKernelTmaWarpspecializedIN4cute5tupleIJiiiNS5_IJNS5_IJiiEEEiEEEEEENS1_10collective38Sm100FmhaFwdMainloopTmaWarpspecializedINS_10bfloat16_tEffNS5_IJNS4_1CILi256EEENSC_ILi128EEENSC_ILi64EEEEEENS5_IJiNSC_ILi1EEES7_EEENS5_IJiSH_NS5_IJNS5_IJNSC_ILi0EEEiEEEiEEEEEESM_NS9_12ResidualMaskENS5_IJNSC_ILi2EEESH_SH_EEENSC_ILb0EEEEENS9_38Sm100FmhaFwdEpilogueTmaWarpspecializedINS_6half_tEfNS5_IJSE_SF_SE_EEESI_NS5_IJSH_S7_EEESQ_EENS2_23IndividualTileSchedulerENS2_41Sm100FmhaCtxKernelWarpspecializedScheduleEEEEEvNT_6ParamsE) ;  /* 0xfffffe4802547950 */ /* 0x000fea0003c3ffff */
        .weak           $__internal_1_$__cuda_sm10x_tcgen05_guardrail_trap_phase_invalid_during_alloc
        .type           $__internal_1_$__cuda_sm10x_tcgen05_guardrail_trap_phase_invalid_during_alloc,@function
        .size           $__internal_1_$__cuda_sm10x_tcgen05_guardrail_trap_phase_invalid_during_alloc,($__internal_2_$__cuda_sm10x_tcgen05_guardrail_trap_unallocated_columns_being_dealloced - $__internal_1_$__cuda_sm10x_tcgen05_guardrail_trap_phase_invalid_during_alloc)
$__internal_1_$__cuda_sm10x_tcgen05_guardrail_trap_phase_invalid_during_alloc:
[----:B------:R-:W-:Y:S05]  /*1b6b0*/  BPT.TRAP 0x1 ;  /* 0x000000040000795c */ /* 0x000fea0000300000 */
[----:B------:R-:W-:-:S04]  /*1b6c0*/  MOV R3, 0x0 ;  /* 0x0000000000037802 */ /* 0x000fc80000000f00 */
[----:B------:R-:W-:Y:S05]  /*1b6d0*/  RET.REL.NODEC R2 `(_ZN7cutlass13device_kernelINS_4fmha6kernel36Sm100FmhaFwdKernelTmaWarpspecializedIN4cute5tupleIJiiiNS5_IJNS5_IJiiEEEiEEEEEENS1_10collective38Sm100FmhaFwdMainloopTmaWarpspecializedINS_10bfloat16_tEffNS5_IJNS4_1CILi256EEENSC_ILi128EEENSC_ILi64EEEEEENS5_IJiNSC_ILi1EEES7_EEENS5_IJiSH_NS5_IJNS5_IJNSC_ILi0EEEiEEEiEEEEEESM_NS9_12ResidualMaskENS5_IJNSC_ILi2EEESH_SH_EEENSC_ILb0EEEEENS9_38Sm100FmhaFwdEpilogueTmaWarpspecializedINS_6half_tEfNS5_IJSE_SF_SE_EEESI_NS5_IJSH_S7_EEESQ_EENS2_23IndividualTileSchedulerENS2_41Sm100FmhaCtxKernelWarpspecializedScheduleEEEEEvNT_6ParamsE) ;  /* 0xfffffe4802487950 */ /* 0x000fea0003c3ffff */
        .weak           $__internal_2_$__cuda_sm10x_tcgen05_guardrail_trap_unallocated_columns_being_dealloced
        .type           $__internal_2_$__cuda_sm10x_tcgen05_guardrail_trap_unallocated_columns_being_dealloced,@function
        .size           $__internal_2_$__cuda_sm10x_tcgen05_guardrail_trap_unallocated_columns_being_dealloced,($__internal_3_$__cuda_sm3x_div_rn_noftz_f32_slowpath - $__internal_2_$__cuda_sm10x_tcgen05_guardrail_trap_unallocated_columns_being_dealloced)
$__internal_2_$__cuda_sm10x_tcgen05_guardrail_trap_unallocated_columns_being_dealloced:
[----:B------:R-:W-:Y:S05]  /*1b6e0*/  BPT.TRAP 0x1 ;  /* 0x000000040000795c */ /* 0x000fea0000300000 */
[----:B------:R-:W-:-:S04]  /*1b6f0*/  HFMA2 R3, -RZ, RZ, 0, 0 ;  /* 0x00000000ff037431 */ /* 0x000fc800000001ff */
[----:B------:R-:W-:Y:S05]  /*1b700*/  RET.REL.NODEC R2 `(_ZN7cutlass13device_kernelINS_4fmha6kernel36Sm100FmhaFwdKernelTmaWarpspecializedIN4cute5tupleIJiiiNS5_IJNS5_IJiiEEEiEEEEEENS1_10collective38Sm100FmhaFwdMainloopTmaWarpspecializedINS_10bfloat16_tEffNS5_IJNS4_1CILi256EEENSC_ILi128EEENSC_ILi64EEEEEENS5_IJiNSC_ILi1EEES7_EEENS5_IJiSH_NS5_IJNS5_IJNSC_ILi0EEEiEEEiEEEEEESM_NS9_12ResidualMaskENS5_IJNSC_ILi2EEESH_SH_EEENSC_ILb0EEEEENS9_38Sm100FmhaFwdEpilogueTmaWarpspecializedINS_6half_tEfNS5_IJSE_SF_SE_EEESI_NS5_IJSH_S7_EEESQ_EENS2_23IndividualTileSchedulerENS2_41Sm100FmhaCtxKernelWarpspecializedScheduleEEEEEvNT_6ParamsE) ;  /* 0xfffffe48023c7950 */ /* 0x000fea0003c3ffff */
        .weak           $__internal_3_$__cuda_sm3x_div_rn_noftz_f32_slowpath
        .type           $__internal_3_$__cuda_sm3x_div_rn_noftz_f32_slowpath,@function
        .size           $__internal_3_$__cuda_sm3x_div_rn_noftz_f32_slowpath,(.L_x_481 - $__internal_3_$__cuda_sm3x_div_rn_noftz_f32_slowpath)
$__internal_3_$__cuda_sm3x_div_rn_noftz_f32_slowpath:
[--C-:B------:R-:W-:Y:S01]  /*1b710*/  SHF.R.U32.HI R3, RZ, 0x17, R22.reuse ;  /* 0x00000017ff037819 */ /* 0x100fe20000011616 */
[----:B------:R-:W-:Y:S01]  /*1b720*/  BSSY.RECONVERGENT B1, `(.L_x_465) ;  /* 0x0000065000017945 */ /* 0x000fe20003800200 */
[--C-:B------:R-:W-:Y:S01]  /*1b730*/  SHF.R.U32.HI R8, RZ, 0x17, R33.reuse ;  /* 0x00000017ff087819 */ /* 0x100fe20000011621 */
[----:B------:R-:W-:Y:S01]  /*1b740*/  IMAD.MOV.U32 R7, RZ, RZ, R33 ;  /* 0x000000ffff077224 */ /* 0x000fe200078e0021 */
[----:B------:R-:W-:Y:S01]  /*1b750*/  LOP3.LUT R3, R3, 0xff, RZ, 0xc0, !PT ;  /* 0x000000ff03037812 */ /* 0x000fe200078ec0ff */
[----:B------:R-:W-:Y:S01]  /*1b760*/  IMAD.MOV.U32 R6, RZ, RZ, R22 ;  /* 0x000000ffff067224 */ /* 0x000fe200078e0016 */
[----:B------:R-:W-:-:S03]  /*1b770*/  LOP3.LUT R8, R8, 0xff, RZ, 0xc0, !PT ;  /* 0x000000ff08087812 */ /* 0x000fc600078ec0ff */
[----:B------:R-:W-:Y:S02]  /*1b780*/  VIADD R0, R3, 0xffffffff ;  /* 0xffffffff03007836 */ /* 0x000fe40000000000 */
[----:B------:R-:W-:-:S03]  /*1b790*/  VIADD R5, R8, 0xffffffff ;  /* 0xffffffff08057836 */ /* 0x000fc60000000000 */
[----:B------:R-:W-:-:S04]  /*1b7a0*/  ISETP.GT.U32.AND P0, PT, R0, 0xfd, PT ;  /* 0x000000fd0000780c */ /* 0x000fc80003f04070 */
[----:B------:R-:W-:-:S13]  /*1b7b0*/  ISETP.GT.U32.OR P0, PT, R5, 0xfd, P0 ;  /* 0x000000fd0500780c */ /* 0x000fda0000704470 */
[----:B------:R-:W-:Y:S01]  /*1b7c0*/  @!P0 IMAD.MOV.U32 R10, RZ, RZ, RZ ;  /* 0x000000ffff0a8224 */ /* 0x000fe200078e00ff */
[----:B------:R-:W-:Y:S06]  /*1b7d0*/  @!P0 BRA `(.L_x_466) ;  /* 0x00000000005c8947 */ /* 0x000fec0003800000 */
[----:B------:R-:W-:Y:S02]  /*1b7e0*/  FSETP.GTU.FTZ.AND P1, PT, |R33|, +INF , PT ;  /* 0x7f8000002100780b */ /* 0x000fe40003f3c200 */
[----:B------:R-:W-:-:S04]  /*1b7f0*/  FSETP.GTU.FTZ.AND P0, PT, |R22|, +INF , PT ;  /* 0x7f8000001600780b */ /* 0x000fc80003f1c200 */
[----:B------:R-:W-:-:S13]  /*1b800*/  PLOP3.LUT P0, PT, P1, P0, PT, 0xf8, 0x8f ;  /* 0x00000000008f781c */ /* 0x000fda0000f01f70 */
[----:B------:R-:W-:Y:S05]  /*1b810*/  @P0 BRA `(.L_x_467) ;  /* 0x0000000400500947 */ /* 0x000fea0003800000 */
[----:B------:R-:W-:-:S13]  /*1b820*/  LOP3.LUT P0, RZ, R6, 0x7fffffff, R7, 0xc8, !PT ;  /* 0x7fffffff06ff7812 */ /* 0x000fda000780c807 */
[----:B------:R-:W-:Y:S05]  /*1b830*/  @!P0 BRA `(.L_x_468) ;  /* 0x0000000400408947 */ /* 0x000fea0003800000 */
[C---:B------:R-:W-:Y:S02]  /*1b840*/  FSETP.NEU.FTZ.AND P0, PT, |R33|.reuse, +INF , PT ;  /* 0x7f8000002100780b */ /* 0x040fe40003f1d200 */
[----:B------:R-:W-:Y:S02]  /*1b850*/  FSETP.NEU.FTZ.AND P1, PT, |R22|, +INF , PT ;  /* 0x7f8000001600780b */ /* 0x000fe40003f3d200 */
[----:B------:R-:W-:-:S11]  /*1b860*/  FSETP.NEU.FTZ.AND P2, PT, |R33|, +INF , PT ;  /* 0x7f8000002100780b */ /* 0x000fd60003f5d200 */
[----:B------:R-:W-:Y:S05]  /*1b870*/  @!P1 BRA !P0, `(.L_x_468) ;  /* 0x0000000400309947 */ /* 0x000fea0004000000 */
[----:B------:R-:W-:-:S04]  /*1b880*/  LOP3.LUT P0, RZ, R7, 0x7fffffff, RZ, 0xc0, !PT ;  /* 0x7fffffff07ff7812 */ /* 0x000fc8000780c0ff */
[----:B------:R-:W-:-:S13]  /*1b890*/  PLOP3.LUT P0, PT, P1, P0, PT, 0x2f, 0xf2 ;  /* 0x0000000000f2781c */ /* 0x000fda0000f00577 */
[----:B------:R-:W-:Y:S05]  /*1b8a0*/  @P0 BRA `(.L_x_469) ;  /* 0x00000004001c0947 */ /* 0x000fea0003800000 */
[----:B------:R-:W-:-:S04]  /*1b8b0*/  LOP3.LUT P0, RZ, R6, 0x7fffffff, RZ, 0xc0, !PT ;  /* 0x7fffffff06ff7812 */ /* 0x000fc8000780c0ff */
[----:B------:R-:W-:-:S13]  /*1b8c0*/  PLOP3.LUT P0, PT, P2, P0, PT, 0x2f, 0xf2 ;  /* 0x0000000000f2781c */ /* 0x000fda0001700577 */
[----:B------:R-:W-:Y:S05]  /*1b8d0*/  @P0 BRA `(.L_x_470) ;  /* 0x0000000400040947 */ /* 0x000fea0003800000 */
[----:B------:R-:W-:Y:S02]  /*1b8e0*/  ISETP.GE.AND P1, PT, R5, RZ, PT ;  /* 0x000000ff0500720c */ /* 0x000fe40003f26270 */
[----:B------:R-:W-:-:S11]  /*1b8f0*/  ISETP.GE.AND P0, PT, R0, RZ, PT ;  /* 0x000000ff0000720c */ /* 0x000fd60003f06270 */
[----:B------:R-:W-:Y:S01]  /*1b900*/  @P1 MOV R10, RZ ;  /* 0x000000ff000a1202 */ /* 0x000fe20000000f00 */
[----:B------:R-:W-:Y:S01]  /*1b910*/  @!P1 FFMA R7, R33, 1.84467440737095516160e+19, RZ ;  /* 0x5f80000021079823 */ /* 0x000fe200000000ff */
[----:B------:R-:W-:Y:S01]  /*1b920*/  @!P1 MOV R10, 0xffffffc0 ;  /* 0xffffffc0000a9802 */ /* 0x000fe20000000f00 */
[----:B------:R-:W-:-:S03]  /*1b930*/  @!P0 FFMA R6, R22, 1.84467440737095516160e+19, RZ ;  /* 0x5f80000016068823 */ /* 0x000fc600000000ff */
[----:B------:R-:W-:-:S07]  /*1b940*/  @!P0 IADD3 R10, PT, PT, R10, 0x40, RZ ;  /* 0x000000400a0a8810 */ /* 0x000fce0007ffe0ff */
.L_x_466:
[----:B------:R-:W-:Y:S01]  /*1b950*/  LEA R11, R3, 0xc0800000, 0x17 ;  /* 0xc0800000030b7811 */ /* 0x000fe200078eb8ff */
[----:B------:R-:W-:Y:S01]  /*1b960*/  BSSY.RECONVERGENT B0, `(.L_x_471) ;  /* 0x0000036000007945 */ /* 0x000fe20003800200 */
[----:B------:R-:W-:Y:S02]  /*1b970*/  IADD3 R8, PT, PT, R8, -0x7f, RZ ;  /* 0xffffff8108087810 */ /* 0x000fe40007ffe0ff */
[----:B------:R-:W-:-:S03]  /*1b980*/  IADD3 R11, PT, PT, -R11, R6, RZ ;  /* 0x000000060b0b7210 */ /* 0x000fc60007ffe1ff */
[----:B------:R-:W-:Y:S01]  /*1b990*/  IMAD R9, R8, -0x800000, R7 ;  /* 0xff80000008097824 */ /* 0x000fe200078e0207 */
[----:B------:R-:W1:Y:S01]  /*1b9a0*/  MUFU.RCP R5, R11 ;  /* 0x0000000b00057308 */ /* 0x000e620000001000 */
[----:B------:R-:W-:-:S04]  /*1b9b0*/  FADD.FTZ R6, -R11, -RZ ;  /* 0x800000ff0b067221 */ /* 0x000fc80000010100 */
[----:B-1----:R-:W-:-:S04]  /*1b9c0*/  FFMA R0, R5, R6, 1 ;  /* 0x3f80000005007423 */ /* 0x002fc80000000006 */
[----:B------:R-:W-:-:S04]  /*1b9d0*/  FFMA R0, R5, R0, R5 ;  /* 0x0000000005007223 */ /* 0x000fc80000000005 */
[----:B------:R-:W-:-:S04]  /*1b9e0*/  FFMA R7, R9, R0, RZ ;  /* 0x0000000009077223 */ /* 0x000fc800000000ff */
[----:B------:R-:W-:-:S04]  /*1b9f0*/  FFMA R5, R6, R7, R9 ;  /* 0x0000000706057223 */ /* 0x000fc80000000009 */
[----:B------:R-:W-:-:S04]  /*1ba00*/  FFMA R5, R0, R5, R7 ;  /* 0x0000000500057223 */ /* 0x000fc80000000007 */
[----:B------:R-:W-:Y:S01]  /*1ba10*/  FFMA R6, R6, R5, R9 ;  /* 0x0000000506067223 */ /* 0x000fe20000000009 */
[----:B------:R-:W-:-:S03]  /*1ba20*/  IADD3 R9, PT, PT, R8, 0x7f, -R3 ;  /* 0x0000007f08097810 */ /* 0x000fc60007ffe803 */
[----:B------:R-:W-:Y:S01]  /*1ba30*/  FFMA R7, R0, R6, R5 ;  /* 0x0000000600077223 */ /* 0x000fe20000000005 */
[----:B------:R-:W-:-:S04]  /*1ba40*/  IADD3 R10, PT, PT, R9, R10, RZ ;  /* 0x0000000a090a7210 */ /* 0x000fc80007ffe0ff */
[----:B------:R-:W-:-:S04]  /*1ba50*/  SHF.R.U32.HI R3, RZ, 0x17, R7 ;  /* 0x00000017ff037819 */ /* 0x000fc80000011607 */
[----:B------:R-:W-:-:S04]  /*1ba60*/  LOP3.LUT R3, R3, 0xff, RZ, 0xc0, !PT ;  /* 0x000000ff03037812 */ /* 0x000fc800078ec0ff */
[----:B------:R-:W-:-:S04]  /*1ba70*/  IADD3 R3, PT, PT, R3, R10, RZ ;  /* 0x0000000a03037210 */ /* 0x000fc80007ffe0ff */
[----:B------:R-:W-:-:S04]  /*1ba80*/  IADD3 R8, PT, PT, R3, -0x1, RZ ;  /* 0xffffffff03087810 */ /* 0x000fc80007ffe0ff */
[----:B------:R-:W-:-:S13]  /*1ba90*/  ISETP.GE.U32.AND P0, PT, R8, 0xfe, PT ;  /* 0x000000fe0800780c */ /* 0x000fda0003f06070 */
[----:B------:R-:W-:Y:S05]  /*1baa0*/  @!P0 BRA `(.L_x_472) ;  /* 0x0000000000808947 */ /* 0x000fea0003800000 */
[----:B------:R-:W-:-:S13]  /*1bab0*/  ISETP.GT.AND P0, PT, R3, 0xfe, PT ;  /* 0x000000fe0300780c */ /* 0x000fda0003f04270 */
[----:B------:R-:W-:Y:S05]  /*1bac0*/  @P0 BRA `(.L_x_473) ;  /* 0x00000000006c0947 */ /* 0x000fea0003800000 */
[----:B------:R-:W-:-:S13]  /*1bad0*/  ISETP.GE.AND P0, PT, R3, 0x1, PT ;  /* 0x000000010300780c */ /* 0x000fda0003f06270 */
[----:B------:R-:W-:Y:S05]  /*1bae0*/  @P0 BRA `(.L_x_474) ;  /* 0x0000000000740947 */ /* 0x000fea0003800000 */
[----:B------:R-:W-:Y:S02]  /*1baf0*/  ISETP.GE.AND P0, PT, R3, -0x18, PT ;  /* 0xffffffe80300780c */ /* 0x000fe40003f06270 */
[----:B------:R-:W-:-:S11]  /*1bb00*/  LOP3.LUT R7, R7, 0x80000000, RZ, 0xc0, !PT ;  /* 0x8000000007077812 */ /* 0x000fd600078ec0ff */
[----:B------:R-:W-:Y:S05]  /*1bb10*/  @!P0 BRA `(.L_x_474) ;  /* 0x0000000000688947 */ /* 0x000fea0003800000 */
[CCC-:B------:R-:W-:Y:S01]  /*1bb20*/  FFMA.RZ R8, R0.reuse, R6.reuse, R5.reuse ;  /* 0x0000000600087223 */ /* 0x1c0fe2000000c005 */
[CCC-:B------:R-:W-:Y:S01]  /*1bb30*/  FFMA.RP R9, R0.reuse, R6.reuse, R5.reuse ;  /* 0x0000000600097223 */ /* 0x1c0fe20000008005 */
[----:B------:R-:W-:Y:S01]  /*1bb40*/  FFMA.RM R6, R0, R6, R5 ;  /* 0x0000000600067223 */ /* 0x000fe20000004005 */
[C---:B------:R-:W-:Y:S01]  /*1bb50*/  VIADD R0, R3.reuse, 0x20 ;  /* 0x0000002003007836 */ /* 0x040fe20000000000 */
[C---:B------:R-:W-:Y:S02]  /*1bb60*/  ISETP.NE.AND P0, PT, R3.reuse, RZ, PT ;  /* 0x000000ff0300720c */ /* 0x040fe40003f05270 */
[----:B------:R-:W-:Y:S02]  /*1bb70*/  LOP3.LUT R8, R8, 0x7fffff, RZ, 0xc0, !PT ;  /* 0x007fffff08087812 */ /* 0x000fe400078ec0ff */
[----:B------:R-:W-:Y:S01]  /*1bb80*/  ISETP.NE.AND P1, PT, R3, RZ, PT ;  /* 0x000000ff0300720c */ /* 0x000fe20003f25270 */
[----:B------:R-:W-:Y:S01]  /*1bb90*/  IMAD.MOV R3, RZ, RZ, -R3 ;  /* 0x000000ffff037224 */ /* 0x000fe200078e0a03 */
[----:B------:R-:W-:-:S02]  /*1bba0*/  LOP3.LUT R5, R8, 0x800000, RZ, 0xfc, !PT ;  /* 0x0080000008057812 */ /* 0x000fc400078efcff */
[----:B------:R-:W-:Y:S02]  /*1bbb0*/  FSETP.NEU.FTZ.AND P2, PT, R9, R6, PT ;  /* 0x000000060900720b */ /* 0x000fe40003f5d000 */
[----:B------:R-:W-:Y:S02]  /*1bbc0*/  SHF.L.U32 R0, R5, R0, RZ ;  /* 0x0000000005007219 */ /* 0x000fe400000006ff */
[----:B------:R-:W-:Y:S02]  /*1bbd0*/  SEL R6, R3, RZ, P0 ;  /* 0x000000ff03067207 */ /* 0x000fe40000000000 */
[----:B------:R-:W-:Y:S02]  /*1bbe0*/  ISETP.NE.AND P1, PT, R0, RZ, P1 ;  /* 0x000000ff0000720c */ /* 0x000fe40000f25270 */
[----:B------:R-:W-:Y:S02]  /*1bbf0*/  SHF.R.U32.HI R5, RZ, R6, R5 ;  /* 0x00000006ff057219 */ /* 0x000fe40000011605 */
[----:B------:R-:W-:-:S02]  /*1bc00*/  PLOP3.LUT P1, PT, P2, P1, PT, 0xf8, 0x8f ;  /* 0x00000000008f781c */ /* 0x000fc40001723f70 */
[----:B------:R-:W-:Y:S02]  /*1bc10*/  SHF.R.U32.HI R3, RZ, 0x1, R5 ;  /* 0x00000001ff037819 */ /* 0x000fe40000011605 */
[----:B------:R-:W-:-:S04]  /*1bc20*/  SEL R0, RZ, 0x1, !P1 ;  /* 0x00000001ff007807 */ /* 0x000fc80004800000 */
[----:B------:R-:W-:-:S04]  /*1bc30*/  LOP3.LUT R0, R0, 0x1, R3, 0xf8, !PT ;  /* 0x0000000100007812 */ /* 0x000fc800078ef803 */
[----:B------:R-:W-:-:S05]  /*1bc40*/  LOP3.LUT R0, R0, R5, RZ, 0xc0, !PT ;  /* 0x0000000500007212 */ /* 0x000fca00078ec0ff */
[----:B------:R-:W-:-:S05]  /*1bc50*/  IMAD.IADD R0, R3, 0x1, R0 ;  /* 0x0000000103007824 */ /* 0x000fca00078e0200 */
[----:B------:R-:W-:Y:S01]  /*1bc60*/  LOP3.LUT R7, R0, R7, RZ, 0xfc, !PT ;  /* 0x0000000700077212 */ /* 0x000fe200078efcff */
[----:B------:R-:W-:Y:S05]  /*1bc70*/  BRA `(.L_x_474) ;  /* 0x0000000000107947 */ /* 0x000fea0003800000 */
.L_x_473:
[----:B------:R-:W-:-:S04]  /*1bc80*/  LOP3.LUT R7, R7, 0x80000000, RZ, 0xc0, !PT ;  /* 0x8000000007077812 */ /* 0x000fc800078ec0ff */
[----:B------:R-:W-:Y:S01]  /*1bc90*/  LOP3.LUT R7, R7, 0x7f800000, RZ, 0xfc, !PT ;  /* 0x7f80000007077812 */ /* 0x000fe200078efcff */
[----:B------:R-:W-:Y:S05]  /*1bca0*/  BRA `(.L_x_474) ;  /* 0x0000000000047947 */ /* 0x000fea0003800000 */
.L_x_472:
[----:B------:R-:W-:Y:S02]  /*1bcb0*/  LEA R7, R10, R7, 0x17 ;  /* 0x000000070a077211 */ /* 0x000fe400078eb8ff */
.L_x_474:
[----:B------:R-:W-:Y:S05]  /*1bcc0*/  BSYNC.RECONVERGENT B0 ;  /* 0x0000000000007941 */ /* 0x000fea0003800200 */
.L_x_471:
[----:B------:R-:W-:Y:S01]  /*1bcd0*/  MOV R0, R7 ;  /* 0x0000000700007202 */ /* 0x000fe20000000f00 */
[----:B------:R-:W-:Y:S05]  /*1bce0*/  BRA `(.L_x_475) ;  /* 0x0000000000207947 */ /* 0x000fea0003800000 */
.L_x_470:
[----:B------:R-:W-:-:S04]  /*1bcf0*/  LOP3.LUT R6, R6, 0x80000000, R7, 0x48, !PT ;  /* 0x8000000006067812 */ /* 0x000fc800078e4807 */
[----:B------:R-:W-:Y:S01]  /*1bd00*/  LOP3.LUT R0, R6, 0x7f800000, RZ, 0xfc, !PT ;  /* 0x7f80000006007812 */ /* 0x000fe200078efcff */
[----:B------:R-:W-:Y:S05]  /*1bd10*/  BRA `(.L_x_475) ;  /* 0x0000000000147947 */ /* 0x000fea0003800000 */
.L_x_469:
[----:B------:R-:W-:Y:S01]  /*1bd20*/  LOP3.LUT R0, R6, 0x80000000, R7, 0x48, !PT ;  /* 0x8000000006007812 */ /* 0x000fe200078e4807 */
[----:B------:R-:W-:Y:S05]  /*1bd30*/  BRA `(.L_x_475) ;  /* 0x00000000000c7947 */ /* 0x000fea0003800000 */
.L_x_468:
[----:B------:R-:W1:Y:S01]  /*1bd40*/  MUFU.RSQ R0, -QNAN ;  /* 0xffc0000000007908 */ /* 0x000e620000001400 */
[----:B------:R-:W-:Y:S05]  /*1bd50*/  BRA `(.L_x_475) ;  /* 0x0000000000047947 */ /* 0x000fea0003800000 */
.L_x_467:
[----:B------:R-:W-:-:S07]  /*1bd60*/  FADD.FTZ R0, R33, R22 ;  /* 0x0000001621007221 */ /* 0x000fce0000010000 */
.L_x_475:
[----:B------:R-:W-:Y:S05]  /*1bd70*/  BSYNC.RECONVERGENT B1 ;  /* 0x0000000000017941 */ /* 0x000fea0003800200 */
.L_x_465:
[----:B------:R-:W-:-:S04]  /*1bd80*/  HFMA2 R5, -RZ, RZ, 0, 0 ;  /* 0x00000000ff057431 */ /* 0x000fc800000001ff */
[----:B-1----:R-:W-:Y:S05]  /*1bd90*/  RET.REL.NODEC R4 `(_ZN7cutlass13device_kernelINS_4fmha6kernel36Sm100FmhaFwdKernelTmaWarpspecializedIN4cute5tupleIJiiiNS5_IJNS5_IJiiEEEiEEEEEENS1_10collective38Sm100FmhaFwdMainloopTmaWarpspecializedINS_10bfloat16_tEffNS5_IJNS4_1CILi256EEENSC_ILi128EEENSC_ILi64EEEEEENS5_IJiNSC_ILi1EEES7_EEENS5_IJiSH_NS5_IJNS5_IJNSC_ILi0EEEiEEEiEEEEEESM_NS9_12ResidualMaskENS5_IJNSC_ILi2EEESH_SH_EEENSC_ILb0EEEEENS9_38Sm100FmhaFwdEpilogueTmaWarpspecializedINS_6half_tEfNS5_IJSE_SF_SE_EEESI_NS5_IJSH_S7_EEESQ_EENS2_23IndividualTileSchedulerENS2_41Sm100FmhaCtxKernelWarpspecializedScheduleEEEEEvNT_6ParamsE) ;  /* 0xfffffe4004987950 */ /* 0x002fea0003c3ffff */
.L_x_476:
[----:B------:R-:W-:-:S00]  /*1bda0*/  BRA `(.L_x_476) ;  /* 0xfffffffc00fc7947 */ /* 0x000fc0000383ffff */
[----:B------:R-:W-:-:S00]  /*1bdb0*/  NOP ;  /* 0x0000000000007918 */ /* 0x000fc00000000000 */
        /* <DEDUP_REMOVED lines=12> */
.L_x_481:


//--------------------- .nv.global.init           --------------------------
	.section	.nv.global.init,"aw",@progbits
.nv.global.init:
	.type		$str$23,@object
	.size		$str$23,($str$37 - $str$23)
$str$23:
        /*0000*/ 	.byte	0x0a, 0x00
	.type		$str$37,@object
	.size		$str$37,($str$32 - $str$37)
$str$37:
        /*0002*/ 	.byte	0x3a, 0x00
	.type		$str$32,@object
	.size		$str$32,($str$29 - $str$32)
$str$32:
        /*0004*/ 	.byte	0x5f, 0x00
	.type		$str$29,@object
	.size		$str$29,($str$28 - $str$29)
$str$29:
        /*0006*/ 	.byte	0x25, 0x64, 0x00
	.type		$str$28,@object
	.size		$str$28,($str$30 - $str$28)
$str$28:
        /*0009*/ 	.byte	0x25, 0x63, 0x00
	.type		$str$30,@object
	.size		$str$30,($str$31 - $str$30)
$str$30:
        /*000c*/ 	.byte	0x25, 0x73, 0x00
	.type		$str$31,@object
	.size		$str$31,($str$35 - $str$31)
$str$31:
        /*000f*/ 	.byte	0x20, 0x6f, 0x20, 0x00
	.type		$str$35,@object
	.size		$str$35,($str$22 - $str$35)
$str$35:
        /*0013*/ 	.byte	0x70, 0x74, 0x72, 0x5b, 0x00
	.type		$str$22,@object
	.size		$str$22,($str$34 - $str$22)
$str$22:
        /*0018*/ 	.byte	0x73, 0x4f, 0x3a, 0x20, 0x00
	.type		$str$34,@object
	.size		$str$34,($str$36 - $str$34)
$str$34:
        /*001d*/ 	.byte	0x73, 0x6d, 0x65, 0x6d, 0x5f, 0x00
	.type		$str$36,@object
	.size		$str$36,($str$33 - $str$36)
$str$36:
        /*0023*/ 	.byte	0x62, 0x5d, 0x28, 0x25, 0x70, 0x29, 0x00
	.type		$str$33,@object
	.size		$str$33,($str$27 - $str$33)
$str$33:
        /*002a*/ 	.byte	0x53, 0x77, 0x3c, 0x25, 0x64, 0x2c, 0x25, 0x64, 0x2c, 0x25, 0x64, 0x3e, 0x00
	.type		$str$27,@object
	.size		$str$27,($str$26 - $str$27)
$str$27:
        /*0037*/ 	.byte	0x2f, 0x74, 0x6d, 0x70, 0x2f, 0x63, 0x75, 0x74, 0x6c, 0x61, 0x73, 0x73, 0x5f, 0x73, 0x77, 0x65
        /*0047*/ 	.byte	0x65, 0x70, 0x5f, 0x73, 0x72, 0x63, 0x2f, 0x69, 0x6e, 0x63, 0x6c, 0x75, 0x64, 0x65, 0x2f, 0x63
        /*0057*/ 	.byte	0x75, 0x74, 0x65, 0x2f, 0x61, 0x74, 0x6f, 0x6d, 0x2f, 0x63, 0x6f, 0x70, 0x79, 0x5f, 0x74, 0x72
        /*0067*/ 	.byte	0x61, 0x69, 0x74, 0x73, 0x5f, 0x73, 0x6d, 0x31, 0x30, 0x30, 0x2e, 0x68, 0x70, 0x70, 0x00
	.type		$str$26,@object
	.size		$str$26,(__unnamed_4 - $str$26)
$str$26:
        /*0076*/ 	.byte	0x28, 0x28, 0x75, 0x69, 0x6e, 0x74, 0x33, 0x32, 0x5f, 0x74, 0x28, 0x74, 0x68, 0x72, 0x65, 0x61
        /*0086*/ 	.byte	0x64, 0x49, 0x64, 0x78, 0x2e, 0x78, 0x29, 0x20, 0x2f, 0x20, 0x33, 0x32, 0x29, 0x20, 0x25, 0x20
        /*0096*/ 	.byte	0x34, 0x29, 0x20, 0x3d, 0x3d, 0x20, 0x28, 0x28, 0x28, 0x74, 0x6d, 0x65, 0x6d, 0x5f, 0x61, 0x64
        /*00a6*/ 	.byte	0x64, 0x72, 0x20, 0x3e, 0x3e, 0x20, 0x31, 0x36, 0x29, 0x20, 0x2f, 0x20, 0x33, 0x32, 0x29, 0x20
        /*00b6*/ 	.byte	0x25, 0x20, 0x34, 0x29, 0x00
	.type		__unnamed_4,@object
	.size		__unnamed_4,(__unnamed_1 - __unnamed_4)
__unnamed_4:
        /* <DEDUP_REMOVED lines=37> */
        /*030b*/ 	.byte	0x30, 0x3e, 0x3e, 0x3e, 0x3e, 0x5d, 0x00
	.type		__unnamed_1,@object
	.size		__unnamed_1,(__unnamed_5 - __unnamed_1)
__unnamed_1:
        /* <DEDUP_REMOVED lines=37> */
        /*0562*/ 	.byte	0x3a, 0x43, 0x3c, 0x30, 0x3e, 0x3e, 0x3e, 0x3e, 0x5d, 0x00
	.type		__unnamed_5,@object
	.size		__unnamed_5,(__unnamed_6 - __unnamed_5)
__unnamed_5:
        /* <DEDUP_REMOVED lines=38> */
	.type		__unnamed_6,@object
	.size		__unnamed_6,(__unnamed_7 - __unnamed_6)
__unnamed_6:
        /* <DEDUP_REMOVED lines=37> */
        /*0a16*/ 	.byte	0x74, 0x65, 0x3a, 0x3a, 0x43, 0x3c, 0x30, 0x3e, 0x3e, 0x3e, 0x3e, 0x5d, 0x00
	.type		__unnamed_7,@object
	.size		__unnamed_7,(__unnamed_2 - __unnamed_7)
__unnamed_7:
        /* <DEDUP_REMOVED lines=37> */
        /*0c73*/ 	.byte	0x63, 0x75, 0x74, 0x65, 0x3a, 0x3a, 0x43, 0x3c, 0x30, 0x3e, 0x3e, 0x3e, 0x3e, 0x5d, 0x00
	.type		__unnamed_2,@object
	.size		__unnamed_2,(__unnamed_3 - __unnamed_2)
__unnamed_2:
        /* <DEDUP_REMOVED lines=38> */
	.type		__unnamed_3,@object
	.size		__unnamed_3,(.L_3 - __unnamed_3)
__unnamed_3:
        /* <DEDUP_REMOVED lines=38> */
        /*1142*/ 	.byte	0x3e, 0x3e, 0x5d, 0x00
.L_3:


//--------------------- .nv.shared._ZN7cutlass13device_kernelINS_4fmha6kernel36Sm100FmhaFwdKernelTmaWarpspecializedIN4cute5tupleIJiiiNS5_IJNS5_IJiiEEEiEEEEEENS1_10collective38Sm100FmhaFwdMainloopTmaWarpspecializedINS_10bfloat16_tEffNS5_IJNS4_1CILi256EEENSC_ILi128EEENSC_ILi64EEEEEENS5_IJiNSC_ILi1EEES7_EEENS5_IJiSH_NS5_IJNS5_IJNSC_ILi0EEEiEEEiEEEEEESM_NS9_12ResidualMaskENS5_IJNSC_ILi2EEESH_SH_EEENSC_ILb0EEEEENS9_38Sm100FmhaFwdEpilogueTmaWarpspecializedINS_6half_tEfNS5_IJSE_SF_SE_EEESI_NS5_IJSH_S7_EEESQ_EENS2_23IndividualTileSchedulerENS2_41Sm100FmhaCtxKernelWarpspecializedScheduleEEEEEvNT_6ParamsE --------------------------
	.section	.nv.shared._ZN7cutlass13device_kernelINS_4fmha6kernel36Sm100FmhaFwdKernelTmaWarpspecializedIN4cute5tupleIJiiiNS5_IJNS5_IJiiEEEiEEEEEENS1_10collective38Sm100FmhaFwdMainloopTmaWarpspecializedINS_10bfloat16_tEffNS5_IJNS4_1CILi256EEENSC_ILi128EEENSC_ILi64EEEEEENS5_IJiNSC_ILi1EEES7_EEENS5_IJiSH_NS5_IJNS5_IJNSC_ILi0EEEiEEEiEEEEEESM_NS9_12ResidualMaskENS5_IJNSC_ILi2EEESH_SH_EEENSC_ILb0EEEEENS9_38Sm100FmhaFwdEpilogueTmaWarpspecializedINS_6half_tEfNS5_IJSE_SF_SE_EEESI_NS5_IJSH_S7_EEESQ_EENS2_23IndividualTileSchedulerENS2_41Sm100FmhaCtxKernelWarpspecializedScheduleEEEEEvNT_6ParamsE,"aw",@nobits
	.sectionflags	@""
	.align	16
	.zero		1024


//--------------------- .nv.shared.reserved.0     --------------------------
	.section	.nv.shared.reserved.0,"aw",@nobits
	.weak		__nv_reservedSMEM_offset_0_alias
	.size		__nv_reservedSMEM_offset_0_alias, 0, 64
	.other		__nv_reservedSMEM_offset_0_alias,@"STO_CUDA_RESERVED_SHARED STV_DEFAULT"
__nv_reservedSMEM_offset_0_alias:
	.zero		0
.nv.shared.reserved.0:
	.zero		64
	.weak		__nv_reservedSMEM_tcgen05_partition
	.type		__nv_reservedSMEM_tcgen05_partition,@object
	.size		__nv_reservedSMEM_tcgen05_partition,(.L_0 - __nv_reservedSMEM_tcgen05_partition)
__nv_reservedSMEM_tcgen05_partition:
	.zero		32
.L_0:


//--------------------- .nv.global                --------------------------
	.section	.nv.global,"aw",@nobits
.nv.global:
	.type		_ZN39_INTERNAL_488d0e14_4_k_cu_f2e698c2_32264cute1_E,@object
	.size		_ZN39_INTERNAL_488d0e14_4_k_cu_f2e698c2_32264cute1_E,(_ZN39_INTERNAL_488d0e14_4_k_cu_f2e698c2_32264cuda3std3__45__cpo6cbeginE - _ZN39_INTERNAL_488d0e14_4_k_cu_f2e698c2_32264cute1_E)
_ZN39_INTERNAL_488d0e14_4_k_cu_f2e698c2_32264cute1_E:
	.zero		1
	.type		_ZN39_INTERNAL_488d0e14_4_k_cu_f2e698c2_32264cuda3std3__45__cpo6cbeginE,@object
	.size		_ZN39_INTERNAL_488d0e14_4_k_cu_f2e698c2_32264cuda3std3__45__cpo6cbeginE,(_ZN39_INTERNAL_488d0e14_4_k_cu_f2e698c2_32264cuda3std3__48in_placeE - _ZN39_INTERNAL_488d0e14_4_k_cu_f2e698c2_32264cuda3std3__45__cpo6cbeginE)
_ZN39_INTERNAL_488d0e14_4_k_cu_f2e698c2_32264cuda3std3__45__cpo6cbeginE:
	.zero		1
	.type		_ZN39_INTERNAL_488d0e14_4_k_cu_f2e698c2_32264cuda3std3__48in_placeE,@object
	.size		_ZN39_INTERNAL_488d0e14_4_k_cu_f2e698c2_32264cuda3std3__48in_placeE,(_ZN39_INTERNAL_488d0e14_4_k_cu_f2e698c2_32264cuda3std6ranges3__45__cpo9iter_moveE - _ZN39_INTERNAL_488d0e14_4_k_cu_f2e698c2_32264cuda3std3__48in_placeE)
_ZN39_INTERNAL_488d0e14_4_k_cu_f2e698c2_32264cuda3std3__48in_placeE:
	.zero		1
	.type		_ZN39_INTERNAL_488d0e14_4_k_cu_f2e698c2_32264cuda3std6ranges3__45__cpo9iter_moveE,@object
	.size		_ZN39_INTERNAL_488d0e14_4_k_cu_f2e698c2_32264cuda3std6ranges3__45__cpo9iter_moveE,(_ZN39_INTERNAL_488d0e14_4_k_cu_f2e698c2_32264cuda3std3__45__cpo5beginE - _ZN39_INTERNAL_488d0e14_4_k_cu_f2e698c2_32264cuda3std6ranges3__45__cpo9iter_moveE)
_ZN39_INTERNAL_488d0e14_4_k_cu_f2e698c2_32264cuda3std6ranges3__45__cpo9iter_moveE:
	.zero		1
	.type		_ZN39_INTERNAL_488d0e14_4_k_cu_f2e698c2_32264cuda3std3__45__cpo5beginE,@object
	.size		_ZN39_INTERNAL_488d0e14_4_k_cu_f2e698c2_32264cuda3std3__45__cpo5beginE,(_ZN39_INTERNAL_488d0e14_4_k_cu_f2e698c2_32264cuda3std3__441_GLOBAL__N__488d0e14_4_k_cu_f2e698c2_32266ignoreE - _ZN39_INTERNAL_488d0e14_4_k_cu_f2e698c2_32264cuda3std3__45__cpo5beginE)
_ZN39_INTERNAL_488d0e14_4_k_cu_f2e698c2_32264cuda3std3__45__cpo5beginE:
	.zero		1
	.type		_ZN39_INTERNAL_488d0e14_4_k_cu_f2e698c2_32264cuda3std3__441_GLOBAL__N__488d0e14_4_k_cu_f2e698c2_32266ignoreE,@object
	.size		_ZN39_INTERNAL_488d0e14_4_k_cu_f2e698c2_32264cuda3std3__441_GLOBAL__N__488d0e14_4_k_cu_f2e698c2_32266ignoreE,(_ZN39_INTERNAL_488d0e14_4_k_cu_f2e698c2_32264cute7productE - _ZN39_INTERNAL_488d0e14_4_k_cu_f2e698c2_32264cuda3std3__441_GLOBAL__N__488d0e14_4_k_cu_f2e698c2_32266ignoreE)
_ZN39_INTERNAL_488d0e14_4_k_cu_f2e698c2_32264cuda3std3__441_GLOBAL__N__488d0e14_4_k_cu_f2e698c2_32266ignoreE:
	.zero		1
	.type		_ZN39_INTERNAL_488d0e14_4_k_cu_f2e698c2_32264cute7productE,@object
	.size		_ZN39_INTERNAL_488d0e14_4_k_cu_f2e698c2_32264cute7productE,(_ZN39_INTERNAL_488d0e14_4_k_cu_f2e698c2_32264cuda3std3__45__cpo3endE - _ZN39_INTERNAL_488d0e14_4_k_cu_f2e698c2_32264cute7productE)
_ZN39_INTERNAL_488d0e14_4_k_cu_f2e698c2_32264cute7productE:
	.zero		1
	.type		_ZN39_INTERNAL_488d0e14_4_k_cu_f2e698c2_32264cuda3std3__45__cpo3endE,@object
	.size		_ZN39_INTERNAL_488d0e14_4_k_cu_f2e698c2_32264cuda3std3__45__cpo3endE,(_ZN39_INTERNAL_488d0e14_4_k_cu_f2e698c2_32264cuda3std3__419piecewise_constructE - _ZN39_INTERNAL_488d0e14_4_k_cu_f2e698c2_32264cuda3std3__45__cpo3endE)
_ZN39_INTERNAL_488d0e14_4_k_cu_f2e698c2_32264cuda3std3__45__cpo3endE:
	.zero		1
	.type		_ZN39_INTERNAL_488d0e14_4_k_cu_f2e698c2_32264cuda3std3__419piecewise_constructE,@object
	.size		_ZN39_INTERNAL_488d0e14_4_k_cu_f2e698c2_32264cuda3std3__419piecewise_constructE,(_ZN39_INTERNAL_488d0e14_4_k_cu_f2e698c2_32264cuda3std3__45__cpo4cendE - _ZN39_INTERNAL_488d0e14_4_k_cu_f2e698c2_32264cuda3std3__419piecewise_constructE)
_ZN39_INTERNAL_488d0e14_4_k_cu_f2e698c2_32264cuda3std3__419piecewise_constructE:
	.zero		1
	.type		_ZN39_INTERNAL_488d0e14_4_k_cu_f2e698c2_32264cuda3std3__45__cpo4cendE,@object
	.size		_ZN39_INTERNAL_488d0e14_4_k_cu_f2e698c2_32264cuda3std3__45__cpo4cendE,(_ZN39_INTERNAL_488d0e14_4_k_cu_f2e698c2_32264cuda3std6ranges3__45__cpo4swapE - _ZN39_INTERNAL_488d0e14_4_k_cu_f2e698c2_32264cuda3std3__45__cpo4cendE)
_ZN39_INTERNAL_488d0e14_4_k_cu_f2e698c2_32264cuda3std3__45__cpo4cendE:
	.zero		1
	.type		_ZN39_INTERNAL_488d0e14_4_k_cu_f2e698c2_32264cuda3std6ranges3__45__cpo4swapE,@object
	.size		_ZN39_INTERNAL_488d0e14_4_k_cu_f2e698c2_32264cuda3std6ranges3__45__cpo4swapE,(.L_15 - _ZN39_INTERNAL_488d0e14_4_k_cu_f2e698c2_32264cuda3std6ranges3__45__cpo4swapE)
_ZN39_INTERNAL_488d0e14_4_k_cu_f2e698c2_32264cuda3std6ranges3__45__cpo4swapE:
	.zero		1
.L_15:


//--------------------- .nv.constant0._ZN7cutlass13device_kernelINS_4fmha6kernel36Sm100FmhaFwdKernelTmaWarpspecializedIN4cute5tupleIJiiiNS5_IJNS5_IJiiEEEiEEEEEENS1_10collective38Sm100FmhaFwdMainloopTmaWarpspecializedINS_10bfloat16_tEffNS5_IJNS4_1CILi256EEENSC_ILi128EEENSC_ILi64EEEEEENS5_IJiNSC_ILi1EEES7_EEENS5_IJiSH_NS5_IJNS5_IJNSC_ILi0EEEiEEEiEEEEEESM_NS9_12ResidualMaskENS5_IJNSC_ILi2EEESH_SH_EEENSC_ILb0EEEEENS9_38Sm100FmhaFwdEpilogueTmaWarpspecializedINS_6half_tEfNS5_IJSE_SF_SE_EEESI_NS5_IJSH_S7_EEESQ_EENS2_23IndividualTileSchedulerENS2_41Sm100FmhaCtxKernelWarpspecializedScheduleEEEEEvNT_6ParamsE --------------------------
	.section	.nv.constant0._ZN7cutlass13device_kernelINS_4fmha6kernel36Sm100FmhaFwdKernelTmaWarpspecializedIN4cute5tupleIJiiiNS5_IJNS5_IJiiEEEiEEEEEENS1_10collective38Sm100FmhaFwdMainloopTmaWarpspecializedINS_10bfloat16_tEffNS5_IJNS4_1CILi256EEENSC_ILi128EEENSC_ILi64EEEEEENS5_IJiNSC_ILi1EEES7_EEENS5_IJiSH_NS5_IJNS5_IJNSC_ILi0EEEiEEEiEEEEEESM_NS9_12ResidualMaskENS5_IJNSC_ILi2EEESH_SH_EEENSC_ILb0EEEEENS9_38Sm100FmhaFwdEpilogueTmaWarpspecializedINS_6half_tEfNS5_IJSE_SF_SE_EEESI_NS5_IJSH_S7_EEESQ_EENS2_23IndividualTileSchedulerENS2_41Sm100FmhaCtxKernelWarpspecializedScheduleEEEEEvNT_6ParamsE,"a",@progbits
	.sectionflags	@""
	.align	4
.nv.constant0._ZN7cutlass13device_kernelINS_4fmha6kernel36Sm100FmhaFwdKernelTmaWarpspecializedIN4cute5tupleIJiiiNS5_IJNS5_IJiiEEEiEEEEEENS1_10collective38Sm100FmhaFwdMainloopTmaWarpspecializedINS_10bfloat16_tEffNS5_IJNS4_1CILi256EEENSC_ILi128EEENSC_ILi64EEEEEENS5_IJiNSC_ILi1EEES7_EEENS5_IJiSH_NS5_IJNS5_IJNSC_ILi0EEEiEEEiEEEEEESM_NS9_12ResidualMaskENS5_IJNSC_ILi2EEESH_SH_EEENSC_ILb0EEEEENS9_38Sm100FmhaFwdEpilogueTmaWarpspecializedINS_6half_tEfNS5_IJSE_SF_SE_EEESI_NS5_IJSH_S7_EEESQ_EENS2_23IndividualTileSchedulerENS2_41Sm100FmhaCtxKernelWarpspecializedScheduleEEEEEvNT_6ParamsE:
	.zero		2432


//--------------------- SYMBOLS --------------------------

	.type		.nv.reservedSmem.offset0,@object
	.size		.nv.reservedSmem.offset0,0x4
	.type		.nv.reservedSmem.cap,@object
	.size		.nv.reservedSmem.cap,0x4
	.type		vprintf,@function
	.type		__assertfail,@function
